//
// Generated by NVIDIA NVVM Compiler
//
// Compiler Build ID: CL-36424714
// Cuda compilation tools, release 13.0, V13.0.88
// Based on NVVM 20.0.0
//

.version 9.0
.target sm_100
.address_size 64

	// .globl	gaussian_batch_f32

.visible .entry gaussian_batch_f32(
	.param .u64 .ptr .align 1 gaussian_batch_f32_param_0,
	.param .u64 .ptr .align 1 gaussian_batch_f32_param_1,
	.param .u64 .ptr .align 1 gaussian_batch_f32_param_2,
	.param .u64 .ptr .align 1 gaussian_batch_f32_param_3,
	.param .u32 gaussian_batch_f32_param_4,
	.param .u32 gaussian_batch_f32_param_5,
	.param .u32 gaussian_batch_f32_param_6,
	.param .u32 gaussian_batch_f32_param_7,
	.param .u64 .ptr .align 1 gaussian_batch_f32_param_8
)
{
	.reg .pred 	%p<61>;
	.reg .b32 	%r<177>;
	.reg .b32 	%f<90>;
	.reg .b64 	%rd<74>;
	.reg .b64 	%fd<394>;

	ld.param.u64 	%rd32, [gaussian_batch_f32_param_0];
	ld.param.u64 	%rd30, [gaussian_batch_f32_param_2];
	ld.param.u64 	%rd31, [gaussian_batch_f32_param_3];
	ld.param.u32 	%r89, [gaussian_batch_f32_param_5];
	ld.param.u32 	%r90, [gaussian_batch_f32_param_6];
	ld.param.u32 	%r91, [gaussian_batch_f32_param_7];
	ld.param.u64 	%rd33, [gaussian_batch_f32_param_8];
	cvta.to.global.u64 	%rd1, %rd33;
	cvta.to.global.u64 	%rd2, %rd32;
	mov.u32 	%r92, %ctaid.x;
	mov.u32 	%r1, %ntid.x;
	mov.u32 	%r93, %tid.x;
	mad.lo.s32 	%r148, %r92, %r1, %r93;
	setp.ge.s32 	%p1, %r148, %r90;
	@%p1 bra 	$L__BB0_71;
	setp.lt.s32 	%p2, %r91, 0;
	min.u32 	%r94, %r91, %r89;
	selp.b32 	%r3, 0, %r94, %p2;
	mov.u32 	%r95, %nctaid.x;
	mul.lo.s32 	%r4, %r95, %r1;
	cvta.to.global.u64 	%rd3, %rd30;
	cvta.to.global.u64 	%rd4, %rd31;
$L__BB0_2:
	ld.param.u64 	%rd71, [gaussian_batch_f32_param_1];
	setp.lt.s32 	%p3, %r89, 1;
	cvta.to.global.u64 	%rd34, %rd71;
	mul.wide.s32 	%rd35, %r148, 4;
	add.s64 	%rd36, %rd34, %rd35;
	ld.global.nc.u32 	%r6, [%rd36];
	add.s64 	%rd37, %rd3, %rd35;
	ld.global.nc.u32 	%r96, [%rd37];
	setp.lt.s32 	%p4, %r6, 2;
	add.s32 	%r97, %r96, -5;
	setp.lt.u32 	%p5, %r97, -4;
	or.pred  	%p6, %p4, %p3;
	or.pred  	%p7, %p6, %p5;
	@%p7 bra 	$L__BB0_70;
	ld.param.u32 	%r147, [gaussian_batch_f32_param_4];
	mul.lo.s32 	%r8, %r148, %r89;
	mul.wide.s32 	%rd38, %r8, 4;
	add.s64 	%rd5, %rd1, %rd38;
	add.s32 	%r98, %r6, %r91;
	setp.lt.s32 	%p8, %r98, 0;
	min.s32 	%r99, %r98, %r89;
	selp.b32 	%r100, 0, %r99, %p8;
	max.s32 	%r101, %r100, %r3;
	min.s32 	%r9, %r101, %r89;
	mul.lo.s32 	%r102, %r148, %r147;
	mul.wide.s32 	%rd39, %r102, 4;
	add.s64 	%rd6, %rd4, %rd39;
	ld.global.nc.f32 	%f1, [%rd6];
	cvt.f64.f32 	%fd1, %f1;
	ld.global.nc.f32 	%f2, [%rd6+4];
	cvt.f64.f32 	%fd2, %f2;
	ld.global.nc.f32 	%f3, [%rd6+8];
	cvt.f64.f32 	%fd3, %f3;
	ld.global.nc.f32 	%f4, [%rd6+12];
	cvt.f64.f32 	%fd4, %f4;
	setp.eq.s32 	%p9, %r96, 3;
	@%p9 bra 	$L__BB0_38;
	setp.eq.s32 	%p10, %r96, 2;
	@%p10 bra 	$L__BB0_22;
	setp.ne.s32 	%p11, %r96, 1;
	@%p11 bra 	$L__BB0_54;
	setp.lt.s32 	%p36, %r9, 1;
	mov.b32 	%r151, 0;
	mov.f64 	%fd336, 0d0000000000000000;
	mov.u32 	%r152, %r151;
	@%p36 bra 	$L__BB0_14;
	and.b32  	%r10, %r9, 3;
	setp.lt.u32 	%p37, %r9, 4;
	mov.f64 	%fd336, 0d0000000000000000;
	mov.b32 	%r149, 0;
	@%p37 bra 	$L__BB0_10;
	and.b32  	%r149, %r9, 2147483644;
	mov.f64 	%fd336, 0d0000000000000000;
	mov.b32 	%r154, 0;
$L__BB0_9:
	mul.wide.u32 	%rd55, %r154, 4;
	add.s64 	%rd56, %rd2, %rd55;
	ld.global.nc.f32 	%f47, [%rd56];
	cvt.f64.f32 	%fd226, %f47;
	mul.f64 	%fd227, %fd1, %fd226;
	fma.rn.f64 	%fd228, %fd336, %fd2, %fd227;
	add.s64 	%rd57, %rd5, %rd55;
	mov.b32 	%r129, 2147483647;
	st.global.u32 	[%rd57], %r129;
	ld.global.nc.f32 	%f48, [%rd56+4];
	cvt.f64.f32 	%fd229, %f48;
	mul.f64 	%fd230, %fd1, %fd229;
	fma.rn.f64 	%fd231, %fd228, %fd2, %fd230;
	st.global.u32 	[%rd57+4], %r129;
	ld.global.nc.f32 	%f49, [%rd56+8];
	cvt.f64.f32 	%fd232, %f49;
	mul.f64 	%fd233, %fd1, %fd232;
	fma.rn.f64 	%fd234, %fd231, %fd2, %fd233;
	st.global.u32 	[%rd57+8], %r129;
	ld.global.nc.f32 	%f50, [%rd56+12];
	cvt.f64.f32 	%fd235, %f50;
	mul.f64 	%fd236, %fd1, %fd235;
	fma.rn.f64 	%fd336, %fd234, %fd2, %fd236;
	st.global.u32 	[%rd57+12], %r129;
	add.s32 	%r154, %r154, 4;
	setp.eq.s32 	%p38, %r154, %r149;
	@%p38 bra 	$L__BB0_10;
	bra.uni 	$L__BB0_9;
$L__BB0_10:
	setp.eq.s32 	%p39, %r10, 0;
	mov.u32 	%r151, %r149;
	mov.u32 	%r152, %r9;
	@%p39 bra 	$L__BB0_14;
	mul.wide.u32 	%rd58, %r149, 4;
	add.s64 	%rd7, %rd2, %rd58;
	ld.global.nc.f32 	%f51, [%rd7];
	cvt.f64.f32 	%fd237, %f51;
	mul.f64 	%fd238, %fd1, %fd237;
	fma.rn.f64 	%fd336, %fd336, %fd2, %fd238;
	add.s64 	%rd8, %rd5, %rd58;
	mov.b32 	%r130, 2147483647;
	st.global.u32 	[%rd8], %r130;
	add.s32 	%r151, %r149, 1;
	setp.eq.s32 	%p40, %r10, 1;
	mov.u32 	%r152, %r9;
	@%p40 bra 	$L__BB0_14;
	ld.global.nc.f32 	%f52, [%rd7+4];
	cvt.f64.f32 	%fd239, %f52;
	mul.f64 	%fd240, %fd1, %fd239;
	fma.rn.f64 	%fd336, %fd336, %fd2, %fd240;
	mov.b32 	%r131, 2147483647;
	st.global.u32 	[%rd8+4], %r131;
	add.s32 	%r151, %r149, 2;
	setp.eq.s32 	%p41, %r10, 2;
	mov.u32 	%r152, %r9;
	@%p41 bra 	$L__BB0_14;
	ld.global.nc.f32 	%f53, [%rd7+8];
	cvt.f64.f32 	%fd241, %f53;
	mul.f64 	%fd242, %fd1, %fd241;
	fma.rn.f64 	%fd336, %fd336, %fd2, %fd242;
	mov.b32 	%r132, 2147483647;
	st.global.u32 	[%rd8+8], %r132;
	add.s32 	%r151, %r149, 3;
	mov.u32 	%r152, %r9;
$L__BB0_14:
	setp.ge.u32 	%p42, %r152, %r89;
	@%p42 bra 	$L__BB0_70;
	sub.s32 	%r133, %r89, %r152;
	and.b32  	%r19, %r133, 3;
	setp.eq.s32 	%p43, %r19, 0;
	mov.u32 	%r153, %r151;
	@%p43 bra 	$L__BB0_19;
	mul.wide.u32 	%rd59, %r151, 4;
	add.s64 	%rd9, %rd2, %rd59;
	ld.global.nc.f32 	%f54, [%rd9];
	cvt.f64.f32 	%fd243, %f54;
	mul.f64 	%fd244, %fd1, %fd243;
	fma.rn.f64 	%fd336, %fd336, %fd2, %fd244;
	add.s64 	%rd10, %rd5, %rd59;
	cvt.rn.f32.f64 	%f55, %fd336;
	st.global.f32 	[%rd10], %f55;
	add.s32 	%r153, %r151, 1;
	setp.eq.s32 	%p44, %r19, 1;
	@%p44 bra 	$L__BB0_19;
	ld.global.nc.f32 	%f56, [%rd9+4];
	cvt.f64.f32 	%fd245, %f56;
	mul.f64 	%fd246, %fd1, %fd245;
	fma.rn.f64 	%fd336, %fd336, %fd2, %fd246;
	cvt.rn.f32.f64 	%f57, %fd336;
	st.global.f32 	[%rd10+4], %f57;
	add.s32 	%r153, %r151, 2;
	setp.eq.s32 	%p45, %r19, 2;
	@%p45 bra 	$L__BB0_19;
	ld.global.nc.f32 	%f58, [%rd9+8];
	cvt.f64.f32 	%fd247, %f58;
	mul.f64 	%fd248, %fd1, %fd247;
	fma.rn.f64 	%fd336, %fd336, %fd2, %fd248;
	cvt.rn.f32.f64 	%f59, %fd336;
	st.global.f32 	[%rd10+8], %f59;
	add.s32 	%r153, %r151, 3;
$L__BB0_19:
	sub.s32 	%r134, %r152, %r89;
	setp.gt.u32 	%p46, %r134, -4;
	@%p46 bra 	$L__BB0_70;
	add.s32 	%r135, %r89, %r151;
	sub.s32 	%r24, %r135, %r152;
$L__BB0_21:
	mul.wide.u32 	%rd60, %r153, 4;
	add.s64 	%rd61, %rd2, %rd60;
	ld.global.nc.f32 	%f60, [%rd61];
	cvt.f64.f32 	%fd249, %f60;
	mul.f64 	%fd250, %fd1, %fd249;
	fma.rn.f64 	%fd251, %fd336, %fd2, %fd250;
	add.s64 	%rd62, %rd5, %rd60;
	cvt.rn.f32.f64 	%f61, %fd251;
	st.global.f32 	[%rd62], %f61;
	ld.global.nc.f32 	%f62, [%rd61+4];
	cvt.f64.f32 	%fd252, %f62;
	mul.f64 	%fd253, %fd1, %fd252;
	fma.rn.f64 	%fd254, %fd251, %fd2, %fd253;
	cvt.rn.f32.f64 	%f63, %fd254;
	st.global.f32 	[%rd62+4], %f63;
	ld.global.nc.f32 	%f64, [%rd61+8];
	cvt.f64.f32 	%fd255, %f64;
	mul.f64 	%fd256, %fd1, %fd255;
	fma.rn.f64 	%fd257, %fd254, %fd2, %fd256;
	cvt.rn.f32.f64 	%f65, %fd257;
	st.global.f32 	[%rd62+8], %f65;
	ld.global.nc.f32 	%f66, [%rd61+12];
	cvt.f64.f32 	%fd258, %f66;
	mul.f64 	%fd259, %fd1, %fd258;
	fma.rn.f64 	%fd336, %fd257, %fd2, %fd259;
	cvt.rn.f32.f64 	%f67, %fd336;
	st.global.f32 	[%rd62+12], %f67;
	add.s32 	%r153, %r153, 4;
	setp.eq.s32 	%p47, %r153, %r24;
	@%p47 bra 	$L__BB0_70;
	bra.uni 	$L__BB0_21;
$L__BB0_22:
	setp.lt.s32 	%p24, %r9, 1;
	mov.b32 	%r158, 0;
	mov.f64 	%fd344, 0d0000000000000000;
	mov.f64 	%fd345, %fd344;
	mov.u32 	%r159, %r158;
	@%p24 bra 	$L__BB0_30;
	and.b32  	%r29, %r9, 3;
	setp.lt.u32 	%p25, %r9, 4;
	mov.f64 	%fd345, 0d0000000000000000;
	mov.b32 	%r156, 0;
	mov.f64 	%fd349, %fd345;
	@%p25 bra 	$L__BB0_26;
	and.b32  	%r156, %r9, 2147483644;
	mov.f64 	%fd345, 0d0000000000000000;
	mov.b32 	%r161, 0;
$L__BB0_25:
	mul.wide.u32 	%rd47, %r161, 4;
	add.s64 	%rd48, %rd2, %rd47;
	ld.global.nc.f32 	%f26, [%rd48];
	cvt.f64.f32 	%fd176, %f26;
	mul.f64 	%fd177, %fd345, %fd3;
	fma.rn.f64 	%fd178, %fd349, %fd2, %fd177;
	fma.rn.f64 	%fd179, %fd1, %fd176, %fd178;
	add.s64 	%rd49, %rd5, %rd47;
	mov.b32 	%r118, 2147483647;
	st.global.u32 	[%rd49], %r118;
	ld.global.nc.f32 	%f27, [%rd48+4];
	cvt.f64.f32 	%fd180, %f27;
	mul.f64 	%fd181, %fd349, %fd3;
	fma.rn.f64 	%fd182, %fd179, %fd2, %fd181;
	fma.rn.f64 	%fd183, %fd1, %fd180, %fd182;
	st.global.u32 	[%rd49+4], %r118;
	ld.global.nc.f32 	%f28, [%rd48+8];
	cvt.f64.f32 	%fd184, %f28;
	mul.f64 	%fd185, %fd179, %fd3;
	fma.rn.f64 	%fd186, %fd183, %fd2, %fd185;
	fma.rn.f64 	%fd345, %fd1, %fd184, %fd186;
	st.global.u32 	[%rd49+8], %r118;
	ld.global.nc.f32 	%f29, [%rd48+12];
	cvt.f64.f32 	%fd187, %f29;
	mul.f64 	%fd188, %fd183, %fd3;
	fma.rn.f64 	%fd189, %fd345, %fd2, %fd188;
	fma.rn.f64 	%fd349, %fd1, %fd187, %fd189;
	st.global.u32 	[%rd49+12], %r118;
	add.s32 	%r161, %r161, 4;
	setp.eq.s32 	%p26, %r161, %r156;
	@%p26 bra 	$L__BB0_26;
	bra.uni 	$L__BB0_25;
$L__BB0_26:
	setp.eq.s32 	%p27, %r29, 0;
	mov.f64 	%fd344, %fd349;
	mov.u32 	%r158, %r156;
	mov.u32 	%r159, %r9;
	@%p27 bra 	$L__BB0_30;
	mul.wide.u32 	%rd50, %r156, 4;
	add.s64 	%rd11, %rd2, %rd50;
	ld.global.nc.f32 	%f30, [%rd11];
	cvt.f64.f32 	%fd190, %f30;
	mul.f64 	%fd191, %fd345, %fd3;
	fma.rn.f64 	%fd192, %fd349, %fd2, %fd191;
	fma.rn.f64 	%fd23, %fd1, %fd190, %fd192;
	add.s64 	%rd12, %rd5, %rd50;
	mov.b32 	%r119, 2147483647;
	st.global.u32 	[%rd12], %r119;
	add.s32 	%r158, %r156, 1;
	setp.eq.s32 	%p28, %r29, 1;
	mov.f64 	%fd344, %fd23;
	mov.f64 	%fd345, %fd349;
	mov.u32 	%r159, %r9;
	@%p28 bra 	$L__BB0_30;
	ld.global.nc.f32 	%f31, [%rd11+4];
	cvt.f64.f32 	%fd193, %f31;
	mul.f64 	%fd194, %fd349, %fd3;
	fma.rn.f64 	%fd195, %fd23, %fd2, %fd194;
	fma.rn.f64 	%fd24, %fd1, %fd193, %fd195;
	mov.b32 	%r120, 2147483647;
	st.global.u32 	[%rd12+4], %r120;
	add.s32 	%r158, %r156, 2;
	setp.eq.s32 	%p29, %r29, 2;
	mov.f64 	%fd344, %fd24;
	mov.f64 	%fd345, %fd23;
	mov.u32 	%r159, %r9;
	@%p29 bra 	$L__BB0_30;
	ld.global.nc.f32 	%f32, [%rd11+8];
	cvt.f64.f32 	%fd196, %f32;
	mul.f64 	%fd197, %fd23, %fd3;
	fma.rn.f64 	%fd198, %fd24, %fd2, %fd197;
	fma.rn.f64 	%fd344, %fd1, %fd196, %fd198;
	mov.b32 	%r121, 2147483647;
	st.global.u32 	[%rd12+8], %r121;
	add.s32 	%r158, %r156, 3;
	mov.f64 	%fd345, %fd24;
	mov.u32 	%r159, %r9;
$L__BB0_30:
	setp.ge.u32 	%p30, %r159, %r89;
	@%p30 bra 	$L__BB0_70;
	sub.s32 	%r122, %r89, %r159;
	and.b32  	%r38, %r122, 3;
	setp.eq.s32 	%p31, %r38, 0;
	mov.u32 	%r160, %r158;
	mov.f64 	%fd347, %fd344;
	@%p31 bra 	$L__BB0_35;
	mul.wide.u32 	%rd51, %r158, 4;
	add.s64 	%rd13, %rd2, %rd51;
	ld.global.nc.f32 	%f33, [%rd13];
	cvt.f64.f32 	%fd199, %f33;
	mul.f64 	%fd200, %fd345, %fd3;
	fma.rn.f64 	%fd201, %fd344, %fd2, %fd200;
	fma.rn.f64 	%fd28, %fd1, %fd199, %fd201;
	add.s64 	%rd14, %rd5, %rd51;
	cvt.rn.f32.f64 	%f34, %fd28;
	st.global.f32 	[%rd14], %f34;
	add.s32 	%r160, %r158, 1;
	setp.eq.s32 	%p32, %r38, 1;
	mov.f64 	%fd345, %fd344;
	mov.f64 	%fd347, %fd28;
	@%p32 bra 	$L__BB0_35;
	ld.global.nc.f32 	%f35, [%rd13+4];
	cvt.f64.f32 	%fd202, %f35;
	mul.f64 	%fd203, %fd344, %fd3;
	fma.rn.f64 	%fd204, %fd28, %fd2, %fd203;
	fma.rn.f64 	%fd347, %fd1, %fd202, %fd204;
	cvt.rn.f32.f64 	%f36, %fd347;
	st.global.f32 	[%rd14+4], %f36;
	add.s32 	%r160, %r158, 2;
	setp.eq.s32 	%p33, %r38, 2;
	mov.f64 	%fd345, %fd28;
	@%p33 bra 	$L__BB0_35;
	ld.global.nc.f32 	%f37, [%rd13+8];
	cvt.f64.f32 	%fd205, %f37;
	mul.f64 	%fd206, %fd28, %fd3;
	fma.rn.f64 	%fd207, %fd347, %fd2, %fd206;
	fma.rn.f64 	%fd30, %fd1, %fd205, %fd207;
	cvt.rn.f32.f64 	%f38, %fd30;
	st.global.f32 	[%rd14+8], %f38;
	add.s32 	%r160, %r158, 3;
	mov.f64 	%fd345, %fd347;
	mov.f64 	%fd347, %fd30;
$L__BB0_35:
	sub.s32 	%r123, %r159, %r89;
	setp.gt.u32 	%p34, %r123, -4;
	@%p34 bra 	$L__BB0_70;
	add.s32 	%r124, %r89, %r158;
	sub.s32 	%r43, %r124, %r159;
$L__BB0_37:
	mul.wide.u32 	%rd52, %r160, 4;
	add.s64 	%rd53, %rd2, %rd52;
	ld.global.nc.f32 	%f39, [%rd53];
	cvt.f64.f32 	%fd208, %f39;
	mul.f64 	%fd209, %fd345, %fd3;
	fma.rn.f64 	%fd210, %fd347, %fd2, %fd209;
	fma.rn.f64 	%fd211, %fd1, %fd208, %fd210;
	add.s64 	%rd54, %rd5, %rd52;
	cvt.rn.f32.f64 	%f40, %fd211;
	st.global.f32 	[%rd54], %f40;
	ld.global.nc.f32 	%f41, [%rd53+4];
	cvt.f64.f32 	%fd212, %f41;
	mul.f64 	%fd213, %fd347, %fd3;
	fma.rn.f64 	%fd214, %fd211, %fd2, %fd213;
	fma.rn.f64 	%fd215, %fd1, %fd212, %fd214;
	cvt.rn.f32.f64 	%f42, %fd215;
	st.global.f32 	[%rd54+4], %f42;
	ld.global.nc.f32 	%f43, [%rd53+8];
	cvt.f64.f32 	%fd216, %f43;
	mul.f64 	%fd217, %fd211, %fd3;
	fma.rn.f64 	%fd218, %fd215, %fd2, %fd217;
	fma.rn.f64 	%fd345, %fd1, %fd216, %fd218;
	cvt.rn.f32.f64 	%f44, %fd345;
	st.global.f32 	[%rd54+8], %f44;
	ld.global.nc.f32 	%f45, [%rd53+12];
	cvt.f64.f32 	%fd219, %f45;
	mul.f64 	%fd220, %fd215, %fd3;
	fma.rn.f64 	%fd221, %fd345, %fd2, %fd220;
	fma.rn.f64 	%fd347, %fd1, %fd219, %fd221;
	cvt.rn.f32.f64 	%f46, %fd347;
	st.global.f32 	[%rd54+12], %f46;
	add.s32 	%r160, %r160, 4;
	setp.eq.s32 	%p35, %r160, %r43;
	@%p35 bra 	$L__BB0_70;
	bra.uni 	$L__BB0_37;
$L__BB0_38:
	setp.lt.s32 	%p12, %r9, 1;
	mov.b32 	%r165, 0;
	mov.f64 	%fd358, 0d0000000000000000;
	mov.f64 	%fd359, %fd358;
	mov.f64 	%fd360, %fd358;
	mov.u32 	%r166, %r165;
	@%p12 bra 	$L__BB0_46;
	and.b32  	%r48, %r9, 3;
	setp.lt.u32 	%p13, %r9, 4;
	mov.f64 	%fd360, 0d0000000000000000;
	mov.b32 	%r164, 0;
	mov.f64 	%fd365, %fd360;
	mov.f64 	%fd366, %fd360;
	@%p13 bra 	$L__BB0_42;
	add.s64 	%rd73, %rd2, 8;
	and.b32  	%r106, %r9, 2147483644;
	neg.s32 	%r168, %r106;
	add.s64 	%rd72, %rd5, 8;
	mov.f64 	%fd360, 0d0000000000000000;
$L__BB0_41:
	and.b32  	%r164, %r9, 2147483644;
	ld.global.nc.f32 	%f5, [%rd73+-8];
	cvt.f64.f32 	%fd114, %f5;
	mul.f64 	%fd115, %fd360, %fd4;
	fma.rn.f64 	%fd116, %fd365, %fd3, %fd115;
	fma.rn.f64 	%fd117, %fd366, %fd2, %fd116;
	fma.rn.f64 	%fd118, %fd1, %fd114, %fd117;
	mov.b32 	%r107, 2147483647;
	st.global.u32 	[%rd72+-8], %r107;
	ld.global.nc.f32 	%f6, [%rd73+-4];
	cvt.f64.f32 	%fd119, %f6;
	mul.f64 	%fd120, %fd365, %fd4;
	fma.rn.f64 	%fd121, %fd366, %fd3, %fd120;
	fma.rn.f64 	%fd122, %fd118, %fd2, %fd121;
	fma.rn.f64 	%fd360, %fd1, %fd119, %fd122;
	st.global.u32 	[%rd72+-4], %r107;
	ld.global.nc.f32 	%f7, [%rd73];
	cvt.f64.f32 	%fd123, %f7;
	mul.f64 	%fd124, %fd366, %fd4;
	fma.rn.f64 	%fd125, %fd118, %fd3, %fd124;
	fma.rn.f64 	%fd126, %fd360, %fd2, %fd125;
	fma.rn.f64 	%fd365, %fd1, %fd123, %fd126;
	st.global.u32 	[%rd72], %r107;
	ld.global.nc.f32 	%f8, [%rd73+4];
	cvt.f64.f32 	%fd127, %f8;
	mul.f64 	%fd128, %fd118, %fd4;
	fma.rn.f64 	%fd129, %fd360, %fd3, %fd128;
	fma.rn.f64 	%fd130, %fd365, %fd2, %fd129;
	fma.rn.f64 	%fd366, %fd1, %fd127, %fd130;
	st.global.u32 	[%rd72+4], %r107;
	add.s32 	%r168, %r168, 4;
	add.s64 	%rd73, %rd73, 16;
	add.s64 	%rd72, %rd72, 16;
	setp.eq.s32 	%p14, %r168, 0;
	@%p14 bra 	$L__BB0_42;
	bra.uni 	$L__BB0_41;
$L__BB0_42:
	setp.eq.s32 	%p15, %r48, 0;
	mov.f64 	%fd358, %fd366;
	mov.f64 	%fd359, %fd365;
	mov.u32 	%r165, %r164;
	mov.u32 	%r166, %r9;
	@%p15 bra 	$L__BB0_46;
	mul.wide.u32 	%rd42, %r164, 4;
	add.s64 	%rd17, %rd2, %rd42;
	ld.global.nc.f32 	%f9, [%rd17];
	cvt.f64.f32 	%fd131, %f9;
	mul.f64 	%fd132, %fd360, %fd4;
	fma.rn.f64 	%fd133, %fd365, %fd3, %fd132;
	fma.rn.f64 	%fd134, %fd366, %fd2, %fd133;
	fma.rn.f64 	%fd47, %fd1, %fd131, %fd134;
	add.s64 	%rd18, %rd5, %rd42;
	mov.b32 	%r108, 2147483647;
	st.global.u32 	[%rd18], %r108;
	add.s32 	%r165, %r164, 1;
	setp.eq.s32 	%p16, %r48, 1;
	mov.f64 	%fd358, %fd47;
	mov.f64 	%fd359, %fd366;
	mov.f64 	%fd360, %fd365;
	mov.u32 	%r166, %r9;
	@%p16 bra 	$L__BB0_46;
	ld.global.nc.f32 	%f10, [%rd17+4];
	cvt.f64.f32 	%fd135, %f10;
	mul.f64 	%fd136, %fd365, %fd4;
	fma.rn.f64 	%fd137, %fd366, %fd3, %fd136;
	fma.rn.f64 	%fd138, %fd47, %fd2, %fd137;
	fma.rn.f64 	%fd48, %fd1, %fd135, %fd138;
	mov.b32 	%r109, 2147483647;
	st.global.u32 	[%rd18+4], %r109;
	add.s32 	%r165, %r164, 2;
	setp.eq.s32 	%p17, %r48, 2;
	mov.f64 	%fd358, %fd48;
	mov.f64 	%fd359, %fd47;
	mov.f64 	%fd360, %fd366;
	mov.u32 	%r166, %r9;
	@%p17 bra 	$L__BB0_46;
	ld.global.nc.f32 	%f11, [%rd17+8];
	cvt.f64.f32 	%fd139, %f11;
	mul.f64 	%fd140, %fd366, %fd4;
	fma.rn.f64 	%fd141, %fd47, %fd3, %fd140;
	fma.rn.f64 	%fd142, %fd48, %fd2, %fd141;
	fma.rn.f64 	%fd358, %fd1, %fd139, %fd142;
	mov.b32 	%r110, 2147483647;
	st.global.u32 	[%rd18+8], %r110;
	add.s32 	%r165, %r164, 3;
	mov.f64 	%fd359, %fd48;
	mov.f64 	%fd360, %fd47;
	mov.u32 	%r166, %r9;
$L__BB0_46:
	setp.ge.u32 	%p18, %r166, %r89;
	@%p18 bra 	$L__BB0_70;
	sub.s32 	%r111, %r89, %r166;
	and.b32  	%r57, %r111, 3;
	setp.eq.s32 	%p19, %r57, 0;
	mov.u32 	%r167, %r165;
	mov.f64 	%fd362, %fd359;
	mov.f64 	%fd363, %fd358;
	@%p19 bra 	$L__BB0_51;
	mul.wide.u32 	%rd43, %r165, 4;
	add.s64 	%rd19, %rd2, %rd43;
	ld.global.nc.f32 	%f12, [%rd19];
	cvt.f64.f32 	%fd143, %f12;
	mul.f64 	%fd144, %fd360, %fd4;
	fma.rn.f64 	%fd145, %fd359, %fd3, %fd144;
	fma.rn.f64 	%fd146, %fd358, %fd2, %fd145;
	fma.rn.f64 	%fd53, %fd1, %fd143, %fd146;
	add.s64 	%rd20, %rd5, %rd43;
	cvt.rn.f32.f64 	%f13, %fd53;
	st.global.f32 	[%rd20], %f13;
	add.s32 	%r167, %r165, 1;
	setp.eq.s32 	%p20, %r57, 1;
	mov.f64 	%fd360, %fd359;
	mov.f64 	%fd362, %fd358;
	mov.f64 	%fd363, %fd53;
	@%p20 bra 	$L__BB0_51;
	ld.global.nc.f32 	%f14, [%rd19+4];
	cvt.f64.f32 	%fd147, %f14;
	mul.f64 	%fd148, %fd359, %fd4;
	fma.rn.f64 	%fd149, %fd358, %fd3, %fd148;
	fma.rn.f64 	%fd150, %fd53, %fd2, %fd149;
	fma.rn.f64 	%fd363, %fd1, %fd147, %fd150;
	cvt.rn.f32.f64 	%f15, %fd363;
	st.global.f32 	[%rd20+4], %f15;
	add.s32 	%r167, %r165, 2;
	setp.eq.s32 	%p21, %r57, 2;
	mov.f64 	%fd360, %fd358;
	mov.f64 	%fd362, %fd53;
	@%p21 bra 	$L__BB0_51;
	ld.global.nc.f32 	%f16, [%rd19+8];
	cvt.f64.f32 	%fd151, %f16;
	mul.f64 	%fd152, %fd358, %fd4;
	fma.rn.f64 	%fd153, %fd53, %fd3, %fd152;
	fma.rn.f64 	%fd154, %fd363, %fd2, %fd153;
	fma.rn.f64 	%fd55, %fd1, %fd151, %fd154;
	cvt.rn.f32.f64 	%f17, %fd55;
	st.global.f32 	[%rd20+8], %f17;
	add.s32 	%r167, %r165, 3;
	mov.f64 	%fd360, %fd53;
	mov.f64 	%fd362, %fd363;
	mov.f64 	%fd363, %fd55;
$L__BB0_51:
	sub.s32 	%r112, %r166, %r89;
	setp.gt.u32 	%p22, %r112, -4;
	@%p22 bra 	$L__BB0_70;
	add.s32 	%r113, %r89, %r165;
	sub.s32 	%r62, %r113, %r166;
$L__BB0_53:
	mul.wide.u32 	%rd44, %r167, 4;
	add.s64 	%rd45, %rd2, %rd44;
	ld.global.nc.f32 	%f18, [%rd45];
	cvt.f64.f32 	%fd155, %f18;
	mul.f64 	%fd156, %fd360, %fd4;
	fma.rn.f64 	%fd157, %fd362, %fd3, %fd156;
	fma.rn.f64 	%fd158, %fd363, %fd2, %fd157;
	fma.rn.f64 	%fd159, %fd1, %fd155, %fd158;
	add.s64 	%rd46, %rd5, %rd44;
	cvt.rn.f32.f64 	%f19, %fd159;
	st.global.f32 	[%rd46], %f19;
	ld.global.nc.f32 	%f20, [%rd45+4];
	cvt.f64.f32 	%fd160, %f20;
	mul.f64 	%fd161, %fd362, %fd4;
	fma.rn.f64 	%fd162, %fd363, %fd3, %fd161;
	fma.rn.f64 	%fd163, %fd159, %fd2, %fd162;
	fma.rn.f64 	%fd360, %fd1, %fd160, %fd163;
	cvt.rn.f32.f64 	%f21, %fd360;
	st.global.f32 	[%rd46+4], %f21;
	ld.global.nc.f32 	%f22, [%rd45+8];
	cvt.f64.f32 	%fd164, %f22;
	mul.f64 	%fd165, %fd363, %fd4;
	fma.rn.f64 	%fd166, %fd159, %fd3, %fd165;
	fma.rn.f64 	%fd167, %fd360, %fd2, %fd166;
	fma.rn.f64 	%fd362, %fd1, %fd164, %fd167;
	cvt.rn.f32.f64 	%f23, %fd362;
	st.global.f32 	[%rd46+8], %f23;
	ld.global.nc.f32 	%f24, [%rd45+12];
	cvt.f64.f32 	%fd168, %f24;
	mul.f64 	%fd169, %fd159, %fd4;
	fma.rn.f64 	%fd170, %fd360, %fd3, %fd169;
	fma.rn.f64 	%fd171, %fd362, %fd2, %fd170;
	fma.rn.f64 	%fd363, %fd1, %fd168, %fd171;
	cvt.rn.f32.f64 	%f25, %fd363;
	st.global.f32 	[%rd46+12], %f25;
	add.s32 	%r167, %r167, 4;
	setp.eq.s32 	%p23, %r167, %r62;
	@%p23 bra 	$L__BB0_70;
	bra.uni 	$L__BB0_53;
$L__BB0_54:
	ld.global.nc.f32 	%f68, [%rd6+16];
	cvt.f64.f32 	%fd71, %f68;
	setp.lt.s32 	%p48, %r9, 1;
	mov.b32 	%r172, 0;
	mov.f64 	%fd378, 0d0000000000000000;
	mov.f64 	%fd379, %fd378;
	mov.f64 	%fd380, %fd378;
	mov.f64 	%fd381, %fd378;
	mov.u32 	%r173, %r172;
	@%p48 bra 	$L__BB0_62;
	and.b32  	%r68, %r9, 3;
	setp.lt.u32 	%p49, %r9, 4;
	mov.f64 	%fd381, 0d0000000000000000;
	mov.b32 	%r171, 0;
	mov.f64 	%fd387, %fd381;
	mov.f64 	%fd388, %fd381;
	mov.f64 	%fd389, %fd381;
	@%p49 bra 	$L__BB0_58;
	mov.f64 	%fd381, 0d0000000000000000;
	mov.b32 	%r175, 0;
$L__BB0_57:
	mul.wide.u32 	%rd63, %r175, 4;
	add.s64 	%rd64, %rd2, %rd63;
	ld.global.nc.f32 	%f69, [%rd64];
	cvt.f64.f32 	%fd264, %f69;
	mul.f64 	%fd265, %fd381, %fd71;
	fma.rn.f64 	%fd266, %fd387, %fd4, %fd265;
	fma.rn.f64 	%fd267, %fd388, %fd3, %fd266;
	fma.rn.f64 	%fd268, %fd389, %fd2, %fd267;
	fma.rn.f64 	%fd381, %fd1, %fd264, %fd268;
	add.s64 	%rd65, %rd5, %rd63;
	mov.b32 	%r140, 2147483647;
	st.global.u32 	[%rd65], %r140;
	ld.global.nc.f32 	%f70, [%rd64+4];
	cvt.f64.f32 	%fd269, %f70;
	mul.f64 	%fd270, %fd387, %fd71;
	fma.rn.f64 	%fd271, %fd388, %fd4, %fd270;
	fma.rn.f64 	%fd272, %fd389, %fd3, %fd271;
	fma.rn.f64 	%fd273, %fd381, %fd2, %fd272;
	fma.rn.f64 	%fd387, %fd1, %fd269, %fd273;
	st.global.u32 	[%rd65+4], %r140;
	ld.global.nc.f32 	%f71, [%rd64+8];
	cvt.f64.f32 	%fd274, %f71;
	mul.f64 	%fd275, %fd388, %fd71;
	fma.rn.f64 	%fd276, %fd389, %fd4, %fd275;
	fma.rn.f64 	%fd277, %fd381, %fd3, %fd276;
	fma.rn.f64 	%fd278, %fd387, %fd2, %fd277;
	fma.rn.f64 	%fd388, %fd1, %fd274, %fd278;
	st.global.u32 	[%rd65+8], %r140;
	ld.global.nc.f32 	%f72, [%rd64+12];
	cvt.f64.f32 	%fd279, %f72;
	mul.f64 	%fd280, %fd389, %fd71;
	fma.rn.f64 	%fd281, %fd381, %fd4, %fd280;
	fma.rn.f64 	%fd282, %fd387, %fd3, %fd281;
	fma.rn.f64 	%fd283, %fd388, %fd2, %fd282;
	fma.rn.f64 	%fd389, %fd1, %fd279, %fd283;
	st.global.u32 	[%rd65+12], %r140;
	add.s32 	%r175, %r175, 4;
	and.b32  	%r171, %r9, 2147483644;
	setp.eq.s32 	%p50, %r175, %r171;
	@%p50 bra 	$L__BB0_58;
	bra.uni 	$L__BB0_57;
$L__BB0_58:
	setp.eq.s32 	%p51, %r68, 0;
	mov.f64 	%fd378, %fd389;
	mov.f64 	%fd379, %fd388;
	mov.f64 	%fd380, %fd387;
	mov.u32 	%r172, %r171;
	mov.u32 	%r173, %r9;
	@%p51 bra 	$L__BB0_62;
	mul.wide.u32 	%rd66, %r171, 4;
	add.s64 	%rd25, %rd2, %rd66;
	ld.global.nc.f32 	%f73, [%rd25];
	cvt.f64.f32 	%fd284, %f73;
	mul.f64 	%fd285, %fd381, %fd71;
	fma.rn.f64 	%fd286, %fd387, %fd4, %fd285;
	fma.rn.f64 	%fd287, %fd388, %fd3, %fd286;
	fma.rn.f64 	%fd288, %fd389, %fd2, %fd287;
	fma.rn.f64 	%fd80, %fd1, %fd284, %fd288;
	add.s64 	%rd26, %rd5, %rd66;
	mov.b32 	%r141, 2147483647;
	st.global.u32 	[%rd26], %r141;
	add.s32 	%r172, %r171, 1;
	setp.eq.s32 	%p52, %r68, 1;
	mov.f64 	%fd378, %fd80;
	mov.f64 	%fd379, %fd389;
	mov.f64 	%fd380, %fd388;
	mov.f64 	%fd381, %fd387;
	mov.u32 	%r173, %r9;
	@%p52 bra 	$L__BB0_62;
	ld.global.nc.f32 	%f74, [%rd25+4];
	cvt.f64.f32 	%fd289, %f74;
	mul.f64 	%fd290, %fd387, %fd71;
	fma.rn.f64 	%fd291, %fd388, %fd4, %fd290;
	fma.rn.f64 	%fd292, %fd389, %fd3, %fd291;
	fma.rn.f64 	%fd293, %fd80, %fd2, %fd292;
	fma.rn.f64 	%fd81, %fd1, %fd289, %fd293;
	mov.b32 	%r142, 2147483647;
	st.global.u32 	[%rd26+4], %r142;
	add.s32 	%r172, %r171, 2;
	setp.eq.s32 	%p53, %r68, 2;
	mov.f64 	%fd378, %fd81;
	mov.f64 	%fd379, %fd80;
	mov.f64 	%fd380, %fd389;
	mov.f64 	%fd381, %fd388;
	mov.u32 	%r173, %r9;
	@%p53 bra 	$L__BB0_62;
	ld.global.nc.f32 	%f75, [%rd25+8];
	cvt.f64.f32 	%fd294, %f75;
	mul.f64 	%fd295, %fd388, %fd71;
	fma.rn.f64 	%fd296, %fd389, %fd4, %fd295;
	fma.rn.f64 	%fd297, %fd80, %fd3, %fd296;
	fma.rn.f64 	%fd298, %fd81, %fd2, %fd297;
	fma.rn.f64 	%fd378, %fd1, %fd294, %fd298;
	mov.b32 	%r143, 2147483647;
	st.global.u32 	[%rd26+8], %r143;
	add.s32 	%r172, %r171, 3;
	mov.f64 	%fd379, %fd81;
	mov.f64 	%fd380, %fd80;
	mov.f64 	%fd381, %fd389;
	mov.u32 	%r173, %r9;
$L__BB0_62:
	setp.ge.u32 	%p54, %r173, %r89;
	@%p54 bra 	$L__BB0_70;
	sub.s32 	%r144, %r89, %r173;
	and.b32  	%r76, %r144, 3;
	setp.eq.s32 	%p55, %r76, 0;
	mov.u32 	%r174, %r172;
	mov.f64 	%fd383, %fd380;
	mov.f64 	%fd384, %fd379;
	mov.f64 	%fd385, %fd378;
	@%p55 bra 	$L__BB0_67;
	mul.wide.u32 	%rd67, %r172, 4;
	add.s64 	%rd27, %rd2, %rd67;
	ld.global.nc.f32 	%f76, [%rd27];
	cvt.f64.f32 	%fd299, %f76;
	mul.f64 	%fd300, %fd381, %fd71;
	fma.rn.f64 	%fd301, %fd380, %fd4, %fd300;
	fma.rn.f64 	%fd302, %fd379, %fd3, %fd301;
	fma.rn.f64 	%fd303, %fd378, %fd2, %fd302;
	fma.rn.f64 	%fd87, %fd1, %fd299, %fd303;
	add.s64 	%rd28, %rd5, %rd67;
	cvt.rn.f32.f64 	%f77, %fd87;
	st.global.f32 	[%rd28], %f77;
	add.s32 	%r174, %r172, 1;
	setp.eq.s32 	%p56, %r76, 1;
	mov.f64 	%fd381, %fd380;
	mov.f64 	%fd383, %fd379;
	mov.f64 	%fd384, %fd378;
	mov.f64 	%fd385, %fd87;
	@%p56 bra 	$L__BB0_67;
	ld.global.nc.f32 	%f78, [%rd27+4];
	cvt.f64.f32 	%fd304, %f78;
	mul.f64 	%fd305, %fd380, %fd71;
	fma.rn.f64 	%fd306, %fd379, %fd4, %fd305;
	fma.rn.f64 	%fd307, %fd378, %fd3, %fd306;
	fma.rn.f64 	%fd308, %fd87, %fd2, %fd307;
	fma.rn.f64 	%fd385, %fd1, %fd304, %fd308;
	cvt.rn.f32.f64 	%f79, %fd385;
	st.global.f32 	[%rd28+4], %f79;
	add.s32 	%r174, %r172, 2;
	setp.eq.s32 	%p57, %r76, 2;
	mov.f64 	%fd381, %fd379;
	mov.f64 	%fd383, %fd378;
	mov.f64 	%fd384, %fd87;
	@%p57 bra 	$L__BB0_67;
	ld.global.nc.f32 	%f80, [%rd27+8];
	cvt.f64.f32 	%fd309, %f80;
	mul.f64 	%fd310, %fd379, %fd71;
	fma.rn.f64 	%fd311, %fd378, %fd4, %fd310;
	fma.rn.f64 	%fd312, %fd87, %fd3, %fd311;
	fma.rn.f64 	%fd313, %fd385, %fd2, %fd312;
	fma.rn.f64 	%fd89, %fd1, %fd309, %fd313;
	cvt.rn.f32.f64 	%f81, %fd89;
	st.global.f32 	[%rd28+8], %f81;
	add.s32 	%r174, %r172, 3;
	mov.f64 	%fd381, %fd378;
	mov.f64 	%fd383, %fd87;
	mov.f64 	%fd384, %fd385;
	mov.f64 	%fd385, %fd89;
$L__BB0_67:
	sub.s32 	%r145, %r173, %r89;
	setp.gt.u32 	%p58, %r145, -4;
	@%p58 bra 	$L__BB0_70;
	add.s32 	%r146, %r89, %r172;
	sub.s32 	%r81, %r146, %r173;
$L__BB0_69:
	mul.wide.u32 	%rd68, %r174, 4;
	add.s64 	%rd69, %rd2, %rd68;
	ld.global.nc.f32 	%f82, [%rd69];
	cvt.f64.f32 	%fd314, %f82;
	mul.f64 	%fd315, %fd381, %fd71;
	fma.rn.f64 	%fd316, %fd383, %fd4, %fd315;
	fma.rn.f64 	%fd317, %fd384, %fd3, %fd316;
	fma.rn.f64 	%fd318, %fd385, %fd2, %fd317;
	fma.rn.f64 	%fd381, %fd1, %fd314, %fd318;
	add.s64 	%rd70, %rd5, %rd68;
	cvt.rn.f32.f64 	%f83, %fd381;
	st.global.f32 	[%rd70], %f83;
	ld.global.nc.f32 	%f84, [%rd69+4];
	cvt.f64.f32 	%fd319, %f84;
	mul.f64 	%fd320, %fd383, %fd71;
	fma.rn.f64 	%fd321, %fd384, %fd4, %fd320;
	fma.rn.f64 	%fd322, %fd385, %fd3, %fd321;
	fma.rn.f64 	%fd323, %fd381, %fd2, %fd322;
	fma.rn.f64 	%fd383, %fd1, %fd319, %fd323;
	cvt.rn.f32.f64 	%f85, %fd383;
	st.global.f32 	[%rd70+4], %f85;
	ld.global.nc.f32 	%f86, [%rd69+8];
	cvt.f64.f32 	%fd324, %f86;
	mul.f64 	%fd325, %fd384, %fd71;
	fma.rn.f64 	%fd326, %fd385, %fd4, %fd325;
	fma.rn.f64 	%fd327, %fd381, %fd3, %fd326;
	fma.rn.f64 	%fd328, %fd383, %fd2, %fd327;
	fma.rn.f64 	%fd384, %fd1, %fd324, %fd328;
	cvt.rn.f32.f64 	%f87, %fd384;
	st.global.f32 	[%rd70+8], %f87;
	ld.global.nc.f32 	%f88, [%rd69+12];
	cvt.f64.f32 	%fd329, %f88;
	mul.f64 	%fd330, %fd385, %fd71;
	fma.rn.f64 	%fd331, %fd381, %fd4, %fd330;
	fma.rn.f64 	%fd332, %fd383, %fd3, %fd331;
	fma.rn.f64 	%fd333, %fd384, %fd2, %fd332;
	fma.rn.f64 	%fd385, %fd1, %fd329, %fd333;
	cvt.rn.f32.f64 	%f89, %fd385;
	st.global.f32 	[%rd70+12], %f89;
	add.s32 	%r174, %r174, 4;
	setp.ne.s32 	%p59, %r174, %r81;
	@%p59 bra 	$L__BB0_69;
$L__BB0_70:
	add.s32 	%r148, %r148, %r4;
	setp.lt.s32 	%p60, %r148, %r90;
	@%p60 bra 	$L__BB0_2;
$L__BB0_71:
	ret;

}
	// .globl	gaussian_many_series_one_param_f32
.visible .entry gaussian_many_series_one_param_f32(
	.param .u64 .ptr .align 1 gaussian_many_series_one_param_f32_param_0,
	.param .u64 .ptr .align 1 gaussian_many_series_one_param_f32_param_1,
	.param .u32 gaussian_many_series_one_param_f32_param_2,
	.param .u32 gaussian_many_series_one_param_f32_param_3,
	.param .u32 gaussian_many_series_one_param_f32_param_4,
	.param .u32 gaussian_many_series_one_param_f32_param_5,
	.param .u64 .ptr .align 1 gaussian_many_series_one_param_f32_param_6,
	.param .u64 .ptr .align 1 gaussian_many_series_one_param_f32_param_7
)
{
	.reg .pred 	%p<74>;
	.reg .b32 	%r<253>;
	.reg .b32 	%f<90>;
	.reg .b64 	%rd<176>;
	.reg .b64 	%fd<394>;

	ld.param.u64 	%rd52, [gaussian_many_series_one_param_f32_param_0];
	ld.param.u64 	%rd51, [gaussian_many_series_one_param_f32_param_1];
	ld.param.u32 	%r124, [gaussian_many_series_one_param_f32_param_2];
	ld.param.u32 	%r125, [gaussian_many_series_one_param_f32_param_3];
	ld.param.u32 	%r126, [gaussian_many_series_one_param_f32_param_4];
	ld.param.u32 	%r127, [gaussian_many_series_one_param_f32_param_5];
	ld.param.u64 	%rd53, [gaussian_many_series_one_param_f32_param_6];
	ld.param.u64 	%rd54, [gaussian_many_series_one_param_f32_param_7];
	cvta.to.global.u64 	%rd1, %rd54;
	cvta.to.global.u64 	%rd2, %rd52;
	cvta.to.global.u64 	%rd3, %rd53;
	setp.lt.s32 	%p1, %r124, 2;
	add.s32 	%r128, %r125, -5;
	setp.lt.u32 	%p2, %r128, -4;
	setp.lt.s32 	%p3, %r127, 1;
	or.pred  	%p4, %p1, %p3;
	or.pred  	%p5, %p4, %p2;
	@%p5 bra 	$L__BB1_69;
	cvta.to.global.u64 	%rd55, %rd51;
	ld.global.nc.f32 	%f1, [%rd55];
	cvt.f64.f32 	%fd1, %f1;
	ld.global.nc.f32 	%f2, [%rd55+4];
	cvt.f64.f32 	%fd2, %f2;
	ld.global.nc.f32 	%f3, [%rd55+8];
	cvt.f64.f32 	%fd3, %f3;
	ld.global.nc.f32 	%f4, [%rd55+12];
	cvt.f64.f32 	%fd4, %f4;
	ld.global.nc.f32 	%f5, [%rd55+16];
	cvt.f64.f32 	%fd5, %f5;
	mov.u32 	%r129, %ctaid.x;
	mov.u32 	%r1, %ntid.x;
	mov.u32 	%r130, %tid.x;
	mad.lo.s32 	%r220, %r129, %r1, %r130;
	setp.ge.s32 	%p6, %r220, %r126;
	@%p6 bra 	$L__BB1_69;
	mov.u32 	%r131, %nctaid.x;
	mul.lo.s32 	%r3, %r131, %r1;
	setp.eq.s32 	%p7, %r125, 1;
	@%p7 bra 	$L__BB1_10;
	setp.eq.s32 	%p8, %r125, 2;
	@%p8 bra 	$L__BB1_26;
	setp.ne.s32 	%p9, %r125, 3;
	@%p9 bra 	$L__BB1_5;
	bra.uni 	$L__BB1_42;
$L__BB1_5:
	mul.wide.s32 	%rd140, %r220, 4;
	add.s64 	%rd141, %rd3, %rd140;
	ld.global.nc.u32 	%r190, [%rd141];
	setp.lt.s32 	%p58, %r190, 0;
	min.s32 	%r191, %r190, %r127;
	selp.b32 	%r192, 0, %r191, %p58;
	add.s32 	%r193, %r190, %r124;
	setp.lt.s32 	%p59, %r193, 0;
	min.s32 	%r194, %r193, %r127;
	selp.b32 	%r195, 0, %r194, %p59;
	max.s32 	%r196, %r195, %r192;
	setp.lt.s32 	%p60, %r196, 0;
	min.s32 	%r95, %r196, %r127;
	selp.b32 	%r96, 0, %r95, %p60;
	add.s64 	%rd40, %rd1, %rd140;
	setp.lt.s32 	%p61, %r96, 1;
	mov.b32 	%r245, 0;
	mov.f64 	%fd378, 0d0000000000000000;
	mov.f64 	%fd379, %fd378;
	mov.f64 	%fd380, %fd378;
	mov.f64 	%fd381, %fd378;
	mov.u32 	%r246, %r245;
	@%p61 bra 	$L__BB1_61;
	and.b32  	%r97, %r96, 3;
	setp.lt.u32 	%p62, %r96, 4;
	mov.f64 	%fd381, 0d0000000000000000;
	mov.b32 	%r245, 0;
	mov.f64 	%fd387, %fd381;
	mov.f64 	%fd388, %fd381;
	mov.f64 	%fd389, %fd381;
	@%p62 bra 	$L__BB1_57;
	and.b32  	%r200, %r96, 2147483644;
	neg.s32 	%r249, %r200;
	mov.f64 	%fd381, 0d0000000000000000;
	mov.b32 	%r245, 0;
	bra.uni 	$L__BB1_56;
$L__BB1_8:
	mul.wide.s32 	%rd130, %r212, 4;
	add.s64 	%rd131, %rd4, %rd130;
	ld.global.nc.f32 	%f61, [%rd131];
	cvt.f64.f32 	%fd249, %f61;
	mul.f64 	%fd250, %fd1, %fd249;
	fma.rn.f64 	%fd251, %fd335, %fd2, %fd250;
	add.s64 	%rd132, %rd5, %rd130;
	cvt.rn.f32.f64 	%f62, %fd251;
	st.global.f32 	[%rd132], %f62;
	mul.wide.s32 	%rd133, %r126, 4;
	add.s64 	%rd134, %rd131, %rd133;
	ld.global.nc.f32 	%f63, [%rd134];
	cvt.f64.f32 	%fd252, %f63;
	mul.f64 	%fd253, %fd1, %fd252;
	fma.rn.f64 	%fd254, %fd251, %fd2, %fd253;
	add.s64 	%rd135, %rd132, %rd133;
	cvt.rn.f32.f64 	%f64, %fd254;
	st.global.f32 	[%rd135], %f64;
	add.s64 	%rd136, %rd134, %rd133;
	ld.global.nc.f32 	%f65, [%rd136];
	cvt.f64.f32 	%fd255, %f65;
	mul.f64 	%fd256, %fd1, %fd255;
	fma.rn.f64 	%fd257, %fd254, %fd2, %fd256;
	add.s64 	%rd137, %rd135, %rd133;
	cvt.rn.f32.f64 	%f66, %fd257;
	st.global.f32 	[%rd137], %f66;
	add.s64 	%rd138, %rd136, %rd133;
	ld.global.nc.f32 	%f67, [%rd138];
	cvt.f64.f32 	%fd258, %f67;
	mul.f64 	%fd259, %fd1, %fd258;
	fma.rn.f64 	%fd335, %fd257, %fd2, %fd259;
	add.s64 	%rd139, %rd137, %rd133;
	cvt.rn.f32.f64 	%f68, %fd335;
	st.global.f32 	[%rd139], %f68;
	add.s32 	%r216, %r216, 4;
	shl.b32 	%r188, %r126, 2;
	add.s32 	%r212, %r188, %r212;
	setp.ne.s32 	%p56, %r216, %r127;
	@%p56 bra 	$L__BB1_8;
$L__BB1_9:
	add.s32 	%r220, %r220, %r3;
	setp.lt.s32 	%p57, %r220, %r126;
	@%p57 bra 	$L__BB1_10;
	bra.uni 	$L__BB1_69;
$L__BB1_10:
	mul.wide.s32 	%rd112, %r220, 4;
	add.s64 	%rd113, %rd3, %rd112;
	ld.global.nc.u32 	%r171, [%rd113];
	setp.lt.s32 	%p42, %r171, 0;
	min.s32 	%r172, %r171, %r127;
	selp.b32 	%r173, 0, %r172, %p42;
	add.s32 	%r174, %r171, %r124;
	setp.lt.s32 	%p43, %r174, 0;
	min.s32 	%r175, %r174, %r127;
	selp.b32 	%r176, 0, %r175, %p43;
	max.s32 	%r177, %r176, %r173;
	setp.lt.s32 	%p44, %r177, 0;
	min.s32 	%r5, %r177, %r127;
	selp.b32 	%r6, 0, %r5, %p44;
	add.s64 	%rd4, %rd2, %rd112;
	add.s64 	%rd5, %rd1, %rd112;
	setp.gt.s32 	%p45, %r6, 0;
	mov.b32 	%r212, 0;
	mov.f64 	%fd335, 0d0000000000000000;
	mov.u32 	%r213, %r212;
	@%p45 bra 	$L__BB1_17;
$L__BB1_11:
	setp.lt.s32 	%p51, %r213, %r127;
	@%p51 bra 	$L__BB1_12;
	bra.uni 	$L__BB1_9;
$L__BB1_12:
	sub.s32 	%r186, %r127, %r213;
	and.b32  	%r18, %r186, 3;
	setp.eq.s32 	%p52, %r18, 0;
	mov.u32 	%r216, %r213;
	@%p52 bra 	$L__BB1_16;
	mul.wide.s32 	%rd127, %r212, 4;
	add.s64 	%rd6, %rd4, %rd127;
	ld.global.nc.f32 	%f55, [%rd6];
	cvt.f64.f32 	%fd243, %f55;
	mul.f64 	%fd244, %fd1, %fd243;
	fma.rn.f64 	%fd335, %fd335, %fd2, %fd244;
	add.s64 	%rd7, %rd5, %rd127;
	cvt.rn.f32.f64 	%f56, %fd335;
	st.global.f32 	[%rd7], %f56;
	add.s32 	%r216, %r213, 1;
	add.s32 	%r212, %r212, %r126;
	setp.eq.s32 	%p53, %r18, 1;
	@%p53 bra 	$L__BB1_16;
	mul.wide.s32 	%rd8, %r126, 4;
	add.s64 	%rd9, %rd6, %rd8;
	ld.global.nc.f32 	%f57, [%rd9];
	cvt.f64.f32 	%fd245, %f57;
	mul.f64 	%fd246, %fd1, %fd245;
	fma.rn.f64 	%fd335, %fd335, %fd2, %fd246;
	add.s64 	%rd10, %rd7, %rd8;
	cvt.rn.f32.f64 	%f58, %fd335;
	st.global.f32 	[%rd10], %f58;
	add.s32 	%r216, %r213, 2;
	add.s32 	%r212, %r212, %r126;
	setp.eq.s32 	%p54, %r18, 2;
	@%p54 bra 	$L__BB1_16;
	add.s64 	%rd128, %rd9, %rd8;
	ld.global.nc.f32 	%f59, [%rd128];
	cvt.f64.f32 	%fd247, %f59;
	mul.f64 	%fd248, %fd1, %fd247;
	fma.rn.f64 	%fd335, %fd335, %fd2, %fd248;
	add.s64 	%rd129, %rd10, %rd8;
	cvt.rn.f32.f64 	%f60, %fd335;
	st.global.f32 	[%rd129], %f60;
	add.s32 	%r216, %r213, 3;
	add.s32 	%r212, %r212, %r126;
$L__BB1_16:
	sub.s32 	%r187, %r213, %r127;
	setp.gt.u32 	%p55, %r187, -4;
	@%p55 bra 	$L__BB1_9;
	bra.uni 	$L__BB1_8;
$L__BB1_17:
	and.b32  	%r27, %r6, 3;
	setp.lt.u32 	%p46, %r6, 4;
	mov.f64 	%fd335, 0d0000000000000000;
	mov.b32 	%r212, 0;
	@%p46 bra 	$L__BB1_20;
	and.b32  	%r28, %r6, 2147483644;
	mov.f64 	%fd335, 0d0000000000000000;
	mov.b32 	%r212, 0;
	mov.u32 	%r211, %r212;
$L__BB1_19:
	mul.wide.s32 	%rd114, %r212, 4;
	add.s64 	%rd115, %rd4, %rd114;
	ld.global.nc.f32 	%f48, [%rd115];
	cvt.f64.f32 	%fd226, %f48;
	mul.f64 	%fd227, %fd1, %fd226;
	fma.rn.f64 	%fd228, %fd335, %fd2, %fd227;
	add.s64 	%rd116, %rd5, %rd114;
	mov.b32 	%r181, 2147483647;
	st.global.u32 	[%rd116], %r181;
	mul.wide.s32 	%rd117, %r126, 4;
	add.s64 	%rd118, %rd115, %rd117;
	ld.global.nc.f32 	%f49, [%rd118];
	cvt.f64.f32 	%fd229, %f49;
	mul.f64 	%fd230, %fd1, %fd229;
	fma.rn.f64 	%fd231, %fd228, %fd2, %fd230;
	add.s64 	%rd119, %rd116, %rd117;
	st.global.u32 	[%rd119], %r181;
	add.s64 	%rd120, %rd118, %rd117;
	ld.global.nc.f32 	%f50, [%rd120];
	cvt.f64.f32 	%fd232, %f50;
	mul.f64 	%fd233, %fd1, %fd232;
	fma.rn.f64 	%fd234, %fd231, %fd2, %fd233;
	add.s64 	%rd121, %rd119, %rd117;
	st.global.u32 	[%rd121], %r181;
	add.s64 	%rd122, %rd120, %rd117;
	ld.global.nc.f32 	%f51, [%rd122];
	cvt.f64.f32 	%fd235, %f51;
	mul.f64 	%fd236, %fd1, %fd235;
	fma.rn.f64 	%fd335, %fd234, %fd2, %fd236;
	add.s64 	%rd123, %rd121, %rd117;
	st.global.u32 	[%rd123], %r181;
	shl.b32 	%r182, %r126, 2;
	add.s32 	%r212, %r182, %r212;
	add.s32 	%r211, %r211, 4;
	setp.eq.s32 	%p47, %r211, %r28;
	@%p47 bra 	$L__BB1_20;
	bra.uni 	$L__BB1_19;
$L__BB1_20:
	setp.eq.s32 	%p48, %r27, 0;
	mov.u32 	%r213, %r5;
	@%p48 bra 	$L__BB1_11;
	mul.wide.s32 	%rd124, %r212, 4;
	add.s64 	%rd11, %rd4, %rd124;
	ld.global.nc.f32 	%f52, [%rd11];
	cvt.f64.f32 	%fd237, %f52;
	mul.f64 	%fd238, %fd1, %fd237;
	fma.rn.f64 	%fd335, %fd335, %fd2, %fd238;
	add.s64 	%rd12, %rd5, %rd124;
	mov.b32 	%r183, 2147483647;
	st.global.u32 	[%rd12], %r183;
	add.s32 	%r212, %r212, %r126;
	setp.eq.s32 	%p49, %r27, 1;
	mov.u32 	%r213, %r5;
	@%p49 bra 	$L__BB1_11;
	mul.wide.s32 	%rd13, %r126, 4;
	add.s64 	%rd14, %rd11, %rd13;
	ld.global.nc.f32 	%f53, [%rd14];
	cvt.f64.f32 	%fd239, %f53;
	mul.f64 	%fd240, %fd1, %fd239;
	fma.rn.f64 	%fd335, %fd335, %fd2, %fd240;
	add.s64 	%rd15, %rd12, %rd13;
	mov.b32 	%r184, 2147483647;
	st.global.u32 	[%rd15], %r184;
	add.s32 	%r212, %r212, %r126;
	setp.eq.s32 	%p50, %r27, 2;
	mov.u32 	%r213, %r5;
	@%p50 bra 	$L__BB1_11;
	add.s64 	%rd125, %rd14, %rd13;
	ld.global.nc.f32 	%f54, [%rd125];
	cvt.f64.f32 	%fd241, %f54;
	mul.f64 	%fd242, %fd1, %fd241;
	fma.rn.f64 	%fd335, %fd335, %fd2, %fd242;
	add.s64 	%rd126, %rd15, %rd13;
	mov.b32 	%r185, 2147483647;
	st.global.u32 	[%rd126], %r185;
	add.s32 	%r212, %r212, %r126;
	mov.u32 	%r213, %r5;
	bra.uni 	$L__BB1_11;
$L__BB1_24:
	mul.wide.s32 	%rd102, %r223, 4;
	add.s64 	%rd103, %rd16, %rd102;
	ld.global.nc.f32 	%f40, [%rd103];
	cvt.f64.f32 	%fd208, %f40;
	mul.f64 	%fd209, %fd343, %fd3;
	fma.rn.f64 	%fd210, %fd347, %fd2, %fd209;
	fma.rn.f64 	%fd211, %fd1, %fd208, %fd210;
	add.s64 	%rd104, %rd17, %rd102;
	cvt.rn.f32.f64 	%f41, %fd211;
	st.global.f32 	[%rd104], %f41;
	mul.wide.s32 	%rd105, %r126, 4;
	add.s64 	%rd106, %rd103, %rd105;
	ld.global.nc.f32 	%f42, [%rd106];
	cvt.f64.f32 	%fd212, %f42;
	mul.f64 	%fd213, %fd347, %fd3;
	fma.rn.f64 	%fd214, %fd211, %fd2, %fd213;
	fma.rn.f64 	%fd215, %fd1, %fd212, %fd214;
	add.s64 	%rd107, %rd104, %rd105;
	cvt.rn.f32.f64 	%f43, %fd215;
	st.global.f32 	[%rd107], %f43;
	add.s64 	%rd108, %rd106, %rd105;
	ld.global.nc.f32 	%f44, [%rd108];
	cvt.f64.f32 	%fd216, %f44;
	mul.f64 	%fd217, %fd211, %fd3;
	fma.rn.f64 	%fd218, %fd215, %fd2, %fd217;
	fma.rn.f64 	%fd343, %fd1, %fd216, %fd218;
	add.s64 	%rd109, %rd107, %rd105;
	cvt.rn.f32.f64 	%f45, %fd343;
	st.global.f32 	[%rd109], %f45;
	add.s64 	%rd110, %rd108, %rd105;
	ld.global.nc.f32 	%f46, [%rd110];
	cvt.f64.f32 	%fd219, %f46;
	mul.f64 	%fd220, %fd215, %fd3;
	fma.rn.f64 	%fd221, %fd343, %fd2, %fd220;
	fma.rn.f64 	%fd347, %fd1, %fd219, %fd221;
	add.s64 	%rd111, %rd109, %rd105;
	cvt.rn.f32.f64 	%f47, %fd347;
	st.global.f32 	[%rd111], %f47;
	add.s32 	%r227, %r227, 4;
	shl.b32 	%r169, %r126, 2;
	add.s32 	%r223, %r169, %r223;
	setp.ne.s32 	%p40, %r227, %r127;
	@%p40 bra 	$L__BB1_24;
$L__BB1_25:
	add.s32 	%r220, %r220, %r3;
	setp.lt.s32 	%p41, %r220, %r126;
	@%p41 bra 	$L__BB1_26;
	bra.uni 	$L__BB1_69;
$L__BB1_26:
	mul.wide.s32 	%rd84, %r220, 4;
	add.s64 	%rd85, %rd3, %rd84;
	ld.global.nc.u32 	%r152, [%rd85];
	setp.lt.s32 	%p26, %r152, 0;
	min.s32 	%r153, %r152, %r127;
	selp.b32 	%r154, 0, %r153, %p26;
	add.s32 	%r155, %r152, %r124;
	setp.lt.s32 	%p27, %r155, 0;
	min.s32 	%r156, %r155, %r127;
	selp.b32 	%r157, 0, %r156, %p27;
	max.s32 	%r158, %r157, %r154;
	setp.lt.s32 	%p28, %r158, 0;
	min.s32 	%r35, %r158, %r127;
	selp.b32 	%r36, 0, %r35, %p28;
	add.s64 	%rd16, %rd2, %rd84;
	add.s64 	%rd17, %rd1, %rd84;
	setp.gt.s32 	%p29, %r36, 0;
	mov.b32 	%r223, 0;
	mov.f64 	%fd342, 0d0000000000000000;
	mov.f64 	%fd343, %fd342;
	mov.u32 	%r224, %r223;
	@%p29 bra 	$L__BB1_33;
$L__BB1_27:
	setp.lt.s32 	%p35, %r224, %r127;
	@%p35 bra 	$L__BB1_28;
	bra.uni 	$L__BB1_25;
$L__BB1_28:
	sub.s32 	%r167, %r127, %r224;
	and.b32  	%r48, %r167, 3;
	setp.eq.s32 	%p36, %r48, 0;
	mov.u32 	%r227, %r224;
	mov.f64 	%fd347, %fd342;
	@%p36 bra 	$L__BB1_32;
	mul.wide.s32 	%rd99, %r223, 4;
	add.s64 	%rd18, %rd16, %rd99;
	ld.global.nc.f32 	%f34, [%rd18];
	cvt.f64.f32 	%fd199, %f34;
	mul.f64 	%fd200, %fd343, %fd3;
	fma.rn.f64 	%fd201, %fd342, %fd2, %fd200;
	fma.rn.f64 	%fd30, %fd1, %fd199, %fd201;
	add.s64 	%rd19, %rd17, %rd99;
	cvt.rn.f32.f64 	%f35, %fd30;
	st.global.f32 	[%rd19], %f35;
	add.s32 	%r227, %r224, 1;
	add.s32 	%r223, %r223, %r126;
	setp.eq.s32 	%p37, %r48, 1;
	mov.f64 	%fd343, %fd342;
	mov.f64 	%fd347, %fd30;
	@%p37 bra 	$L__BB1_32;
	mul.wide.s32 	%rd20, %r126, 4;
	add.s64 	%rd21, %rd18, %rd20;
	ld.global.nc.f32 	%f36, [%rd21];
	cvt.f64.f32 	%fd202, %f36;
	mul.f64 	%fd203, %fd342, %fd3;
	fma.rn.f64 	%fd204, %fd30, %fd2, %fd203;
	fma.rn.f64 	%fd347, %fd1, %fd202, %fd204;
	add.s64 	%rd22, %rd19, %rd20;
	cvt.rn.f32.f64 	%f37, %fd347;
	st.global.f32 	[%rd22], %f37;
	add.s32 	%r227, %r224, 2;
	add.s32 	%r223, %r223, %r126;
	setp.eq.s32 	%p38, %r48, 2;
	mov.f64 	%fd343, %fd30;
	@%p38 bra 	$L__BB1_32;
	add.s64 	%rd100, %rd21, %rd20;
	ld.global.nc.f32 	%f38, [%rd100];
	cvt.f64.f32 	%fd205, %f38;
	mul.f64 	%fd206, %fd30, %fd3;
	fma.rn.f64 	%fd207, %fd347, %fd2, %fd206;
	fma.rn.f64 	%fd32, %fd1, %fd205, %fd207;
	add.s64 	%rd101, %rd22, %rd20;
	cvt.rn.f32.f64 	%f39, %fd32;
	st.global.f32 	[%rd101], %f39;
	add.s32 	%r227, %r224, 3;
	add.s32 	%r223, %r223, %r126;
	mov.f64 	%fd343, %fd347;
	mov.f64 	%fd347, %fd32;
$L__BB1_32:
	sub.s32 	%r168, %r224, %r127;
	setp.gt.u32 	%p39, %r168, -4;
	@%p39 bra 	$L__BB1_25;
	bra.uni 	$L__BB1_24;
$L__BB1_33:
	and.b32  	%r57, %r36, 3;
	setp.lt.u32 	%p30, %r36, 4;
	mov.f64 	%fd343, 0d0000000000000000;
	mov.b32 	%r223, 0;
	mov.f64 	%fd349, %fd343;
	@%p30 bra 	$L__BB1_36;
	and.b32  	%r58, %r36, 2147483644;
	mov.f64 	%fd343, 0d0000000000000000;
	mov.b32 	%r223, 0;
	mov.u32 	%r222, %r223;
$L__BB1_35:
	mul.wide.s32 	%rd86, %r223, 4;
	add.s64 	%rd87, %rd16, %rd86;
	ld.global.nc.f32 	%f27, [%rd87];
	cvt.f64.f32 	%fd176, %f27;
	mul.f64 	%fd177, %fd343, %fd3;
	fma.rn.f64 	%fd178, %fd349, %fd2, %fd177;
	fma.rn.f64 	%fd179, %fd1, %fd176, %fd178;
	add.s64 	%rd88, %rd17, %rd86;
	mov.b32 	%r162, 2147483647;
	st.global.u32 	[%rd88], %r162;
	mul.wide.s32 	%rd89, %r126, 4;
	add.s64 	%rd90, %rd87, %rd89;
	ld.global.nc.f32 	%f28, [%rd90];
	cvt.f64.f32 	%fd180, %f28;
	mul.f64 	%fd181, %fd349, %fd3;
	fma.rn.f64 	%fd182, %fd179, %fd2, %fd181;
	fma.rn.f64 	%fd183, %fd1, %fd180, %fd182;
	add.s64 	%rd91, %rd88, %rd89;
	st.global.u32 	[%rd91], %r162;
	add.s64 	%rd92, %rd90, %rd89;
	ld.global.nc.f32 	%f29, [%rd92];
	cvt.f64.f32 	%fd184, %f29;
	mul.f64 	%fd185, %fd179, %fd3;
	fma.rn.f64 	%fd186, %fd183, %fd2, %fd185;
	fma.rn.f64 	%fd343, %fd1, %fd184, %fd186;
	add.s64 	%rd93, %rd91, %rd89;
	st.global.u32 	[%rd93], %r162;
	add.s64 	%rd94, %rd92, %rd89;
	ld.global.nc.f32 	%f30, [%rd94];
	cvt.f64.f32 	%fd187, %f30;
	mul.f64 	%fd188, %fd183, %fd3;
	fma.rn.f64 	%fd189, %fd343, %fd2, %fd188;
	fma.rn.f64 	%fd349, %fd1, %fd187, %fd189;
	add.s64 	%rd95, %rd93, %rd89;
	st.global.u32 	[%rd95], %r162;
	shl.b32 	%r163, %r126, 2;
	add.s32 	%r223, %r163, %r223;
	add.s32 	%r222, %r222, 4;
	setp.eq.s32 	%p31, %r222, %r58;
	@%p31 bra 	$L__BB1_36;
	bra.uni 	$L__BB1_35;
$L__BB1_36:
	setp.eq.s32 	%p32, %r57, 0;
	mov.f64 	%fd342, %fd349;
	mov.u32 	%r224, %r35;
	@%p32 bra 	$L__BB1_27;
	mul.wide.s32 	%rd96, %r223, 4;
	add.s64 	%rd23, %rd16, %rd96;
	ld.global.nc.f32 	%f31, [%rd23];
	cvt.f64.f32 	%fd190, %f31;
	mul.f64 	%fd191, %fd343, %fd3;
	fma.rn.f64 	%fd192, %fd349, %fd2, %fd191;
	fma.rn.f64 	%fd39, %fd1, %fd190, %fd192;
	add.s64 	%rd24, %rd17, %rd96;
	mov.b32 	%r164, 2147483647;
	st.global.u32 	[%rd24], %r164;
	add.s32 	%r223, %r223, %r126;
	setp.eq.s32 	%p33, %r57, 1;
	mov.f64 	%fd342, %fd39;
	mov.f64 	%fd343, %fd349;
	mov.u32 	%r224, %r35;
	@%p33 bra 	$L__BB1_27;
	mul.wide.s32 	%rd25, %r126, 4;
	add.s64 	%rd26, %rd23, %rd25;
	ld.global.nc.f32 	%f32, [%rd26];
	cvt.f64.f32 	%fd193, %f32;
	mul.f64 	%fd194, %fd349, %fd3;
	fma.rn.f64 	%fd195, %fd39, %fd2, %fd194;
	fma.rn.f64 	%fd40, %fd1, %fd193, %fd195;
	add.s64 	%rd27, %rd24, %rd25;
	mov.b32 	%r165, 2147483647;
	st.global.u32 	[%rd27], %r165;
	add.s32 	%r223, %r223, %r126;
	setp.eq.s32 	%p34, %r57, 2;
	mov.f64 	%fd342, %fd40;
	mov.f64 	%fd343, %fd39;
	mov.u32 	%r224, %r35;
	@%p34 bra 	$L__BB1_27;
	add.s64 	%rd97, %rd26, %rd25;
	ld.global.nc.f32 	%f33, [%rd97];
	cvt.f64.f32 	%fd196, %f33;
	mul.f64 	%fd197, %fd39, %fd3;
	fma.rn.f64 	%fd198, %fd40, %fd2, %fd197;
	fma.rn.f64 	%fd342, %fd1, %fd196, %fd198;
	add.s64 	%rd98, %rd27, %rd25;
	mov.b32 	%r166, 2147483647;
	st.global.u32 	[%rd98], %r166;
	add.s32 	%r223, %r223, %r126;
	mov.f64 	%fd343, %fd40;
	mov.u32 	%r224, %r35;
	bra.uni 	$L__BB1_27;
$L__BB1_40:
	mul.wide.s32 	%rd74, %r234, 4;
	add.s64 	%rd75, %rd28, %rd74;
	ld.global.nc.f32 	%f19, [%rd75];
	cvt.f64.f32 	%fd155, %f19;
	mul.f64 	%fd156, %fd357, %fd4;
	fma.rn.f64 	%fd157, %fd362, %fd3, %fd156;
	fma.rn.f64 	%fd158, %fd363, %fd2, %fd157;
	fma.rn.f64 	%fd159, %fd1, %fd155, %fd158;
	add.s64 	%rd76, %rd29, %rd74;
	cvt.rn.f32.f64 	%f20, %fd159;
	st.global.f32 	[%rd76], %f20;
	mul.wide.s32 	%rd77, %r126, 4;
	add.s64 	%rd78, %rd75, %rd77;
	ld.global.nc.f32 	%f21, [%rd78];
	cvt.f64.f32 	%fd160, %f21;
	mul.f64 	%fd161, %fd362, %fd4;
	fma.rn.f64 	%fd162, %fd363, %fd3, %fd161;
	fma.rn.f64 	%fd163, %fd159, %fd2, %fd162;
	fma.rn.f64 	%fd357, %fd1, %fd160, %fd163;
	add.s64 	%rd79, %rd76, %rd77;
	cvt.rn.f32.f64 	%f22, %fd357;
	st.global.f32 	[%rd79], %f22;
	add.s64 	%rd80, %rd78, %rd77;
	ld.global.nc.f32 	%f23, [%rd80];
	cvt.f64.f32 	%fd164, %f23;
	mul.f64 	%fd165, %fd363, %fd4;
	fma.rn.f64 	%fd166, %fd159, %fd3, %fd165;
	fma.rn.f64 	%fd167, %fd357, %fd2, %fd166;
	fma.rn.f64 	%fd362, %fd1, %fd164, %fd167;
	add.s64 	%rd81, %rd79, %rd77;
	cvt.rn.f32.f64 	%f24, %fd362;
	st.global.f32 	[%rd81], %f24;
	add.s64 	%rd82, %rd80, %rd77;
	ld.global.nc.f32 	%f25, [%rd82];
	cvt.f64.f32 	%fd168, %f25;
	mul.f64 	%fd169, %fd159, %fd4;
	fma.rn.f64 	%fd170, %fd357, %fd3, %fd169;
	fma.rn.f64 	%fd171, %fd362, %fd2, %fd170;
	fma.rn.f64 	%fd363, %fd1, %fd168, %fd171;
	add.s64 	%rd83, %rd81, %rd77;
	cvt.rn.f32.f64 	%f26, %fd363;
	st.global.f32 	[%rd83], %f26;
	add.s32 	%r238, %r238, 4;
	shl.b32 	%r150, %r126, 2;
	add.s32 	%r234, %r150, %r234;
	setp.ne.s32 	%p24, %r238, %r127;
	@%p24 bra 	$L__BB1_40;
$L__BB1_41:
	add.s32 	%r220, %r220, %r3;
	setp.lt.s32 	%p25, %r220, %r126;
	@%p25 bra 	$L__BB1_42;
	bra.uni 	$L__BB1_69;
$L__BB1_42:
	mul.wide.s32 	%rd56, %r220, 4;
	add.s64 	%rd57, %rd3, %rd56;
	ld.global.nc.u32 	%r133, [%rd57];
	setp.lt.s32 	%p10, %r133, 0;
	min.s32 	%r134, %r133, %r127;
	selp.b32 	%r135, 0, %r134, %p10;
	add.s32 	%r136, %r133, %r124;
	setp.lt.s32 	%p11, %r136, 0;
	min.s32 	%r137, %r136, %r127;
	selp.b32 	%r138, 0, %r137, %p11;
	max.s32 	%r139, %r138, %r135;
	setp.lt.s32 	%p12, %r139, 0;
	min.s32 	%r65, %r139, %r127;
	selp.b32 	%r66, 0, %r65, %p12;
	add.s64 	%rd28, %rd2, %rd56;
	add.s64 	%rd29, %rd1, %rd56;
	setp.gt.s32 	%p13, %r66, 0;
	mov.b32 	%r234, 0;
	mov.f64 	%fd355, 0d0000000000000000;
	mov.f64 	%fd356, %fd355;
	mov.f64 	%fd357, %fd355;
	mov.u32 	%r235, %r234;
	@%p13 bra 	$L__BB1_49;
$L__BB1_43:
	setp.lt.s32 	%p19, %r235, %r127;
	@%p19 bra 	$L__BB1_44;
	bra.uni 	$L__BB1_41;
$L__BB1_44:
	sub.s32 	%r148, %r127, %r235;
	and.b32  	%r78, %r148, 3;
	setp.eq.s32 	%p20, %r78, 0;
	mov.u32 	%r238, %r235;
	mov.f64 	%fd362, %fd356;
	mov.f64 	%fd363, %fd355;
	@%p20 bra 	$L__BB1_48;
	mul.wide.s32 	%rd71, %r234, 4;
	add.s64 	%rd30, %rd28, %rd71;
	ld.global.nc.f32 	%f13, [%rd30];
	cvt.f64.f32 	%fd143, %f13;
	mul.f64 	%fd144, %fd357, %fd4;
	fma.rn.f64 	%fd145, %fd356, %fd3, %fd144;
	fma.rn.f64 	%fd146, %fd355, %fd2, %fd145;
	fma.rn.f64 	%fd57, %fd1, %fd143, %fd146;
	add.s64 	%rd31, %rd29, %rd71;
	cvt.rn.f32.f64 	%f14, %fd57;
	st.global.f32 	[%rd31], %f14;
	add.s32 	%r238, %r235, 1;
	add.s32 	%r234, %r234, %r126;
	setp.eq.s32 	%p21, %r78, 1;
	mov.f64 	%fd357, %fd356;
	mov.f64 	%fd362, %fd355;
	mov.f64 	%fd363, %fd57;
	@%p21 bra 	$L__BB1_48;
	mul.wide.s32 	%rd32, %r126, 4;
	add.s64 	%rd33, %rd30, %rd32;
	ld.global.nc.f32 	%f15, [%rd33];
	cvt.f64.f32 	%fd147, %f15;
	mul.f64 	%fd148, %fd356, %fd4;
	fma.rn.f64 	%fd149, %fd355, %fd3, %fd148;
	fma.rn.f64 	%fd150, %fd57, %fd2, %fd149;
	fma.rn.f64 	%fd363, %fd1, %fd147, %fd150;
	add.s64 	%rd34, %rd31, %rd32;
	cvt.rn.f32.f64 	%f16, %fd363;
	st.global.f32 	[%rd34], %f16;
	add.s32 	%r238, %r235, 2;
	add.s32 	%r234, %r234, %r126;
	setp.eq.s32 	%p22, %r78, 2;
	mov.f64 	%fd357, %fd355;
	mov.f64 	%fd362, %fd57;
	@%p22 bra 	$L__BB1_48;
	add.s64 	%rd72, %rd33, %rd32;
	ld.global.nc.f32 	%f17, [%rd72];
	cvt.f64.f32 	%fd151, %f17;
	mul.f64 	%fd152, %fd355, %fd4;
	fma.rn.f64 	%fd153, %fd57, %fd3, %fd152;
	fma.rn.f64 	%fd154, %fd363, %fd2, %fd153;
	fma.rn.f64 	%fd59, %fd1, %fd151, %fd154;
	add.s64 	%rd73, %rd34, %rd32;
	cvt.rn.f32.f64 	%f18, %fd59;
	st.global.f32 	[%rd73], %f18;
	add.s32 	%r238, %r235, 3;
	add.s32 	%r234, %r234, %r126;
	mov.f64 	%fd357, %fd57;
	mov.f64 	%fd362, %fd363;
	mov.f64 	%fd363, %fd59;
$L__BB1_48:
	sub.s32 	%r149, %r235, %r127;
	setp.gt.u32 	%p23, %r149, -4;
	@%p23 bra 	$L__BB1_41;
	bra.uni 	$L__BB1_40;
$L__BB1_49:
	and.b32  	%r87, %r66, 3;
	setp.lt.u32 	%p14, %r66, 4;
	mov.f64 	%fd357, 0d0000000000000000;
	mov.b32 	%r234, 0;
	mov.f64 	%fd365, %fd357;
	mov.f64 	%fd366, %fd357;
	@%p14 bra 	$L__BB1_52;
	and.b32  	%r88, %r66, 2147483644;
	mov.f64 	%fd357, 0d0000000000000000;
	mov.b32 	%r234, 0;
	mov.u32 	%r233, %r234;
$L__BB1_51:
	mul.wide.s32 	%rd58, %r234, 4;
	add.s64 	%rd59, %rd28, %rd58;
	ld.global.nc.f32 	%f6, [%rd59];
	cvt.f64.f32 	%fd114, %f6;
	mul.f64 	%fd115, %fd357, %fd4;
	fma.rn.f64 	%fd116, %fd365, %fd3, %fd115;
	fma.rn.f64 	%fd117, %fd366, %fd2, %fd116;
	fma.rn.f64 	%fd118, %fd1, %fd114, %fd117;
	add.s64 	%rd60, %rd29, %rd58;
	mov.b32 	%r143, 2147483647;
	st.global.u32 	[%rd60], %r143;
	mul.wide.s32 	%rd61, %r126, 4;
	add.s64 	%rd62, %rd59, %rd61;
	ld.global.nc.f32 	%f7, [%rd62];
	cvt.f64.f32 	%fd119, %f7;
	mul.f64 	%fd120, %fd365, %fd4;
	fma.rn.f64 	%fd121, %fd366, %fd3, %fd120;
	fma.rn.f64 	%fd122, %fd118, %fd2, %fd121;
	fma.rn.f64 	%fd357, %fd1, %fd119, %fd122;
	add.s64 	%rd63, %rd60, %rd61;
	st.global.u32 	[%rd63], %r143;
	add.s64 	%rd64, %rd62, %rd61;
	ld.global.nc.f32 	%f8, [%rd64];
	cvt.f64.f32 	%fd123, %f8;
	mul.f64 	%fd124, %fd366, %fd4;
	fma.rn.f64 	%fd125, %fd118, %fd3, %fd124;
	fma.rn.f64 	%fd126, %fd357, %fd2, %fd125;
	fma.rn.f64 	%fd365, %fd1, %fd123, %fd126;
	add.s64 	%rd65, %rd63, %rd61;
	st.global.u32 	[%rd65], %r143;
	add.s64 	%rd66, %rd64, %rd61;
	ld.global.nc.f32 	%f9, [%rd66];
	cvt.f64.f32 	%fd127, %f9;
	mul.f64 	%fd128, %fd118, %fd4;
	fma.rn.f64 	%fd129, %fd357, %fd3, %fd128;
	fma.rn.f64 	%fd130, %fd365, %fd2, %fd129;
	fma.rn.f64 	%fd366, %fd1, %fd127, %fd130;
	add.s64 	%rd67, %rd65, %rd61;
	st.global.u32 	[%rd67], %r143;
	shl.b32 	%r144, %r126, 2;
	add.s32 	%r234, %r144, %r234;
	add.s32 	%r233, %r233, 4;
	setp.eq.s32 	%p15, %r233, %r88;
	@%p15 bra 	$L__BB1_52;
	bra.uni 	$L__BB1_51;
$L__BB1_52:
	setp.eq.s32 	%p16, %r87, 0;
	mov.f64 	%fd355, %fd366;
	mov.f64 	%fd356, %fd365;
	mov.u32 	%r235, %r65;
	@%p16 bra 	$L__BB1_43;
	mul.wide.s32 	%rd68, %r234, 4;
	add.s64 	%rd35, %rd28, %rd68;
	ld.global.nc.f32 	%f10, [%rd35];
	cvt.f64.f32 	%fd131, %f10;
	mul.f64 	%fd132, %fd357, %fd4;
	fma.rn.f64 	%fd133, %fd365, %fd3, %fd132;
	fma.rn.f64 	%fd134, %fd366, %fd2, %fd133;
	fma.rn.f64 	%fd69, %fd1, %fd131, %fd134;
	add.s64 	%rd36, %rd29, %rd68;
	mov.b32 	%r145, 2147483647;
	st.global.u32 	[%rd36], %r145;
	add.s32 	%r234, %r234, %r126;
	setp.eq.s32 	%p17, %r87, 1;
	mov.f64 	%fd355, %fd69;
	mov.f64 	%fd356, %fd366;
	mov.f64 	%fd357, %fd365;
	mov.u32 	%r235, %r65;
	@%p17 bra 	$L__BB1_43;
	mul.wide.s32 	%rd37, %r126, 4;
	add.s64 	%rd38, %rd35, %rd37;
	ld.global.nc.f32 	%f11, [%rd38];
	cvt.f64.f32 	%fd135, %f11;
	mul.f64 	%fd136, %fd365, %fd4;
	fma.rn.f64 	%fd137, %fd366, %fd3, %fd136;
	fma.rn.f64 	%fd138, %fd69, %fd2, %fd137;
	fma.rn.f64 	%fd70, %fd1, %fd135, %fd138;
	add.s64 	%rd39, %rd36, %rd37;
	mov.b32 	%r146, 2147483647;
	st.global.u32 	[%rd39], %r146;
	add.s32 	%r234, %r234, %r126;
	setp.eq.s32 	%p18, %r87, 2;
	mov.f64 	%fd355, %fd70;
	mov.f64 	%fd356, %fd69;
	mov.f64 	%fd357, %fd366;
	mov.u32 	%r235, %r65;
	@%p18 bra 	$L__BB1_43;
	add.s64 	%rd69, %rd38, %rd37;
	ld.global.nc.f32 	%f12, [%rd69];
	cvt.f64.f32 	%fd139, %f12;
	mul.f64 	%fd140, %fd366, %fd4;
	fma.rn.f64 	%fd141, %fd69, %fd3, %fd140;
	fma.rn.f64 	%fd142, %fd70, %fd2, %fd141;
	fma.rn.f64 	%fd355, %fd1, %fd139, %fd142;
	add.s64 	%rd70, %rd39, %rd37;
	mov.b32 	%r147, 2147483647;
	st.global.u32 	[%rd70], %r147;
	add.s32 	%r234, %r234, %r126;
	mov.f64 	%fd356, %fd70;
	mov.f64 	%fd357, %fd69;
	mov.u32 	%r235, %r65;
	bra.uni 	$L__BB1_43;
$L__BB1_56:
	mul.wide.s32 	%rd142, %r220, 4;
	add.s64 	%rd143, %rd2, %rd142;
	mul.wide.s32 	%rd144, %r245, 4;
	add.s64 	%rd145, %rd143, %rd144;
	ld.global.nc.f32 	%f69, [%rd145];
	cvt.f64.f32 	%fd264, %f69;
	mul.f64 	%fd265, %fd381, %fd5;
	fma.rn.f64 	%fd266, %fd387, %fd4, %fd265;
	fma.rn.f64 	%fd267, %fd388, %fd3, %fd266;
	fma.rn.f64 	%fd268, %fd389, %fd2, %fd267;
	fma.rn.f64 	%fd381, %fd1, %fd264, %fd268;
	add.s64 	%rd146, %rd40, %rd144;
	mov.b32 	%r201, 2147483647;
	st.global.u32 	[%rd146], %r201;
	mul.wide.s32 	%rd147, %r126, 4;
	add.s64 	%rd148, %rd145, %rd147;
	ld.global.nc.f32 	%f70, [%rd148];
	cvt.f64.f32 	%fd269, %f70;
	mul.f64 	%fd270, %fd387, %fd5;
	fma.rn.f64 	%fd271, %fd388, %fd4, %fd270;
	fma.rn.f64 	%fd272, %fd389, %fd3, %fd271;
	fma.rn.f64 	%fd273, %fd381, %fd2, %fd272;
	fma.rn.f64 	%fd387, %fd1, %fd269, %fd273;
	add.s64 	%rd149, %rd146, %rd147;
	st.global.u32 	[%rd149], %r201;
	add.s64 	%rd150, %rd148, %rd147;
	ld.global.nc.f32 	%f71, [%rd150];
	cvt.f64.f32 	%fd274, %f71;
	mul.f64 	%fd275, %fd388, %fd5;
	fma.rn.f64 	%fd276, %fd389, %fd4, %fd275;
	fma.rn.f64 	%fd277, %fd381, %fd3, %fd276;
	fma.rn.f64 	%fd278, %fd387, %fd2, %fd277;
	fma.rn.f64 	%fd388, %fd1, %fd274, %fd278;
	add.s64 	%rd151, %rd149, %rd147;
	st.global.u32 	[%rd151], %r201;
	add.s64 	%rd152, %rd150, %rd147;
	ld.global.nc.f32 	%f72, [%rd152];
	cvt.f64.f32 	%fd279, %f72;
	mul.f64 	%fd280, %fd389, %fd5;
	fma.rn.f64 	%fd281, %fd381, %fd4, %fd280;
	fma.rn.f64 	%fd282, %fd387, %fd3, %fd281;
	fma.rn.f64 	%fd283, %fd388, %fd2, %fd282;
	fma.rn.f64 	%fd389, %fd1, %fd279, %fd283;
	add.s64 	%rd153, %rd151, %rd147;
	st.global.u32 	[%rd153], %r201;
	shl.b32 	%r202, %r126, 2;
	add.s32 	%r245, %r245, %r202;
	add.s32 	%r249, %r249, 4;
	setp.eq.s32 	%p63, %r249, 0;
	@%p63 bra 	$L__BB1_57;
	bra.uni 	$L__BB1_56;
$L__BB1_57:
	setp.eq.s32 	%p64, %r97, 0;
	mov.f64 	%fd378, %fd389;
	mov.f64 	%fd379, %fd388;
	mov.f64 	%fd380, %fd387;
	mov.u32 	%r246, %r95;
	@%p64 bra 	$L__BB1_61;
	mul.wide.s32 	%rd154, %r220, 4;
	add.s64 	%rd155, %rd2, %rd154;
	mul.wide.s32 	%rd156, %r245, 4;
	add.s64 	%rd41, %rd155, %rd156;
	ld.global.nc.f32 	%f73, [%rd41];
	cvt.f64.f32 	%fd284, %f73;
	mul.f64 	%fd285, %fd381, %fd5;
	fma.rn.f64 	%fd286, %fd387, %fd4, %fd285;
	fma.rn.f64 	%fd287, %fd388, %fd3, %fd286;
	fma.rn.f64 	%fd288, %fd389, %fd2, %fd287;
	fma.rn.f64 	%fd80, %fd1, %fd284, %fd288;
	add.s64 	%rd42, %rd40, %rd156;
	mov.b32 	%r203, 2147483647;
	st.global.u32 	[%rd42], %r203;
	add.s32 	%r245, %r245, %r126;
	setp.eq.s32 	%p65, %r97, 1;
	mov.f64 	%fd378, %fd80;
	mov.f64 	%fd379, %fd389;
	mov.f64 	%fd380, %fd388;
	mov.f64 	%fd381, %fd387;
	mov.u32 	%r246, %r95;
	@%p65 bra 	$L__BB1_61;
	mul.wide.s32 	%rd43, %r126, 4;
	add.s64 	%rd44, %rd41, %rd43;
	ld.global.nc.f32 	%f74, [%rd44];
	cvt.f64.f32 	%fd289, %f74;
	mul.f64 	%fd290, %fd387, %fd5;
	fma.rn.f64 	%fd291, %fd388, %fd4, %fd290;
	fma.rn.f64 	%fd292, %fd389, %fd3, %fd291;
	fma.rn.f64 	%fd293, %fd80, %fd2, %fd292;
	fma.rn.f64 	%fd81, %fd1, %fd289, %fd293;
	add.s64 	%rd45, %rd42, %rd43;
	mov.b32 	%r204, 2147483647;
	st.global.u32 	[%rd45], %r204;
	add.s32 	%r245, %r245, %r126;
	setp.eq.s32 	%p66, %r97, 2;
	mov.f64 	%fd378, %fd81;
	mov.f64 	%fd379, %fd80;
	mov.f64 	%fd380, %fd389;
	mov.f64 	%fd381, %fd388;
	mov.u32 	%r246, %r95;
	@%p66 bra 	$L__BB1_61;
	add.s64 	%rd157, %rd44, %rd43;
	ld.global.nc.f32 	%f75, [%rd157];
	cvt.f64.f32 	%fd294, %f75;
	mul.f64 	%fd295, %fd388, %fd5;
	fma.rn.f64 	%fd296, %fd389, %fd4, %fd295;
	fma.rn.f64 	%fd297, %fd80, %fd3, %fd296;
	fma.rn.f64 	%fd298, %fd81, %fd2, %fd297;
	fma.rn.f64 	%fd378, %fd1, %fd294, %fd298;
	add.s64 	%rd158, %rd45, %rd43;
	mov.b32 	%r205, 2147483647;
	st.global.u32 	[%rd158], %r205;
	add.s32 	%r245, %r245, %r126;
	mov.f64 	%fd379, %fd81;
	mov.f64 	%fd380, %fd80;
	mov.f64 	%fd381, %fd389;
	mov.u32 	%r246, %r95;
$L__BB1_61:
	setp.ge.s32 	%p67, %r246, %r127;
	@%p67 bra 	$L__BB1_68;
	sub.s32 	%r206, %r127, %r246;
	and.b32  	%r106, %r206, 3;
	setp.eq.s32 	%p68, %r106, 0;
	mov.u32 	%r247, %r246;
	mov.f64 	%fd383, %fd380;
	mov.f64 	%fd384, %fd379;
	mov.f64 	%fd385, %fd378;
	@%p68 bra 	$L__BB1_66;
	mul.wide.s32 	%rd159, %r220, 4;
	add.s64 	%rd160, %rd2, %rd159;
	mul.wide.s32 	%rd161, %r245, 4;
	add.s64 	%rd46, %rd160, %rd161;
	ld.global.nc.f32 	%f76, [%rd46];
	cvt.f64.f32 	%fd299, %f76;
	mul.f64 	%fd300, %fd381, %fd5;
	fma.rn.f64 	%fd301, %fd380, %fd4, %fd300;
	fma.rn.f64 	%fd302, %fd379, %fd3, %fd301;
	fma.rn.f64 	%fd303, %fd378, %fd2, %fd302;
	fma.rn.f64 	%fd87, %fd1, %fd299, %fd303;
	add.s64 	%rd47, %rd40, %rd161;
	cvt.rn.f32.f64 	%f77, %fd87;
	st.global.f32 	[%rd47], %f77;
	add.s32 	%r247, %r246, 1;
	add.s32 	%r245, %r245, %r126;
	setp.eq.s32 	%p69, %r106, 1;
	mov.f64 	%fd381, %fd380;
	mov.f64 	%fd383, %fd379;
	mov.f64 	%fd384, %fd378;
	mov.f64 	%fd385, %fd87;
	@%p69 bra 	$L__BB1_66;
	mul.wide.s32 	%rd48, %r126, 4;
	add.s64 	%rd49, %rd46, %rd48;
	ld.global.nc.f32 	%f78, [%rd49];
	cvt.f64.f32 	%fd304, %f78;
	mul.f64 	%fd305, %fd380, %fd5;
	fma.rn.f64 	%fd306, %fd379, %fd4, %fd305;
	fma.rn.f64 	%fd307, %fd378, %fd3, %fd306;
	fma.rn.f64 	%fd308, %fd87, %fd2, %fd307;
	fma.rn.f64 	%fd385, %fd1, %fd304, %fd308;
	add.s64 	%rd50, %rd47, %rd48;
	cvt.rn.f32.f64 	%f79, %fd385;
	st.global.f32 	[%rd50], %f79;
	add.s32 	%r247, %r246, 2;
	add.s32 	%r245, %r245, %r126;
	setp.eq.s32 	%p70, %r106, 2;
	mov.f64 	%fd381, %fd379;
	mov.f64 	%fd383, %fd378;
	mov.f64 	%fd384, %fd87;
	@%p70 bra 	$L__BB1_66;
	add.s64 	%rd162, %rd49, %rd48;
	ld.global.nc.f32 	%f80, [%rd162];
	cvt.f64.f32 	%fd309, %f80;
	mul.f64 	%fd310, %fd379, %fd5;
	fma.rn.f64 	%fd311, %fd378, %fd4, %fd310;
	fma.rn.f64 	%fd312, %fd87, %fd3, %fd311;
	fma.rn.f64 	%fd313, %fd385, %fd2, %fd312;
	fma.rn.f64 	%fd89, %fd1, %fd309, %fd313;
	add.s64 	%rd163, %rd50, %rd48;
	cvt.rn.f32.f64 	%f81, %fd89;
	st.global.f32 	[%rd163], %f81;
	add.s32 	%r247, %r246, 3;
	add.s32 	%r245, %r245, %r126;
	mov.f64 	%fd381, %fd378;
	mov.f64 	%fd383, %fd87;
	mov.f64 	%fd384, %fd385;
	mov.f64 	%fd385, %fd89;
$L__BB1_66:
	sub.s32 	%r207, %r246, %r127;
	setp.gt.u32 	%p71, %r207, -4;
	@%p71 bra 	$L__BB1_68;
$L__BB1_67:
	mul.wide.s32 	%rd164, %r220, 4;
	add.s64 	%rd165, %rd2, %rd164;
	mul.wide.s32 	%rd166, %r245, 4;
	add.s64 	%rd167, %rd165, %rd166;
	ld.global.nc.f32 	%f82, [%rd167];
	cvt.f64.f32 	%fd314, %f82;
	mul.f64 	%fd315, %fd381, %fd5;
	fma.rn.f64 	%fd316, %fd383, %fd4, %fd315;
	fma.rn.f64 	%fd317, %fd384, %fd3, %fd316;
	fma.rn.f64 	%fd318, %fd385, %fd2, %fd317;
	fma.rn.f64 	%fd381, %fd1, %fd314, %fd318;
	add.s64 	%rd168, %rd40, %rd166;
	cvt.rn.f32.f64 	%f83, %fd381;
	st.global.f32 	[%rd168], %f83;
	mul.wide.s32 	%rd169, %r126, 4;
	add.s64 	%rd170, %rd167, %rd169;
	ld.global.nc.f32 	%f84, [%rd170];
	cvt.f64.f32 	%fd319, %f84;
	mul.f64 	%fd320, %fd383, %fd5;
	fma.rn.f64 	%fd321, %fd384, %fd4, %fd320;
	fma.rn.f64 	%fd322, %fd385, %fd3, %fd321;
	fma.rn.f64 	%fd323, %fd381, %fd2, %fd322;
	fma.rn.f64 	%fd383, %fd1, %fd319, %fd323;
	add.s64 	%rd171, %rd168, %rd169;
	cvt.rn.f32.f64 	%f85, %fd383;
	st.global.f32 	[%rd171], %f85;
	add.s64 	%rd172, %rd170, %rd169;
	ld.global.nc.f32 	%f86, [%rd172];
	cvt.f64.f32 	%fd324, %f86;
	mul.f64 	%fd325, %fd384, %fd5;
	fma.rn.f64 	%fd326, %fd385, %fd4, %fd325;
	fma.rn.f64 	%fd327, %fd381, %fd3, %fd326;
	fma.rn.f64 	%fd328, %fd383, %fd2, %fd327;
	fma.rn.f64 	%fd384, %fd1, %fd324, %fd328;
	add.s64 	%rd173, %rd171, %rd169;
	cvt.rn.f32.f64 	%f87, %fd384;
	st.global.f32 	[%rd173], %f87;
	add.s64 	%rd174, %rd172, %rd169;
	ld.global.nc.f32 	%f88, [%rd174];
	cvt.f64.f32 	%fd329, %f88;
	mul.f64 	%fd330, %fd385, %fd5;
	fma.rn.f64 	%fd331, %fd381, %fd4, %fd330;
	fma.rn.f64 	%fd332, %fd383, %fd3, %fd331;
	fma.rn.f64 	%fd333, %fd384, %fd2, %fd332;
	fma.rn.f64 	%fd385, %fd1, %fd329, %fd333;
	add.s64 	%rd175, %rd173, %rd169;
	cvt.rn.f32.f64 	%f89, %fd385;
	st.global.f32 	[%rd175], %f89;
	add.s32 	%r247, %r247, 4;
	shl.b32 	%r208, %r126, 2;
	add.s32 	%r245, %r208, %r245;
	setp.ne.s32 	%p72, %r247, %r127;
	@%p72 bra 	$L__BB1_67;
$L__BB1_68:
	add.s32 	%r220, %r220, %r3;
	setp.lt.s32 	%p73, %r220, %r126;
	@%p73 bra 	$L__BB1_5;
$L__BB1_69:
	ret;

}


// ===== COMPILED SASS (sm_100) =====

	.target	sm_100

	.elftype	@"ET_EXEC"


//--------------------- .note.nv.tkinfo           --------------------------
	.section	.note.nv.tkinfo,"",@"SHT_NOTE"
	.sectionflags	@"SHF_NOTE_NV_TKINFO"
	.tkinfo
        /*0018*/ 	.word	0x00000002
        /*0030*/ 	.string	""
        /*0030*/ 	.string	"ptxas"
        /*0030*/ 	.string	"Cuda compilation tools, release 13.0, V13.0.88"
        /*0030*/ 	.string	"Build cuda_13.0.r13.0/compiler.36424714_0"
        /*0030*/ 	.string	"-arch sm_100 -m 64 "



//--------------------- .note.nv.cuinfo           --------------------------
	.section	.note.nv.cuinfo,"",@"SHT_NOTE"
	.sectionflags	@"SHF_NOTE_NV_CUINFO"
        /*0018*/ 	.short	0x0002
        /*001a*/ 	.short	0x0064
        /*001c*/ 	.short	0x0082
	.zero		2


//--------------------- .nv.info                  --------------------------
	.section	.nv.info,"",@"SHT_CUDA_INFO"
	.align	4


	//----- nvinfo : EIATTR_REGCOUNT
	.align		4
        /*0000*/ 	.byte	0x04, 0x2f
        /*0002*/ 	.short	(.L_1 - .L_0)
	.align		4
.L_0:
        /*0004*/ 	.word	index@(gaussian_batch_f32)
        /*0008*/ 	.word	0x00000033


	//----- nvinfo : EIATTR_FRAME_SIZE
	.align		4
.L_1:
        /*000c*/ 	.byte	0x04, 0x11
        /*000e*/ 	.short	(.L_3 - .L_2)
	.align		4
.L_2:
        /*0010*/ 	.word	index@(gaussian_batch_f32)
        /*0014*/ 	.word	0x00000000


	//----- nvinfo : EIATTR_REGCOUNT
	.align		4
.L_3:
        /*0018*/ 	.byte	0x04, 0x2f
        /*001a*/ 	.short	(.L_5 - .L_4)
	.align		4
.L_4:
        /*001c*/ 	.word	index@(gaussian_many_series_one_param_f32)
        /*0020*/ 	.word	0x00000038


	//----- nvinfo : EIATTR_FRAME_SIZE
	.align		4
.L_5:
        /*0024*/ 	.byte	0x04, 0x11
        /*0026*/ 	.short	(.L_7 - .L_6)
	.align		4
.L_6:
        /*0028*/ 	.word	index@(gaussian_many_series_one_param_f32)
        /*002c*/ 	.word	0x00000000


	//----- nvinfo : EIATTR_MIN_STACK_SIZE
	.align		4
.L_7:
        /*0030*/ 	.byte	0x04, 0x12
        /*0032*/ 	.short	(.L_9 - .L_8)
	.align		4
.L_8:
        /*0034*/ 	.word	index@(gaussian_many_series_one_param_f32)
        /*0038*/ 	.word	0x00000000


	//----- nvinfo : EIATTR_MIN_STACK_SIZE
	.align		4
.L_9:
        /*003c*/ 	.byte	0x04, 0x12
        /*003e*/ 	.short	(.L_11 - .L_10)
	.align		4
.L_10:
        /*0040*/ 	.word	index@(gaussian_batch_f32)
        /*0044*/ 	.word	0x00000000
.L_11:


//--------------------- .nv.compat                --------------------------
	.section	.nv.compat,"",@"SHT_CUDA_COMPAT_INFO"
	.align	4
        /*0000*/ 	.byte	0x02, 0x09, 0x00, 0x00, 0x02, 0x02, 0x01, 0x00, 0x02, 0x05, 0x05, 0x00, 0x03, 0x07, 0x01, 0x01
        /*0010*/ 	.byte	0x02, 0x03, 0x00, 0x00, 0x02, 0x06, 0x01, 0x00, 0x04, 0x0b, 0x08, 0x00, 0x01, 0x00, 0x00, 0x00
        /*0020*/ 	.byte	0x00, 0x00, 0x00, 0x00


//--------------------- .nv.info.gaussian_many_series_one_param_f32 --------------------------
	.section	.nv.info.gaussian_many_series_one_param_f32,"",@"SHT_CUDA_INFO"
	.sectionflags	@""
	.align	4


	//----- nvinfo : EIATTR_CUDA_API_VERSION
	.align		4
        /*0000*/ 	.byte	0x04, 0x37
        /*0002*/ 	.short	(.L_13 - .L_12)
.L_12:
        /*0004*/ 	.word	0x00000082


	//----- nvinfo : EIATTR_KPARAM_INFO
	.align		4
.L_13:
        /*0008*/ 	.byte	0x04, 0x17
        /*000a*/ 	.short	(.L_15 - .L_14)
.L_14:
        /*000c*/ 	.word	0x00000000
        /*0010*/ 	.short	0x0007
        /*0012*/ 	.short	0x0028
        /*0014*/ 	.byte	0x00, 0xf5, 0x21, 0x00


	//----- nvinfo : EIATTR_KPARAM_INFO
	.align		4
.L_15:
        /*0018*/ 	.byte	0x04, 0x17
        /*001a*/ 	.short	(.L_17 - .L_16)
.L_16:
        /*001c*/ 	.word	0x00000000
        /*0020*/ 	.short	0x0006
        /*0022*/ 	.short	0x0020
        /*0024*/ 	.byte	0x00, 0xf5, 0x21, 0x00


	//----- nvinfo : EIATTR_KPARAM_INFO
	.align		4
.L_17:
        /*0028*/ 	.byte	0x04, 0x17
        /*002a*/ 	.short	(.L_19 - .L_18)
.L_18:
        /*002c*/ 	.word	0x00000000
        /*0030*/ 	.short	0x0005
        /*0032*/ 	.short	0x001c
        /*0034*/ 	.byte	0x00, 0xf0, 0x11, 0x00


	//----- nvinfo : EIATTR_KPARAM_INFO
	.align		4
.L_19:
        /*0038*/ 	.byte	0x04, 0x17
        /*003a*/ 	.short	(.L_21 - .L_20)
.L_20:
        /*003c*/ 	.word	0x00000000
        /*0040*/ 	.short	0x0004
        /*0042*/ 	.short	0x0018
        /*0044*/ 	.byte	0x00, 0xf0, 0x11, 0x00


	//----- nvinfo : EIATTR_KPARAM_INFO
	.align		4
.L_21:
        /*0048*/ 	.byte	0x04, 0x17
        /*004a*/ 	.short	(.L_23 - .L_22)
.L_22:
        /*004c*/ 	.word	0x00000000
        /*0050*/ 	.short	0x0003
        /*0052*/ 	.short	0x0014
        /*0054*/ 	.byte	0x00, 0xf0, 0x11, 0x00


	//----- nvinfo : EIATTR_KPARAM_INFO
	.align		4
.L_23:
        /*0058*/ 	.byte	0x04, 0x17
        /*005a*/ 	.short	(.L_25 - .L_24)
.L_24:
        /*005c*/ 	.word	0x00000000
        /*0060*/ 	.short	0x0002
        /*0062*/ 	.short	0x0010
        /*0064*/ 	.byte	0x00, 0xf0, 0x11, 0x00


	//----- nvinfo : EIATTR_KPARAM_INFO
	.align		4
.L_25:
        /*0068*/ 	.byte	0x04, 0x17
        /*006a*/ 	.short	(.L_27 - .L_26)
.L_26:
        /*006c*/ 	.word	0x00000000
        /*0070*/ 	.short	0x0001
        /*0072*/ 	.short	0x0008
        /*0074*/ 	.byte	0x00, 0xf5, 0x21, 0x00


	//----- nvinfo : EIATTR_KPARAM_INFO
	.align		4
.L_27:
        /*0078*/ 	.byte	0x04, 0x17
        /*007a*/ 	.short	(.L_29 - .L_28)
.L_28:
        /*007c*/ 	.word	0x00000000
        /*0080*/ 	.short	0x0000
        /*0082*/ 	.short	0x0000
        /*0084*/ 	.byte	0x00, 0xf5, 0x21, 0x00


	//----- nvinfo : EIATTR_SPARSE_MMA_MASK
	.align		4
.L_29:
        /*0088*/ 	.byte	0x03, 0x50
        /*008a*/ 	.short	0x0000


	//----- nvinfo : EIATTR_MAXREG_COUNT
	.align		4
        /*008c*/ 	.byte	0x03, 0x1b
        /*008e*/ 	.short	0x00ff


	//----- nvinfo : EIATTR_MERCURY_ISA_VERSION
	.align		4
        /*0090*/ 	.byte	0x03, 0x5f
        /*0092*/ 	.short	0x0101


	//----- nvinfo : EIATTR_VRC_CTA_INIT_COUNT
	.align		4
        /*0094*/ 	.byte	0x02, 0x4a
	.zero		1
	.zero		1


	//----- nvinfo : EIATTR_EXIT_INSTR_OFFSETS
	.align		4
        /*0098*/ 	.byte	0x04, 0x1c
        /*009a*/ 	.short	(.L_31 - .L_30)


	//   ....[0]....
.L_30:
        /*009c*/ 	.word	0x00000070


	//   ....[1]....
        /*00a0*/ 	.word	0x000000f0


	//   ....[2]....
        /*00a4*/ 	.word	0x00002410


	//   ....[3]....
        /*00a8*/ 	.word	0x00004ae0


	//   ....[4]....
        /*00ac*/ 	.word	0x000068b0


	//   ....[5]....
        /*00b0*/ 	.word	0x000081c0


	//----- nvinfo : EIATTR_CRS_STACK_SIZE
	.align		4
.L_31:
        /*00b4*/ 	.byte	0x04, 0x1e
        /*00b6*/ 	.short	(.L_33 - .L_32)
.L_32:
        /*00b8*/ 	.word	0x00000000


	//----- nvinfo : EIATTR_CBANK_PARAM_SIZE
	.align		4
.L_33:
        /*00bc*/ 	.byte	0x03, 0x19
        /*00be*/ 	.short	0x0030


	//----- nvinfo : EIATTR_PARAM_CBANK
	.align		4
        /*00c0*/ 	.byte	0x04, 0x0a
        /*00c2*/ 	.short	(.L_35 - .L_34)
	.align		4
.L_34:
        /*00c4*/ 	.word	index@(.nv.constant0.gaussian_many_series_one_param_f32)
        /*00c8*/ 	.short	0x0380
        /*00ca*/ 	.short	0x0030


	//----- nvinfo : EIATTR_SW_WAR
	.align		4
.L_35:
        /*00cc*/ 	.byte	0x04, 0x36
        /*00ce*/ 	.short	(.L_37 - .L_36)
.L_36:
        /*00d0*/ 	.word	0x00000008
.L_37:


//--------------------- .nv.info.gaussian_batch_f32 --------------------------
	.section	.nv.info.gaussian_batch_f32,"",@"SHT_CUDA_INFO"
	.sectionflags	@""
	.align	4


	//----- nvinfo : EIATTR_CUDA_API_VERSION
	.align		4
        /*0000*/ 	.byte	0x04, 0x37
        /*0002*/ 	.short	(.L_39 - .L_38)
.L_38:
        /*0004*/ 	.word	0x00000082


	//----- nvinfo : EIATTR_KPARAM_INFO
	.align		4
.L_39:
        /*0008*/ 	.byte	0x04, 0x17
        /*000a*/ 	.short	(.L_41 - .L_40)
.L_40:
        /*000c*/ 	.word	0x00000000
        /*0010*/ 	.short	0x0008
        /*0012*/ 	.short	0x0030
        /*0014*/ 	.byte	0x00, 0xf5, 0x21, 0x00


	//----- nvinfo : EIATTR_KPARAM_INFO
	.align		4
.L_41:
        /*0018*/ 	.byte	0x04, 0x17
        /*001a*/ 	.short	(.L_43 - .L_42)
.L_42:
        /*001c*/ 	.word	0x00000000
        /*0020*/ 	.short	0x0007
        /*0022*/ 	.short	0x002c
        /*0024*/ 	.byte	0x00, 0xf0, 0x11, 0x00


	//----- nvinfo : EIATTR_KPARAM_INFO
	.align		4
.L_43:
        /*0028*/ 	.byte	0x04, 0x17
        /*002a*/ 	.short	(.L_45 - .L_44)
.L_44:
        /*002c*/ 	.word	0x00000000
        /*0030*/ 	.short	0x0006
        /*0032*/ 	.short	0x0028
        /*0034*/ 	.byte	0x00, 0xf0, 0x11, 0x00


	//----- nvinfo : EIATTR_KPARAM_INFO
	.align		4
.L_45:
        /*0038*/ 	.byte	0x04, 0x17
        /*003a*/ 	.short	(.L_47 - .L_46)
.L_46:
        /*003c*/ 	.word	0x00000000
        /*0040*/ 	.short	0x0005
        /*0042*/ 	.short	0x0024
        /*0044*/ 	.byte	0x00, 0xf0, 0x11, 0x00


	//----- nvinfo : EIATTR_KPARAM_INFO
	.align		4
.L_47:
        /*0048*/ 	.byte	0x04, 0x17
        /*004a*/ 	.short	(.L_49 - .L_48)
.L_48:
        /*004c*/ 	.word	0x00000000
        /*0050*/ 	.short	0x0004
        /*0052*/ 	.short	0x0020
        /*0054*/ 	.byte	0x00, 0xf0, 0x11, 0x00


	//----- nvinfo : EIATTR_KPARAM_INFO
	.align		4
.L_49:
        /*0058*/ 	.byte	0x04, 0x17
        /*005a*/ 	.short	(.L_51 - .L_50)
.L_50:
        /*005c*/ 	.word	0x00000000
        /*0060*/ 	.short	0x0003
        /*0062*/ 	.short	0x0018
        /*0064*/ 	.byte	0x00, 0xf5, 0x21, 0x00


	//----- nvinfo : EIATTR_KPARAM_INFO
	.align		4
.L_51:
        /*0068*/ 	.byte	0x04, 0x17
        /*006a*/ 	.short	(.L_53 - .L_52)
.L_52:
        /*006c*/ 	.word	0x00000000
        /*0070*/ 	.short	0x0002
        /*0072*/ 	.short	0x0010
        /*0074*/ 	.byte	0x00, 0xf5, 0x21, 0x00


	//----- nvinfo : EIATTR_KPARAM_INFO
	.align		4
.L_53:
        /*0078*/ 	.byte	0x04, 0x17
        /*007a*/ 	.short	(.L_55 - .L_54)
.L_54:
        /*007c*/ 	.word	0x00000000
        /*0080*/ 	.short	0x0001
        /*0082*/ 	.short	0x0008
        /*0084*/ 	.byte	0x00, 0xf5, 0x21, 0x00


	//----- nvinfo : EIATTR_KPARAM_INFO
	.align		4
.L_55:
        /*0088*/ 	.byte	0x04, 0x17
        /*008a*/ 	.short	(.L_57 - .L_56)
.L_56:
        /*008c*/ 	.word	0x00000000
        /*0090*/ 	.short	0x0000
        /*0092*/ 	.short	0x0000
        /*0094*/ 	.byte	0x00, 0xf5, 0x21, 0x00


	//----- nvinfo : EIATTR_SPARSE_MMA_MASK
	.align		4
.L_57:
        /*0098*/ 	.byte	0x03, 0x50
        /*009a*/ 	.short	0x0000


	//----- nvinfo : EIATTR_MAXREG_COUNT
	.align		4
        /*009c*/ 	.byte	0x03, 0x1b
        /*009e*/ 	.short	0x00ff


	//----- nvinfo : EIATTR_MERCURY_ISA_VERSION
	.align		4
        /*00a0*/ 	.byte	0x03, 0x5f
        /*00a2*/ 	.short	0x0101


	//----- nvinfo : EIATTR_VRC_CTA_INIT_COUNT
	.align		4
        /*00a4*/ 	.byte	0x02, 0x4a
	.zero		1
	.zero		1


	//----- nvinfo : EIATTR_EXIT_INSTR_OFFSETS
	.align		4
        /*00a8*/ 	.byte	0x04, 0x1c
        /*00aa*/ 	.short	(.L_59 - .L_58)


	//   ....[0]....
.L_58:
        /*00ac*/ 	.word	0x00000070


	//   ....[1]....
        /*00b0*/ 	.word	0x00005ec0


	//----- nvinfo : EIATTR_CRS_STACK_SIZE
	.align		4
.L_59:
        /*00b4*/ 	.byte	0x04, 0x1e
        /*00b6*/ 	.short	(.L_61 - .L_60)
.L_60:
        /*00b8*/ 	.word	0x00000000


	//----- nvinfo : EIATTR_CBANK_PARAM_SIZE
	.align		4
.L_61:
        /*00bc*/ 	.byte	0x03, 0x19
        /*00be*/ 	.short	0x0038


	//----- nvinfo : EIATTR_PARAM_CBANK
	.align		4
        /*00c0*/ 	.byte	0x04, 0x0a
        /*00c2*/ 	.short	(.L_63 - .L_62)
	.align		4
.L_62:
        /*00c4*/ 	.word	index@(.nv.constant0.gaussian_batch_f32)
        /*00c8*/ 	.short	0x0380
        /*00ca*/ 	.short	0x0038


	//----- nvinfo : EIATTR_SW_WAR
	.align		4
.L_63:
        /*00cc*/ 	.byte	0x04, 0x36
        /*00ce*/ 	.short	(.L_65 - .L_64)
.L_64:
        /*00d0*/ 	.word	0x00000008
.L_65:


//--------------------- .nv.callgraph             --------------------------
	.section	.nv.callgraph,"",@"SHT_CUDA_CALLGRAPH"
	.align	4
	.sectionentsize	8
	.align		4
        /*0000*/ 	.word	0x00000000
	.align		4
        /*0004*/ 	.word	0xffffffff
	.align		4
        /*0008*/ 	.word	0x00000000
	.align		4
        /*000c*/ 	.word	0xfffffffe
	.align		4
        /*0010*/ 	.word	0x00000000
	.align		4
        /*0014*/ 	.word	0xfffffffd
	.align		4
        /*0018*/ 	.word	0x00000000
	.align		4
        /*001c*/ 	.word	0xfffffffc


//--------------------- .text.gaussian_many_series_one_param_f32 --------------------------
	.section	.text.gaussian_many_series_one_param_f32,"ax",@progbits
	.align	128
        .global         gaussian_many_series_one_param_f32
        .type           gaussian_many_series_one_param_f32,@function
        .size           gaussian_many_series_one_param_f32,(.L_x_135 - gaussian_many_series_one_param_f32)
        .other          gaussian_many_series_one_param_f32,@"STO_CUDA_ENTRY STV_DEFAULT"
gaussian_many_series_one_param_f32:
.text.gaussian_many_series_one_param_f32:
[----:B------:R-:W-:Y:S08]  /*0000*/  LDC R1, c[0x0][0x37c] ;  /* 0x0000df00ff017b82 */ /* 0x000ff00000000800 */
[----:B------:R-:W0:Y:S08]  /*0010*/  LDC R0, c[0x0][0x39c] ;  /* 0x0000e700ff007b82 */ /* 0x000e300000000800 */
[----:B------:R-:W1:Y:S01]  /*0020*/  LDC.64 R8, c[0x0][0x390] ;  /* 0x0000e400ff087b82 */ /* 0x000e620000000a00 */
[----:B0-----:R-:W-:-:S02]  /*0030*/  ISETP.GE.AND P0, PT, R0, 0x1, PT ;  /* 0x000000010000780c */ /* 0x001fc40003f06270 */
[----:B-1----:R-:W-:Y:S02]  /*0040*/  IADD3 R0, PT, PT, R9, -0x5, RZ ;  /* 0xfffffffb09007810 */ /* 0x002fe40007ffe0ff */
[----:B------:R-:W-:-:S04]  /*0050*/  ISETP.LT.OR P0, PT, R8, 0x2, !P0 ;  /* 0x000000020800780c */ /* 0x000fc80004701670 */
[----:B------:R-:W-:-:S13]  /*0060*/  ISETP.LT.U32.OR P0, PT, R0, -0x4, P0 ;  /* 0xfffffffc0000780c */ /* 0x000fda0000701470 */
[----:B------:R-:W-:Y:S05]  /*0070*/  @P0 EXIT ;  /* 0x000000000000094d */ /* 0x000fea0003800000 */
[----:B------:R-:W0:Y:S01]  /*0080*/  S2R R0, SR_TID.X ;  /* 0x0000000000007919 */ /* 0x000e220000002100 */
[----:B------:R-:W1:Y:S01]  /*0090*/  LDCU UR4, c[0x0][0x360] ;  /* 0x00006c00ff0477ac */ /* 0x000e620008000800 */
[----:B------:R-:W0:Y:S01]  /*00a0*/  S2UR UR5, SR_CTAID.X ;  /* 0x00000000000579c3 */ /* 0x000e220000002500 */
[----:B------:R-:W2:Y:S07]  /*00b0*/  LDCU UR6, c[0x0][0x398] ;  /* 0x00007300ff0677ac */ /* 0x000eae0008000800 */
[----:B------:R-:W0:Y:S02]  /*00c0*/  LDC R3, c[0x0][0x360] ;  /* 0x0000d800ff037b82 */ /* 0x000e240000000800 */
[----:B0-----:R-:W-:-:S05]  /*00d0*/  IMAD R0, R3, UR5, R0 ;  /* 0x0000000503007c24 */ /* 0x001fca000f8e0200 */
[----:B--2---:R-:W-:-:S13]  /*00e0*/  ISETP.GE.AND P0, PT, R0, UR6, PT ;  /* 0x0000000600007c0c */ /* 0x004fda000bf06270 */
[----:B-1----:R-:W-:Y:S05]  /*00f0*/  @P0 EXIT ;  /* 0x000000000000094d */ /* 0x002fea0003800000 */
[----:B------:R-:W0:Y:S01]  /*0100*/  LDC.64 R4, c[0x0][0x388] ;  /* 0x0000e200ff047b82 */ /* 0x000e220000000a00 */
[----:B------:R-:W0:Y:S02]  /*0110*/  LDCU.64 UR14, c[0x0][0x358] ;  /* 0x00006b00ff0e77ac */ /* 0x000e240008000a00 */
[----:B0-----:R-:W2:Y:S04]  /*0120*/  LDG.E.CONSTANT R3, desc[UR14][R4.64] ;  /* 0x0000000e04037981 */ /* 0x001ea8000c1e9900 */
[----:B------:R-:W3:Y:S01]  /*0130*/  LDG.E.CONSTANT R2, desc[UR14][R4.64+0x4] ;  /* 0x0000040e04027981 */ /* 0x000ee2000c1e9900 */
[----:B------:R-:W0:Y:S01]  /*0140*/  LDCU UR5, c[0x0][0x370] ;  /* 0x00006e00ff0577ac */ /* 0x000e220008000800 */
[----:B------:R-:W-:Y:S01]  /*0150*/  ISETP.NE.AND P0, PT, R9, 0x1, PT ;  /* 0x000000010900780c */ /* 0x000fe20003f05270 */
[----:B0-----:R-:W-:Y:S01]  /*0160*/  UIMAD UR4, UR4, UR5, URZ ;  /* 0x00000005040472a4 */ /* 0x001fe2000f8e02ff */
[----:B--2---:R-:W-:-:S02]  /*0170*/  R2UR UR6, R3 ;  /* 0x00000000030672ca */ /* 0x004fc400000e0000 */
[----:B---3--:R-:W-:-:S11]  /*0180*/  R2UR UR7, R2 ;  /* 0x00000000020772ca */ /* 0x008fd600000e0000 */
[----:B------:R-:W0:Y:S08]  /*0190*/  F2F.F64.F32 R2, UR6 ;  /* 0x0000000600027d10 */ /* 0x000e300008201800 */
[----:B------:R-:W1:Y:S01]  /*01a0*/  F2F.F64.F32 R6, UR7 ;  /* 0x0000000700067d10 */ /* 0x000e620008201800 */
[----:B0-----:R-:W-:Y:S02]  /*01b0*/  R2UR UR8, R2 ;  /* 0x00000000020872ca */ /* 0x001fe400000e0000 */
[----:B------:R-:W-:-:S02]  /*01c0*/  R2UR UR9, R3 ;  /* 0x00000000030972ca */ /* 0x000fc400000e0000 */
[----:B-1----:R-:W-:Y:S02]  /*01d0*/  R2UR UR10, R6 ;  /* 0x00000000060a72ca */ /* 0x002fe400000e0000 */
[----:B------:R-:W-:Y:S01]  /*01e0*/  R2UR UR11, R7 ;  /* 0x00000000070b72ca */ /* 0x000fe200000e0000 */
[----:B------:R-:W-:-:S14]  /*01f0*/  @!P0 BRA `(.L_x_0) ;  /* 0x0000006400b48947 */ /* 0x000fdc0003800000 */
[----:B------:R-:W2:Y:S01]  /*0200*/  LDG.E.CONSTANT R2, desc[UR14][R4.64+0x8] ;  /* 0x0000080e04027981 */ /* 0x000ea2000c1e9900 */
[----:B------:R-:W-:Y:S02]  /*0210*/  ISETP.NE.AND P0, PT, R9, 0x2, PT ;  /* 0x000000020900780c */ /* 0x000fe40003f05270 */
[----:B--2---:R-:W-:-:S11]  /*0220*/  R2UR UR5, R2 ;  /* 0x00000000020572ca */ /* 0x004fd600000e0000 */
[----:B------:R-:W-:Y:S05]  /*0230*/  @!P0 BRA `(.L_x_1) ;  /* 0x00000048002c8947 */ /* 0x000fea0003800000 */
[----:B------:R-:W2:Y:S04]  /*0240*/  LDG.E.CONSTANT R3, desc[UR14][R4.64+0xc] ;  /* 0x00000c0e04037981 */ /* 0x000ea8000c1e9900 */
[----:B------:R0:W5:Y:S01]  /*0250*/  LDG.E.CONSTANT R2, desc[UR14][R4.64+0x10] ;  /* 0x0000100e04027981 */ /* 0x000162000c1e9900 */
[----:B------:R-:W-:Y:S02]  /*0260*/  ISETP.NE.AND P0, PT, R9, 0x3, PT ;  /* 0x000000030900780c */ /* 0x000fe40003f05270 */
[----:B--2---:R-:W-:-:S11]  /*0270*/  R2UR UR12, R3 ;  /* 0x00000000030c72ca */ /* 0x004fd600000e0000 */
[----:B0-----:R-:W-:Y:S05]  /*0280*/  @P0 BRA `(.L_x_2) ;  /* 0x0000002000680947 */ /* 0x001fea0003800000 */
.L_x_19:
[----:B0----5:R-:W0:Y:S01]  /*0290*/  LDC.64 R2, c[0x0][0x3a0] ;  /* 0x0000e800ff027b82 */ /* 0x021e220000000a00 */
[----:B-1----:R-:W1:Y:S01]  /*02a0*/  LDCU UR7, c[0x0][0x390] ;  /* 0x00007200ff0777ac */ /* 0x002e620008000800 */
[----:B--2---:R-:W2:Y:S06]  /*02b0*/  LDCU UR6, c[0x0][0x39c] ;  /* 0x00007380ff0677ac */ /* 0x004eac0008000800 */
[----:B---3--:R-:W3:Y:S08]  /*02c0*/  LDC.64 R18, c[0x0][0x380] ;  /* 0x0000e000ff127b82 */ /* 0x008ef00000000a00 */
[----:B------:R-:W4:Y:S01]  /*02d0*/  LDC.64 R20, c[0x0][0x3a8] ;  /* 0x0000ea00ff147b82 */ /* 0x000f220000000a00 */
[----:B0-----:R-:W-:-:S06]  /*02e0*/  IMAD.WIDE R2, R0, 0x4, R2 ;  /* 0x0000000400027825 */ /* 0x001fcc00078e0202 */
[----:B------:R0:W1:Y:S01]  /*02f0*/  LDG.E.CONSTANT R2, desc[UR14][R2.64] ;  /* 0x0000000e02027981 */ /* 0x000062000c1e9900 */
[----:B------:R-:W-:Y:S01]  /*0300*/  BSSY.RECONVERGENT B2, `(.L_x_3) ;  /* 0x000018e000027945 */ /* 0x000fe20003800200 */
[----:B------:R-:W-:Y:S01]  /*0310*/  HFMA2 R17, -RZ, RZ, 0, 0 ;  /* 0x00000000ff117431 */ /* 0x000fe200000001ff */
[----:B------:R-:W-:Y:S02]  /*0320*/  CS2R R8, SRZ ;  /* 0x0000000000087805 */ /* 0x000fe4000001ff00 */
[----:B------:R-:W-:Y:S02]  /*0330*/  CS2R R6, SRZ ;  /* 0x0000000000067805 */ /* 0x000fe4000001ff00 */
[----:B------:R-:W-:Y:S01]  /*0340*/  CS2R R30, SRZ ;  /* 0x00000000001e7805 */ /* 0x000fe2000001ff00 */
[----:B---3--:R-:W-:-:S04]  /*0350*/  IMAD.WIDE R18, R0, 0x4, R18 ;  /* 0x0000000400127825 */ /* 0x008fc800078e0212 */
[----:B0-----:R-:W-:Y:S02]  /*0360*/  IMAD.MOV.U32 R3, RZ, RZ, RZ ;  /* 0x000000ffff037224 */ /* 0x001fe400078e00ff */
[----:B----4-:R-:W-:Y:S01]  /*0370*/  IMAD.WIDE R20, R0, 0x4, R20 ;  /* 0x0000000400147825 */ /* 0x010fe200078e0214 */
[C---:B-1----:R-:W-:Y:S02]  /*0380*/  IADD3 R5, PT, PT, R2.reuse, UR7, RZ ;  /* 0x0000000702057c10 */ /* 0x042fe4000fffe0ff */
[C---:B------:R-:W-:Y:S02]  /*0390*/  ISETP.GE.AND P0, PT, R2.reuse, RZ, PT ;  /* 0x000000ff0200720c */ /* 0x040fe40003f06270 */
[C---:B------:R-:W-:Y:S02]  /*03a0*/  ISETP.GE.AND P1, PT, R5.reuse, RZ, PT ;  /* 0x000000ff0500720c */ /* 0x040fe40003f26270 */
[----:B--2---:R-:W-:Y:S02]  /*03b0*/  VIMNMX R4, PT, PT, R2, UR6, PT ;  /* 0x0000000602047c48 */ /* 0x004fe4000bfe0100 */
[----:B------:R-:W-:-:S02]  /*03c0*/  VIMNMX R5, PT, PT, R5, UR6, PT ;  /* 0x0000000605057c48 */ /* 0x000fc4000bfe0100 */
[----:B------:R-:W-:Y:S02]  /*03d0*/  SEL R4, R4, RZ, P0 ;  /* 0x000000ff04047207 */ /* 0x000fe40000000000 */
[----:B------:R-:W-:-:S04]  /*03e0*/  SEL R5, R5, RZ, P1 ;  /* 0x000000ff05057207 */ /* 0x000fc80000800000 */
[----:B------:R-:W-:-:S04]  /*03f0*/  VIMNMX R4, PT, PT, R4, R5, !PT ;  /* 0x0000000504047248 */ /* 0x000fc80007fe0100 */
[C---:B------:R-:W-:Y:S02]  /*0400*/  ISETP.GE.AND P0, PT, R4.reuse, RZ, PT ;  /* 0x000000ff0400720c */ /* 0x040fe40003f06270 */
[----:B------:R-:W-:-:S04]  /*0410*/  VIMNMX R2, PT, PT, R4, UR6, PT ;  /* 0x0000000604027c48 */ /* 0x000fc8000bfe0100 */
[----:B------:R-:W-:-:S04]  /*0420*/  SEL R4, R2, RZ, P0 ;  /* 0x000000ff02047207 */ /* 0x000fc80000000000 */
[----:B------:R-:W-:-:S13]  /*0430*/  ISETP.GT.AND P0, PT, R4, RZ, PT ;  /* 0x000000ff0400720c */ /* 0x000fda0003f04270 */
[----:B------:R-:W-:Y:S05]  /*0440*/  @!P0 BRA `(.L_x_4) ;  /* 0x0000001400e48947 */ /* 0x000fea0003800000 */
[C---:B------:R-:W-:Y:S01]  /*0450*/  ISETP.GE.U32.AND P0, PT, R4.reuse, 0x4, PT ;  /* 0x000000040400780c */ /* 0x040fe20003f06070 */
[----:B------:R-:W-:Y:S01]  /*0460*/  BSSY.RECONVERGENT B1, `(.L_x_5) ;  /* 0x0000137000017945 */ /* 0x000fe20003800200 */
[----:B------:R-:W-:Y:S02]  /*0470*/  LOP3.LUT R5, R4, 0x3, RZ, 0xc0, !PT ;  /* 0x0000000304057812 */ /* 0x000fe400078ec0ff */
[----:B------:R-:W-:Y:S02]  /*0480*/  CS2R R30, SRZ ;  /* 0x00000000001e7805 */ /* 0x000fe4000001ff00 */
[----:B------:R-:W-:Y:S02]  /*0490*/  MOV R17, RZ ;  /* 0x000000ff00117202 */ /* 0x000fe40000000f00 */
[----:B------:R-:W-:Y:S02]  /*04a0*/  CS2R R26, SRZ ;  /* 0x00000000001a7805 */ /* 0x000fe4000001ff00 */
[----:B------:R-:W-:-:S03]  /*04b0*/  CS2R R22, SRZ ;  /* 0x0000000000167805 */ /* 0x000fc6000001ff00 */
[----:B------:R-:W-:Y:S05]  /*04c0*/  @!P0 BRA `(.L_x_6) ;  /* 0x0000001000c08947 */ /* 0x000fea0003800000 */
[----:B------:R-:W-:Y:S01]  /*04d0*/  LOP3.LUT R8, R4, 0x7ffffffc, RZ, 0xc0, !PT ;  /* 0x7ffffffc04087812 */ /* 0x000fe200078ec0ff */
[----:B------:R-:W-:Y:S01]  /*04e0*/  BSSY.RELIABLE B0, `(.L_x_7) ;  /* 0x0000102000007945 */ /* 0x000fe20003800100 */
[----:B------:R-:W-:Y:S01]  /*04f0*/  HFMA2 R3, -RZ, RZ, 0, 0 ;  /* 0x00000000ff037431 */ /* 0x000fe200000001ff */
[----:B------:R-:W-:Y:S02]  /*0500*/  MOV R17, RZ ;  /* 0x000000ff00117202 */ /* 0x000fe40000000f00 */
[----:B------:R-:W-:Y:S02]  /*0510*/  CS2R R30, SRZ ;  /* 0x00000000001e7805 */ /* 0x000fe4000001ff00 */
[----:B------:R-:W-:-:S13]  /*0520*/  ISETP.GT.AND P0, PT, R8, RZ, PT ;  /* 0x000000ff0800720c */ /* 0x000fda0003f04270 */
[----:B------:R-:W-:Y:S05]  /*0530*/  @!P0 BRA `(.L_x_8) ;  /* 0x0000000c00f08947 */ /* 0x000fea0003800000 */
[----:B------:R-:W-:Y:S01]  /*0540*/  IMAD.IADD R4, R8, 0x1, -R3 ;  /* 0x0000000108047824 */ /* 0x000fe200078e0a03 */
[----:B------:R-:W-:Y:S01]  /*0550*/  BSSY.RECONVERGENT B3, `(.L_x_9) ;  /* 0x00000a2000037945 */ /* 0x000fe20003800200 */
[----:B------:R-:W-:-:S03]  /*0560*/  PLOP3.LUT P0, PT, PT, PT, PT, 0x80, 0x8 ;  /* 0x000000000008781c */ /* 0x000fc60003f0f070 */
[----:B------:R-:W-:-:S13]  /*0570*/  ISETP.GT.AND P1, PT, R4, 0xc, PT ;  /* 0x0000000c0400780c */ /* 0x000fda0003f24270 */
[----:B------:R-:W-:Y:S05]  /*0580*/  @!P1 BRA `(.L_x_10) ;  /* 0x0000000800789947 */ /* 0x000fea0003800000 */
[----:B------:R-:W-:-:S13]  /*0590*/  PLOP3.LUT P0, PT, PT, PT, PT, 0x8, 0x80 ;  /* 0x000000000080781c */ /* 0x000fda0003f0e170 */
.L_x_11:
[----:B------:R-:W0:Y:S01]  /*05a0*/  LDC R10, c[0x0][0x398] ;  /* 0x0000e600ff0a7b82 */ /* 0x000e220000000800 */
[----:B--2---:R-:W-:-:S06]  /*05b0*/  IMAD.WIDE R42, R17, 0x4, R18 ;  /* 0x00000004112a7825 */ /* 0x004fcc00078e0212 */
[----:B------:R-:W2:Y:S01]  /*05c0*/  LDG.E.CONSTANT R42, desc[UR14][R42.64] ;  /* 0x0000000e2a2a7981 */ /* 0x000ea2000c1e9900 */
[----:B------:R-:W-:-:S04]  /*05d0*/  IMAD.WIDE R6, R17, 0x4, R18 ;  /* 0x0000000411067825 */ /* 0x000fc800078e0212 */
[----:B0-----:R-:W-:-:S05]  /*05e0*/  IMAD.WIDE R6, R10, 0x4, R6 ;  /* 0x000000040a067825 */ /* 0x001fca00078e0206 */
[----:B------:R-:W3:Y:S01]  /*05f0*/  LDG.E.CONSTANT R41, desc[UR14][R6.64] ;  /* 0x0000000e06297981 */ /* 0x000ee2000c1e9900 */
[----:B------:R-:W-:-:S05]  /*0600*/  IMAD.WIDE R12, R10, 0x4, R6 ;  /* 0x000000040a0c7825 */ /* 0x000fca00078e0206 */
[----:B------:R0:W4:Y:S01]  /*0610*/  LDG.E.CONSTANT R40, desc[UR14][R12.64] ;  /* 0x0000000e0c287981 */ /* 0x000122000c1e9900 */
[----:B------:R-:W-:-:S05]  /*0620*/  IMAD.WIDE R24, R10, 0x4, R12 ;  /* 0x000000040a187825 */ /* 0x000fca00078e020c */
[----:B------:R-:W5:Y:S01]  /*0630*/  LDG.E.CONSTANT R39, desc[UR14][R24.64] ;  /* 0x0000000e18277981 */ /* 0x000f62000c1e9900 */
[----:B------:R-:W-:-:S05]  /*0640*/  LEA R15, R10, R17, 0x2 ;  /* 0x000000110a0f7211 */ /* 0x000fca00078e10ff */
[----:B------:R-:W-:-:S05]  /*0650*/  IMAD.WIDE R28, R15, 0x4, R18 ;  /* 0x000000040f1c7825 */ /* 0x000fca00078e0212 */
[----:B------:R-:W5:Y:S01]  /*0660*/  LDG.E.CONSTANT R38, desc[UR14][R28.64] ;  /* 0x0000000e1c267981 */ /* 0x000f62000c1e9900 */
[----:B------:R-:W-:-:S05]  /*0670*/  IMAD.WIDE R32, R10, 0x4, R28 ;  /* 0x000000040a207825 */ /* 0x000fca00078e021c */
[----:B------:R1:W5:Y:S01]  /*0680*/  LDG.E.CONSTANT R37, desc[UR14][R32.64] ;  /* 0x0000000e20257981 */ /* 0x000362000c1e9900 */
[----:B------:R-:W-:-:S05]  /*0690*/  IMAD.WIDE R50, R10, 0x4, R32 ;  /* 0x000000040a327825 */ /* 0x000fca00078e0220 */
[----:B------:R-:W5:Y:S01]  /*06a0*/  LDG.E.CONSTANT R36, desc[UR14][R50.64] ;  /* 0x0000000e32247981 */ /* 0x000f62000c1e9900 */
[----:B------:R-:W-:-:S05]  /*06b0*/  IMAD.WIDE R52, R10, 0x4, R50 ;  /* 0x000000040a347825 */ /* 0x000fca00078e0232 */
[----:B------:R-:W5:Y:S01]  /*06c0*/  LDG.E.CONSTANT R35, desc[UR14][R52.64] ;  /* 0x0000000e34237981 */ /* 0x000f62000c1e9900 */
[----:B0-----:R-:W-:-:S05]  /*06d0*/  LEA R13, R10, R15, 0x2 ;  /* 0x0000000f0a0d7211 */ /* 0x001fca00078e10ff */
[----:B------:R-:W-:-:S05]  /*06e0*/  IMAD.WIDE R44, R13, 0x4, R18 ;  /* 0x000000040d2c7825 */ /* 0x000fca00078e0212 */
[----:B------:R0:W5:Y:S01]  /*06f0*/  LDG.E.CONSTANT R34, desc[UR14][R44.64] ;  /* 0x0000000e2c227981 */ /* 0x000162000c1e9900 */
[----:B------:R-:W-:-:S05]  /*0700*/  IMAD.WIDE R48, R10, 0x4, R44 ;  /* 0x000000040a307825 */ /* 0x000fca00078e022c */
[----:B------:R-:W5:Y:S01]  /*0710*/  LDG.E.CONSTANT R16, desc[UR14][R48.64] ;  /* 0x0000000e30107981 */ /* 0x000f62000c1e9900 */
[----:B------:R-:W-:-:S05]  /*0720*/  IMAD.WIDE R46, R10, 0x4, R48 ;  /* 0x000000040a2e7825 */ /* 0x000fca00078e0230 */
[----:B------:R-:W5:Y:S01]  /*0730*/  LDG.E.CONSTANT R14, desc[UR14][R46.64] ;  /* 0x0000000e2e0e7981 */ /* 0x000f62000c1e9900 */
[----:B-1----:R-:W-:-:S05]  /*0740*/  IMAD.WIDE R32, R10, 0x4, R46 ;  /* 0x000000040a207825 */ /* 0x002fca00078e022e */
[----:B------:R-:W5:Y:S01]  /*0750*/  LDG.E.CONSTANT R12, desc[UR14][R32.64] ;  /* 0x0000000e200c7981 */ /* 0x000f62000c1e9900 */
[----:B------:R-:W-:-:S05]  /*0760*/  LEA R7, R10, R13, 0x2 ;  /* 0x0000000d0a077211 */ /* 0x000fca00078e10ff */
[----:B------:R-:W-:-:S05]  /*0770*/  IMAD.WIDE R28, R7, 0x4, R18 ;  /* 0x00000004071c7825 */ /* 0x000fca00078e0212 */
[----:B------:R-:W5:Y:S01]  /*0780*/  LDG.E.CONSTANT R4, desc[UR14][R28.64] ;  /* 0x0000000e1c047981 */ /* 0x000f62000c1e9900 */
[----:B------:R-:W-:-:S05]  /*0790*/  IMAD.WIDE R24, R10, 0x4, R28 ;  /* 0x000000040a187825 */ /* 0x000fca00078e021c */
[----:B------:R-:W5:Y:S01]  /*07a0*/  LDG.E.CONSTANT R11, desc[UR14][R24.64] ;  /* 0x0000000e180b7981 */ /* 0x000f62000c1e9900 */
[----:B0-----:R-:W-:-:S05]  /*07b0*/  IMAD.WIDE R44, R10, 0x4, R24 ;  /* 0x000000040a2c7825 */ /* 0x001fca00078e0218 */
[----:B------:R0:W5:Y:S02]  /*07c0*/  LDG.E.CONSTANT R9, desc[UR14][R44.64] ;  /* 0x0000000e2c097981 */ /* 0x000164000c1e9900 */
[----:B0-----:R-:W-:-:S05]  /*07d0*/  IMAD.WIDE R44, R10, 0x4, R44 ;  /* 0x000000040a2c7825 */ /* 0x001fca00078e022c */
[----:B------:R0:W5:Y:S01]  /*07e0*/  LDG.E.CONSTANT R6, desc[UR14][R44.64] ;  /* 0x0000000e2c067981 */ /* 0x000162000c1e9900 */
[----:B------:R-:W1:Y:S01]  /*07f0*/  F2F.F64.F32 R28, UR12 ;  /* 0x0000000c001c7d10 */ /* 0x000e620008201800 */
[----:B------:R-:W-:Y:S01]  /*0800*/  IMAD.WIDE R46, R17, 0x4, R20 ;  /* 0x00000004112e7825 */ /* 0x000fe200078e0214 */
[----:B------:R-:W-:-:S06]  /*0810*/  IADD3 R3, PT, PT, R3, 0x10, RZ ;  /* 0x0000001003037810 */ /* 0x000fcc0007ffe0ff */
[----:B------:R-:W0:Y:S01]  /*0820*/  F2F.F64.F32 R24, UR5 ;  /* 0x0000000500187d10 */ /* 0x000e220008201800 */
[----:B-1----:R-:W-:-:S08]  /*0830*/  DMUL R32, R28, R30 ;  /* 0x0000001e1c207228 */ /* 0x002fd00000000000 */
[-C--:B0-----:R-:W-:Y:S02]  /*0840*/  DFMA R32, R24, R26.reuse, R32 ;  /* 0x0000001a1820722b */ /* 0x081fe40000000020 */
[----:B------:R-:W-:-:S06]  /*0850*/  DMUL R26, R28, R26 ;  /* 0x0000001a1c1a7228 */ /* 0x000fcc0000000000 */
[----:B------:R-:W-:Y:S02]  /*0860*/  DFMA R32, R22, UR10, R32 ;  /* 0x0000000a16207c2b */ /* 0x000fe40008000020 */
[-C--:B------:R-:W-:Y:S02]  /*0870*/  DFMA R26, R24, R22.reuse, R26 ;  /* 0x00000016181a722b */ /* 0x080fe4000000001a */
[----:B------:R-:W-:Y:S01]  /*0880*/  DMUL R22, R28, R22 ;  /* 0x000000161c167228 */ /* 0x000fe20000000000 */
[----:B--2---:R-:W0:Y:S03]  /*0890*/  F2F.F64.F32 R30, R42 ;  /* 0x0000002a001e7310 */ /* 0x004e260000201800 */
[----:B0-----:R-:W-:-:S05]  /*08a0*/  DFMA R30, R30, UR8, R32 ;  /* 0x000000081e1e7c2b */ /* 0x001fca0008000020 */
[----:B---3--:R0:W1:Y:S03]  /*08b0*/  F2F.F64.F32 R32, R41 ;  /* 0x0000002900207310 */ /* 0x0080660000201800 */
[----:B------:R-:W-:Y:S02]  /*08c0*/  DFMA R26, R30, UR10, R26 ;  /* 0x0000000a1e1a7c2b */ /* 0x000fe4000800001a */
[-C--:B------:R-:W-:Y:S02]  /*08d0*/  DFMA R22, R24, R30.reuse, R22 ;  /* 0x0000001e1816722b */ /* 0x080fe40000000016 */
[----:B------:R-:W-:Y:S01]  /*08e0*/  DMUL R30, R28, R30 ;  /* 0x0000001e1c1e7228 */ /* 0x000fe20000000000 */
[----:B0-----:R-:W-:-:S05]  /*08f0*/  IMAD.MOV.U32 R41, RZ, RZ, 0x7fffffff ;  /* 0x7fffffffff297424 */ /* 0x001fca00078e00ff */
[----:B------:R0:W-:Y:S01]  /*0900*/  STG.E desc[UR14][R46.64], R41 ;  /* 0x000000292e007986 */ /* 0x0001e2000c10190e */
[----:B-1----:R-:W-:Y:S01]  /*0910*/  DFMA R26, R32, UR8, R26 ;  /* 0x00000008201a7c2b */ /* 0x002fe2000800001a */
[----:B----4-:R-:W1:Y:S07]  /*0920*/  F2F.F64.F32 R32, R40 ;  /* 0x0000002800207310 */ /* 0x010e6e0000201800 */
[----:B------:R-:W-:Y:S02]  /*0930*/  DFMA R22, R26, UR10, R22 ;  /* 0x0000000a1a167c2b */ /* 0x000fe40008000016 */
[----:B------:R-:W-:-:S02]  /*0940*/  DFMA R30, R24, R26, R30 ;  /* 0x0000001a181e722b */ /* 0x000fc4000000001e */
[----:B------:R-:W-:-:S04]  /*0950*/  DMUL R26, R28, R26 ;  /* 0x0000001a1c1a7228 */ /* 0x000fc80000000000 */
[----:B-1----:R-:W-:Y:S01]  /*0960*/  DFMA R22, R32, UR8, R22 ;  /* 0x0000000820167c2b */ /* 0x002fe20008000016 */
[----:B-----5:R-:W1:Y:S07]  /*0970*/  F2F.F64.F32 R32, R39 ;  /* 0x0000002700207310 */ /* 0x020e6e0000201800 */
[----:B------:R-:W-:Y:S02]  /*0980*/  DFMA R30, R22, UR10, R30 ;  /* 0x0000000a161e7c2b */ /* 0x000fe4000800001e */
[----:B------:R-:W-:-:S02]  /*0990*/  DFMA R26, R24, R22, R26 ;  /* 0x00000016181a722b */ /* 0x000fc4000000001a */
[----:B------:R-:W-:-:S04]  /*09a0*/  DMUL R22, R28, R22 ;  /* 0x000000161c167228 */ /* 0x000fc80000000000 */
[----:B-1----:R-:W-:Y:S01]  /*09b0*/  DFMA R30, R32, UR8, R30 ;  /* 0x00000008201e7c2b */ /* 0x002fe2000800001e */
[----:B------:R-:W1:Y:S07]  /*09c0*/  F2F.F64.F32 R32, R38 ;  /* 0x0000002600207310 */ /* 0x000e6e0000201800 */
        /* <DEDUP_REMOVED lines=21> */
[-C--:B------:R-:W-:Y:S01]  /*0b20*/  DFMA R30, R24, R26.reuse, R30 ;  /* 0x0000001a181e722b */ /* 0x080fe2000000001e */
[----:B------:R-:W-:Y:S01]  /*0b30*/  F2F.F64.F32 R34, R11 ;  /* 0x0000000b00227310 */ /* 0x000fe20000201800 */
[----:B------:R-:W-:-:S04]  /*0b40*/  DMUL R26, R28, R26 ;  /* 0x0000001a1c1a7228 */ /* 0x000fc80000000000 */
[----:B-1----:R-:W-:-:S03]  /*0b50*/  DFMA R22, R32, UR8, R22 ;  /* 0x0000000820167c2b */ /* 0x002fc60008000016 */
[----:B------:R-:W1:Y:S05]  /*0b60*/  F2F.F64.F32 R32, R16 ;  /* 0x0000001000207310 */ /* 0x000e6a0000201800 */
[----:B------:R-:W-:-:S08]  /*0b70*/  DFMA R30, R22, UR10, R30 ;  /* 0x0000000a161e7c2b */ /* 0x000fd0000800001e */
[----:B-1----:R-:W-:Y:S02]  /*0b80*/  DFMA R32, R32, UR8, R30 ;  /* 0x0000000820207c2b */ /* 0x002fe4000800001e */
[-C--:B------:R-:W-:Y:S01]  /*0b90*/  DFMA R30, R24, R22.reuse, R26 ;  /* 0x00000016181e722b */ /* 0x080fe2000000001a */
[----:B------:R1:W2:Y:S01]  /*0ba0*/  F2F.F64.F32 R26, R14 ;  /* 0x0000000e001a7310 */ /* 0x0002a20000201800 */
[----:B------:R-:W-:-:S06]  /*0bb0*/  DMUL R22, R28, R22 ;  /* 0x000000161c167228 */ /* 0x000fcc0000000000 */
[----:B------:R-:W-:Y:S01]  /*0bc0*/  DFMA R30, R32, UR10, R30 ;  /* 0x0000000a201e7c2b */ /* 0x000fe2000800001e */
[----:B-1----:R-:W-:Y:S01]  /*0bd0*/  IMAD.WIDE R14, R15, 0x4, R20 ;  /* 0x000000040f0e7825 */ /* 0x002fe200078e0214 */
[-C--:B------:R-:W-:Y:S02]  /*0be0*/  DFMA R22, R24, R32.reuse, R22 ;  /* 0x000000201816722b */ /* 0x080fe40000000016 */
[----:B------:R-:W-:Y:S01]  /*0bf0*/  DMUL R32, R28, R32 ;  /* 0x000000201c207228 */ /* 0x000fe20000000000 */
[----:B------:R-:W-:-:S03]  /*0c00*/  IMAD.WIDE R36, R10, 0x4, R14 ;  /* 0x000000040a247825 */ /* 0x000fc600078e020e */
[----:B--2---:R-:W-:Y:S01]  /*0c10*/  DFMA R30, R26, UR8, R30 ;  /* 0x000000081a1e7c2b */ /* 0x004fe2000800001e */
[----:B------:R1:W2:Y:S01]  /*0c20*/  F2F.F64.F32 R26, R12 ;  /* 0x0000000c001a7310 */ /* 0x0002a20000201800 */
[----:B------:R-:W-:-:S06]  /*0c30*/  IMAD.WIDE R44, R10, 0x4, R36 ;  /* 0x000000040a2c7825 */ /* 0x000fcc00078e0224 */
[----:B------:R-:W-:Y:S02]  /*0c40*/  DFMA R22, R30, UR10, R22 ;  /* 0x0000000a1e167c2b */ /* 0x000fe40008000016 */
[-C--:B------:R-:W-:Y:S01]  /*0c50*/  DFMA R32, R24, R30.reuse, R32 ;  /* 0x0000001e1820722b */ /* 0x080fe20000000020 */
[----:B-1----:R-:W-:Y:S01]  /*0c60*/  IMAD.WIDE R12, R13, 0x4, R20 ;  /* 0x000000040d0c7825 */ /* 0x002fe200078e0214 */
[----:B------:R-:W-:-:S03]  /*0c70*/  DMUL R30, R28, R30 ;  /* 0x0000001e1c1e7228 */ /* 0x000fc60000000000 */
[C---:B------:R-:W-:Y:S01]  /*0c80*/  IMAD.WIDE R48, R10.reuse, 0x4, R44 ;  /* 0x000000040a307825 */ /* 0x040fe200078e022c */
[----:B--2---:R-:W-:Y:S01]  /*0c90*/  DFMA R22, R26, UR8, R22 ;  /* 0x000000081a167c2b */ /* 0x004fe20008000016 */
[----:B------:R1:W2:Y:S02]  /*0ca0*/  F2F.F64.F32 R26, R4 ;  /* 0x00000004001a7310 */ /* 0x0002a40000201800 */
[----:B------:R-:W-:-:S05]  /*0cb0*/  IMAD.WIDE R42, R10, 0x4, R12 ;  /* 0x000000040a2a7825 */ /* 0x000fca00078e020c */
[----:B------:R-:W-:Y:S02]  /*0cc0*/  DFMA R16, R22, UR10, R32 ;  /* 0x0000000a16107c2b */ /* 0x000fe40008000020 */
[-C--:B------:R-:W-:Y:S01]  /*0cd0*/  DFMA R30, R24, R22.reuse, R30 ;  /* 0x00000016181e722b */ /* 0x080fe2000000001e */
[----:B------:R-:W-:Y:S01]  /*0ce0*/  IMAD.WIDE R32, R10, 0x4, R46 ;  /* 0x000000040a207825 */ /* 0x000fe200078e022e */
[----:B------:R-:W-:Y:S01]  /*0cf0*/  DMUL R22, R28, R22 ;  /* 0x000000161c167228 */ /* 0x000fe20000000000 */
[----:B-1----:R-:W-:Y:S02]  /*0d00*/  IADD3 R4, PT, PT, R8, -0xc, RZ ;  /* 0xfffffff408047810 */ /* 0x002fe40007ffe0ff */
[----:B0-----:R-:W-:Y:S01]  /*0d10*/  IMAD.WIDE R46, R7, 0x4, R20 ;  /* 0x00000004072e7825 */ /* 0x001fe200078e0214 */
[----:B------:R0:W-:Y:S01]  /*0d20*/  STG.E desc[UR14][R32.64], R41 ;  /* 0x0000002920007986 */ /* 0x0001e2000c10190e */
[----:B--2---:R-:W-:Y:S01]  /*0d30*/  DFMA R16, R26, UR8, R16 ;  /* 0x000000081a107c2b */ /* 0x004fe20008000010 */
[----:B------:R-:W-:Y:S01]  /*0d40*/  ISETP.GE.AND P1, PT, R3, R4, PT ;  /* 0x000000040300720c */ /* 0x000fe20003f26270 */
[----:B------:R-:W-:-:S05]  /*0d50*/  IMAD.WIDE R26, R10, 0x4, R32 ;  /* 0x000000040a1a7825 */ /* 0x000fca00078e0220 */
[----:B------:R1:W-:Y:S01]  /*0d60*/  STG.E desc[UR14][R26.64], R41 ;  /* 0x000000291a007986 */ /* 0x0003e2000c10190e */
[----:B------:R-:W-:Y:S01]  /*0d70*/  DFMA R30, R16, UR10, R30 ;  /* 0x0000000a101e7c2b */ /* 0x000fe2000800001e */
[C---:B------:R-:W-:Y:S01]  /*0d80*/  IMAD.WIDE R38, R10.reuse, 0x4, R26 ;  /* 0x000000040a267825 */ /* 0x040fe200078e021a */
[-C--:B------:R-:W-:Y:S02]  /*0d90*/  DFMA R22, R24, R16.reuse, R22 ;  /* 0x000000101816722b */ /* 0x080fe40000000016 */
[----:B------:R-:W-:Y:S01]  /*0da0*/  DMUL R16, R28, R16 ;  /* 0x000000101c107228 */ /* 0x000fe20000000000 */
[C---:B0-----:R-:W-:Y:S01]  /*0db0*/  IMAD.WIDE R32, R10.reuse, 0x4, R46 ;  /* 0x000000040a207825 */ /* 0x041fe200078e022e */
[----:B------:R-:W-:Y:S02]  /*0dc0*/  STG.E desc[UR14][R38.64], R41 ;  /* 0x0000002926007986 */ /* 0x000fe4000c10190e */
[----:B------:R-:W-:Y:S01]  /*0dd0*/  DFMA R30, R34, UR8, R30 ;  /* 0x00000008221e7c2b */ /* 0x000fe2000800001e */
[C---:B------:R-:W-:Y:S01]  /*0de0*/  IMAD.WIDE R34, R10.reuse, 0x4, R42 ;  /* 0x000000040a227825 */ /* 0x040fe200078e022a */
[----:B------:R0:W-:Y:S01]  /*0df0*/  STG.E desc[UR14][R14.64], R41 ;  /* 0x000000290e007986 */ /* 0x0001e2000c10190e */
[----:B-1----:R-:W1:Y:S03]  /*0e00*/  F2F.F64.F32 R26, R9 ;  /* 0x00000009001a7310 */ /* 0x002e660000201800 */
[----:B------:R2:W-:Y:S01]  /*0e10*/  STG.E desc[UR14][R36.64], R41 ;  /* 0x0000002924007986 */ /* 0x0005e2000c10190e */
[----:B------:R-:W-:Y:S01]  /*0e20*/  IMAD.WIDE R28, R10, 0x4, R34 ;  /* 0x000000040a1c7825 */ /* 0x000fe200078e0222 */
[----:B------:R-:W-:-:S02]  /*0e30*/  DFMA R22, R30, UR10, R22 ;  /* 0x0000000a1e167c2b */ /* 0x000fc40008000016 */
[----:B------:R2:W-:Y:S01]  /*0e40*/  STG.E desc[UR14][R44.64], R41 ;  /* 0x000000292c007986 */ /* 0x0005e2000c10190e */
[----:B------:R-:W-:Y:S01]  /*0e50*/  DFMA R16, R24, R30, R16 ;  /* 0x0000001e1810722b */ /* 0x000fe20000000010 */
[C---:B0-----:R-:W-:Y:S02]  /*0e60*/  IMAD.WIDE R14, R10.reuse, 0x4, R32 ;  /* 0x000000040a0e7825 */ /* 0x041fe400078e0220 */
[----:B------:R2:W-:Y:S02]  /*0e70*/  STG.E desc[UR14][R48.64], R41 ;  /* 0x0000002930007986 */ /* 0x0005e4000c10190e */
[----:B-1----:R-:W-:Y:S02]  /*0e80*/  DFMA R26, R26, UR8, R22 ;  /* 0x000000081a1a7c2b */ /* 0x002fe40008000016 */
[----:B------:R2:W-:Y:S01]  /*0e90*/  STG.E desc[UR14][R12.64], R41 ;  /* 0x000000290c007986 */ /* 0x0005e2000c10190e */
[----:B------:R-:W-:Y:S01]  /*0ea0*/  IMAD.WIDE R24, R10, 0x4, R14 ;  /* 0x000000040a187825 */ /* 0x000fe200078e020e */
[----:B------:R-:W0:Y:S02]  /*0eb0*/  F2F.F64.F32 R22, R6 ;  /* 0x0000000600167310 */ /* 0x000e240000201800 */
[----:B------:R2:W-:Y:S02]  /*0ec0*/  STG.E desc[UR14][R42.64], R41 ;  /* 0x000000292a007986 */ /* 0x0005e4000c10190e */
[----:B------:R-:W-:-:S02]  /*0ed0*/  DFMA R16, R26, UR10, R16 ;  /* 0x0000000a1a107c2b */ /* 0x000fc40008000010 */
[----:B------:R2:W-:Y:S04]  /*0ee0*/  STG.E desc[UR14][R34.64], R41 ;  /* 0x0000002922007986 */ /* 0x0005e8000c10190e */
[----:B------:R2:W-:Y:S04]  /*0ef0*/  STG.E desc[UR14][R28.64], R41 ;  /* 0x000000291c007986 */ /* 0x0005e8000c10190e */
[----:B------:R2:W-:Y:S01]  /*0f00*/  STG.E desc[UR14][R46.64], R41 ;  /* 0x000000292e007986 */ /* 0x0005e2000c10190e */
[----:B0-----:R-:W-:Y:S01]  /*0f10*/  DFMA R22, R22, UR8, R16 ;  /* 0x0000000816167c2b */ /* 0x001fe20008000010 */
[----:B------:R-:W-:-:S02]  /*0f20*/  LEA R17, R10, R7, 0x2 ;  /* 0x000000070a117211 */ /* 0x000fc400078e10ff */
[----:B------:R2:W-:Y:S04]  /*0f30*/  STG.E desc[UR14][R32.64], R41 ;  /* 0x0000002920007986 */ /* 0x0005e8000c10190e */
[----:B------:R2:W-:Y:S04]  /*0f40*/  STG.E desc[UR14][R14.64], R41 ;  /* 0x000000290e007986 */ /* 0x0005e8000c10190e */
[----:B------:R2:W-:Y:S01]  /*0f50*/  STG.E desc[UR14][R24.64], R41 ;  /* 0x0000002918007986 */ /* 0x0005e2000c10190e */
[----:B------:R-:W-:Y:S05]  /*0f60*/  @!P1 BRA `(.L_x_11) ;  /* 0xfffffff4008c9947 */ /* 0x000fea000383ffff */
.L_x_10:
[----:B------:R-:W-:Y:S05]  /*0f70*/  BSYNC.RECONVERGENT B3 ;  /* 0x0000000000037941 */ /* 0x000fea0003800200 */
.L_x_9:
[----:B------:R-:W-:Y:S01]  /*0f80*/  IMAD.IADD R4, R8, 0x1, -R3 ;  /* 0x0000000108047824 */ /* 0x000fe200078e0a03 */
[----:B------:R-:W-:Y:S04]  /*0f90*/  BSSY.RECONVERGENT B3, `(.L_x_12) ;  /* 0x0000053000037945 */ /* 0x000fe80003800200 */
[----:B------:R-:W-:-:S13]  /*0fa0*/  ISETP.GT.AND P1, PT, R4, 0x4, PT ;  /* 0x000000040400780c */ /* 0x000fda0003f24270 */
[----:B------:R-:W-:Y:S05]  /*0fb0*/  @!P1 BRA `(.L_x_13) ;  /* 0x0000000400409947 */ /* 0x000fea0003800000 */
[----:B--2---:R-:W0:Y:S01]  /*0fc0*/  LDC R12, c[0x0][0x398] ;  /* 0x0000e600ff0c7b82 */ /* 0x004e220000000800 */
[----:B------:R-:W-:-:S05]  /*0fd0*/  IMAD.WIDE R6, R17, 0x4, R18 ;  /* 0x0000000411067825 */ /* 0x000fca00078e0212 */
[----:B------:R1:W2:Y:S01]  /*0fe0*/  LDG.E.CONSTANT R33, desc[UR14][R6.64] ;  /* 0x0000000e06217981 */ /* 0x0002a2000c1e9900 */
[----:B0-----:R-:W-:-:S05]  /*0ff0*/  IMAD.WIDE R10, R12, 0x4, R6 ;  /* 0x000000040c0a7825 */ /* 0x001fca00078e0206 */
[----:B------:R-:W3:Y:S01]  /*1000*/  LDG.E.CONSTANT R32, desc[UR14][R10.64] ;  /* 0x0000000e0a207981 */ /* 0x000ee2000c1e9900 */
[----:B------:R-:W-:-:S05]  /*1010*/  IMAD.WIDE R14, R12, 0x4, R10 ;  /* 0x000000040c0e7825 */ /* 0x000fca00078e020a */
[----:B------:R-:W4:Y:S01]  /*1020*/  LDG.E.CONSTANT R29, desc[UR14][R14.64] ;  /* 0x0000000e0e1d7981 */ /* 0x000f22000c1e9900 */
[----:B------:R-:W-:-:S05]  /*1030*/  IMAD.WIDE R24, R12, 0x4, R14 ;  /* 0x000000040c187825 */ /* 0x000fca00078e020e */
[----:B------:R-:W5:Y:S01]  /*1040*/  LDG.E.CONSTANT R16, desc[UR14][R24.64] ;  /* 0x0000000e18107981 */ /* 0x000f62000c1e9900 */
[----:B------:R-:W-:-:S05]  /*1050*/  LEA R9, R12, R17, 0x2 ;  /* 0x000000110c097211 */ /* 0x000fca00078e10ff */
[----:B------:R-:W-:-:S05]  /*1060*/  IMAD.WIDE R36, R9, 0x4, R18 ;  /* 0x0000000409247825 */ /* 0x000fca00078e0212 */
[----:B------:R0:W5:Y:S01]  /*1070*/  LDG.E.CONSTANT R28, desc[UR14][R36.64] ;  /* 0x0000000e241c7981 */ /* 0x000162000c1e9900 */
[----:B------:R-:W-:-:S05]  /*1080*/  IMAD.WIDE R38, R12, 0x4, R36 ;  /* 0x000000040c267825 */ /* 0x000fca00078e0224 */
[----:B------:R-:W5:Y:S01]  /*1090*/  LDG.E.CONSTANT R34, desc[UR14][R38.64] ;  /* 0x0000000e26227981 */ /* 0x000f62000c1e9900 */
[----:B------:R-:W-:-:S05]  /*10a0*/  IMAD.WIDE R40, R12, 0x4, R38 ;  /* 0x000000040c287825 */ /* 0x000fca00078e0226 */
[----:B------:R-:W5:Y:S01]  /*10b0*/  LDG.E.CONSTANT R13, desc[UR14][R40.64] ;  /* 0x0000000e280d7981 */ /* 0x000f62000c1e9900 */
[----:B------:R-:W-:-:S05]  /*10c0*/  IMAD.WIDE R42, R12, 0x4, R40 ;  /* 0x000000040c2a7825 */ /* 0x000fca00078e0228 */
[----:B------:R-:W5:Y:S01]  /*10d0*/  LDG.E.CONSTANT R4, desc[UR14][R42.64] ;  /* 0x0000000e2a047981 */ /* 0x000f62000c1e9900 */
[----:B-1----:R-:W1:Y:S01]  /*10e0*/  F2F.F64.F32 R6, UR12 ;  /* 0x0000000c00067d10 */ /* 0x002e620008201800 */
[----:B0-----:R-:W-:Y:S01]  /*10f0*/  MOV R37, 0x7fffffff ;  /* 0x7fffffff00257802 */ /* 0x001fe20000000f00 */
[----:B------:R-:W-:Y:S01]  /*1100*/  VIADD R3, R3, 0x8 ;  /* 0x0000000803037836 */ /* 0x000fe20000000000 */
[----:B------:R-:W-:-:S05]  /*1110*/  PLOP3.LUT P0, PT, PT, PT, PT, 0x8, 0x80 ;  /* 0x000000000080781c */ /* 0x000fca0003f0e170 */
        /* <DEDUP_REMOVED lines=9> */
[----:B---3--:R-:W0:Y:S03]  /*11b0*/  F2F.F64.F32 R24, R32 ;  /* 0x0000002000187310 */ /* 0x008e260000201800 */
[----:B------:R-:W-:-:S08]  /*11c0*/  DFMA R26, R14, UR10, R26 ;  /* 0x0000000a0e1a7c2b */ /* 0x000fd0000800001a */
[----:B0-----:R-:W-:Y:S02]  /*11d0*/  DFMA R24, R24, UR8, R26 ;  /* 0x0000000818187c2b */ /* 0x001fe4000800001a */
[-C--:B------:R-:W-:Y:S01]  /*11e0*/  DFMA R26, R10, R14.reuse, R22 ;  /* 0x0000000e0a1a722b */ /* 0x080fe20000000016 */
[----:B----4-:R-:W0:Y:S01]  /*11f0*/  F2F.F64.F32 R22, R29 ;  /* 0x0000001d00167310 */ /* 0x010e220000201800 */
[----:B------:R-:W-:-:S06]  /*1200*/  DMUL R14, R6, R14 ;  /* 0x0000000e060e7228 */ /* 0x000fcc0000000000 */
[----:B------:R-:W-:Y:S02]  /*1210*/  DFMA R26, R24, UR10, R26 ;  /* 0x0000000a181a7c2b */ /* 0x000fe4000800001a */
[-C--:B------:R-:W-:Y:S01]  /*1220*/  DFMA R14, R10, R24.reuse, R14 ;  /* 0x000000180a0e722b */ /* 0x080fe2000000000e */
[----:B-----5:R-:W-:Y:S01]  /*1230*/  F2F.F64.F32 R34, R34 ;  /* 0x0000002200227310 */ /* 0x020fe20000201800 */
[----:B------:R-:W-:-:S04]  /*1240*/  DMUL R24, R6, R24 ;  /* 0x0000001806187228 */ /* 0x000fc80000000000 */
[----:B0-----:R-:W-:-:S03]  /*1250*/  DFMA R22, R22, UR8, R26 ;  /* 0x0000000816167c2b */ /* 0x001fc6000800001a */
[----:B------:R-:W0:Y:S05]  /*1260*/  F2F.F64.F32 R26, R16 ;  /* 0x00000010001a7310 */ /* 0x000e2a0000201800 */
[----:B------:R-:W-:Y:S02]  /*1270*/  DFMA R14, R22, UR10, R14 ;  /* 0x0000000a160e7c2b */ /* 0x000fe4000800000e */
[-C--:B------:R-:W-:Y:S02]  /*1280*/  DFMA R24, R10, R22.reuse, R24 ;  /* 0x000000160a18722b */ /* 0x080fe40000000018 */
[----:B------:R-:W-:-:S04]  /*1290*/  DMUL R22, R6, R22 ;  /* 0x0000001606167228 */ /* 0x000fc80000000000 */
[----:B0-----:R-:W-:Y:S02]  /*12a0*/  DFMA R26, R26, UR8, R14 ;  /* 0x000000081a1a7c2b */ /* 0x001fe4000800000e */
[----:B------:R-:W0:Y:S06]  /*12b0*/  F2F.F64.F32 R14, R28 ;  /* 0x0000001c000e7310 */ /* 0x000e2c0000201800 */
[----:B------:R-:W-:-:S08]  /*12c0*/  DFMA R24, R26, UR10, R24 ;  /* 0x0000000a1a187c2b */ /* 0x000fd00008000018 */
[----:B0-----:R-:W-:Y:S02]  /*12d0*/  DFMA R14, R14, UR8, R24 ;  /* 0x000000080e0e7c2b */ /* 0x001fe40008000018 */
[-C--:B------:R-:W-:Y:S01]  /*12e0*/  DFMA R24, R10, R26.reuse, R22 ;  /* 0x0000001a0a18722b */ /* 0x080fe20000000016 */
[----:B------:R-:W-:Y:S01]  /*12f0*/  IMAD.WIDE R22, R17, 0x4, R20 ;  /* 0x0000000411167825 */ /* 0x000fe200078e0214 */
[----:B------:R-:W-:-:S04]  /*1300*/  DMUL R26, R6, R26 ;  /* 0x0000001a061a7228 */ /* 0x000fc80000000000 */
[----:B------:R0:W-:Y:S02]  /*1310*/  STG.E desc[UR14][R22.64], R37 ;  /* 0x0000002516007986 */ /* 0x0001e4000c10190e */
[----:B------:R-:W-:Y:S01]  /*1320*/  DFMA R30, R14, UR10, R24 ;  /* 0x0000000a0e1e7c2b */ /* 0x000fe20008000018 */
[----:B------:R-:W-:Y:S01]  /*1330*/  IMAD.WIDE R16, R12, 0x4, R22 ;  /* 0x000000040c107825 */ /* 0x000fe200078e0216 */
[----:B------:R-:W-:-:S03]  /*1340*/  DFMA R26, R10, R14, R26 ;  /* 0x0000000e0a1a722b */ /* 0x000fc6000000001a */
[----:B------:R-:W-:Y:S01]  /*1350*/  IMAD.WIDE R24, R9, 0x4, R20 ;  /* 0x0000000409187825 */ /* 0x000fe200078e0214 */
[----:B------:R-:W-:Y:S01]  /*1360*/  DMUL R14, R6, R14 ;  /* 0x0000000e060e7228 */ /* 0x000fe20000000000 */
[----:B------:R1:W-:Y:S01]  /*1370*/  STG.E desc[UR14][R16.64], R37 ;  /* 0x0000002510007986 */ /* 0x0003e2000c10190e */
[----:B------:R-:W-:Y:S01]  /*1380*/  DFMA R30, R34, UR8, R30 ;  /* 0x00000008221e7c2b */ /* 0x000fe2000800001e */
[C---:B------:R-:W-:Y:S01]  /*1390*/  IMAD.WIDE R28, R12.reuse, 0x4, R16 ;  /* 0x000000040c1c7825 */ /* 0x040fe200078e0210 */
[----:B------:R-:W2:Y:S03]  /*13a0*/  F2F.F64.F32 R34, R13 ;  /* 0x0000000d00227310 */ /* 0x000ea60000201800 */
[C---:B------:R-:W-:Y:S01]  /*13b0*/  IMAD.WIDE R32, R12.reuse, 0x4, R24 ;  /* 0x000000040c207825 */ /* 0x040fe200078e0218 */
[----:B------:R3:W-:Y:S02]  /*13c0*/  STG.E desc[UR14][R28.64], R37 ;  /* 0x000000251c007986 */ /* 0x0007e4000c10190e */
[----:B------:R-:W-:Y:S01]  /*13d0*/  DFMA R26, R30, UR10, R26 ;  /* 0x0000000a1e1a7c2b */ /* 0x000fe2000800001a */
[C---:B------:R-:W-:Y:S01]  /*13e0*/  IMAD.WIDE R38, R12.reuse, 0x4, R28 ;  /* 0x000000040c267825 */ /* 0x040fe200078e021c */
[----:B------:R-:W-:Y:S01]  /*13f0*/  DFMA R14, R10, R30, R14 ;  /* 0x0000001e0a0e722b */ /* 0x000fe2000000000e */
[----:B0-----:R-:W0:Y:S01]  /*1400*/  F2F.F64.F32 R22, R4 ;  /* 0x0000000400167310 */ /* 0x001e220000201800 */
[C---:B-1----:R-:W-:Y:S01]  /*1410*/  LEA R17, R12.reuse, R9, 0x2 ;  /* 0x000000090c117211 */ /* 0x042fe200078e10ff */
[----:B------:R-:W-:Y:S01]  /*1420*/  IMAD.WIDE R6, R12, 0x4, R32 ;  /* 0x000000040c067825 */ /* 0x000fe200078e0220 */
[----:B------:R3:W-:Y:S02]  /*1430*/  STG.E desc[UR14][R38.64], R37 ;  /* 0x0000002526007986 */ /* 0x0007e4000c10190e */
[----:B--2---:R-:W-:-:S02]  /*1440*/  DFMA R26, R34, UR8, R26 ;  /* 0x00000008221a7c2b */ /* 0x004fc4000800001a */
[----:B------:R3:W-:Y:S01]  /*1450*/  STG.E desc[UR14][R24.64], R37 ;  /* 0x0000002518007986 */ /* 0x0007e2000c10190e */
[----:B------:R-:W-:-:S03]  /*1460*/  IMAD.WIDE R10, R12, 0x4, R6 ;  /* 0x000000040c0a7825 */ /* 0x000fc600078e0206 */
[----:B------:R3:W-:Y:S02]  /*1470*/  STG.E desc[UR14][R32.64], R37 ;  /* 0x0000002520007986 */ /* 0x0007e4000c10190e */
[----:B------:R-:W-:Y:S02]  /*1480*/  DFMA R14, R26, UR10, R14 ;  /* 0x0000000a1a0e7c2b */ /* 0x000fe4000800000e */
[----:B------:R3:W-:Y:S04]  /*1490*/  STG.E desc[UR14][R6.64], R37 ;  /* 0x0000002506007986 */ /* 0x0007e8000c10190e */
[----:B------:R3:W-:Y:S02]  /*14a0*/  STG.E desc[UR14][R10.64], R37 ;  /* 0x000000250a007986 */ /* 0x0007e4000c10190e */
[----:B0-----:R-:W-:-:S11]  /*14b0*/  DFMA R22, R22, UR8, R14 ;  /* 0x0000000816167c2b */ /* 0x001fd6000800000e */
.L_x_13:
[----:B------:R-:W-:Y:S05]  /*14c0*/  BSYNC.RECONVERGENT B3 ;  /* 0x0000000000037941 */ /* 0x000fea0003800200 */
.L_x_12:
[----:B------:R-:W-:-:S13]  /*14d0*/  ISETP.EQ.AND P1, PT, R3, R8, PT ;  /* 0x000000080300720c */ /* 0x000fda0003f22270 */
[----:B------:R-:W-:Y:S05]  /*14e0*/  @!P0 BREAK.RELIABLE P1, B0 ;  /* 0x0000000000008942 */ /* 0x000fea0000800100 */
[----:B------:R-:W-:Y:S05]  /*14f0*/  @!P0 BRA P1, `(.L_x_6) ;  /* 0x0000000000b48947 */ /* 0x000fea0000800000 */
.L_x_8:
[----:B------:R-:W-:Y:S05]  /*1500*/  BSYNC.RELIABLE B0 ;  /* 0x0000000000007941 */ /* 0x000fea0003800100 */
.L_x_7:
[----:B------:R-:W3:Y:S01]  /*1510*/  LDC R4, c[0x0][0x398] ;  /* 0x0000e600ff047b82 */ /* 0x000ee20000000800 */
[----:B--2---:R-:W-:-:S05]  /*1520*/  IMAD.WIDE R12, R17, 0x4, R18 ;  /* 0x00000004110c7825 */ /* 0x004fca00078e0212 */
[----:B------:R-:W2:Y:S01]  /*1530*/  LDG.E.CONSTANT R15, desc[UR14][R12.64] ;  /* 0x0000000e0c0f7981 */ /* 0x000ea2000c1e9900 */
[----:B---3--:R-:W-:-:S05]  /*1540*/  IMAD.WIDE R28, R4, 0x4, R12 ;  /* 0x00000004041c7825 */ /* 0x008fca00078e020c */
[----:B------:R-:W3:Y:S01]  /*1550*/  LDG.E.CONSTANT R16, desc[UR14][R28.64] ;  /* 0x0000000e1c107981 */ /* 0x000ee2000c1e9900 */
[----:B------:R-:W-:-:S05]  /*1560*/  IMAD.WIDE R32, R4, 0x4, R28 ;  /* 0x0000000404207825 */ /* 0x000fca00078e021c */
[----:B------:R-:W4:Y:S01]  /*1570*/  LDG.E.CONSTANT R14, desc[UR14][R32.64] ;  /* 0x0000000e200e7981 */ /* 0x000f22000c1e9900 */
[----:B------:R-:W-:-:S05]  /*1580*/  IMAD.WIDE R34, R4, 0x4, R32 ;  /* 0x0000000404227825 */ /* 0x000fca00078e0220 */
[----:B------:R0:W5:Y:S01]  /*1590*/  LDG.E.CONSTANT R9, desc[UR14][R34.64] ;  /* 0x0000000e22097981 */ /* 0x000162000c1e9900 */
[----:B------:R-:W1:Y:S01]  /*15a0*/  F2F.F64.F32 R10, UR12 ;  /* 0x0000000c000a7d10 */ /* 0x000e620008201800 */
[----:B------:R-:W-:-:S04]  /*15b0*/  IADD3 R3, PT, PT, R3, 0x4, RZ ;  /* 0x0000000403037810 */ /* 0x000fc80007ffe0ff */
[----:B------:R-:W-:-:S03]  /*15c0*/  ISETP.NE.AND P0, PT, R3, R8, PT ;  /* 0x000000080300720c */ /* 0x000fc60003f05270 */
[----:B------:R-:W1:Y:S01]  /*15d0*/  F2F.F64.F32 R6, UR5 ;  /* 0x0000000500067d10 */ /* 0x000e620008201800 */
[----:B0-----:R-:W-:Y:S01]  /*15e0*/  MOV R35, 0x7fffffff ;  /* 0x7fffffff00237802 */ /* 0x001fe20000000f00 */
[C---:B-1----:R-:W-:Y:S02]  /*15f0*/  DMUL R24, R10.reuse, R30 ;  /* 0x0000001e0a187228 */ /* 0x042fe40000000000 */
[----:B------:R-:W-:-:S06]  /*1600*/  DMUL R28, R10, R22 ;  /* 0x000000160a1c7228 */ /* 0x000fcc0000000000 */
[-C--:B------:R-:W-:Y:S02]  /*1610*/  DFMA R24, R6, R26.reuse, R24 ;  /* 0x0000001a0618722b */ /* 0x080fe40000000018 */
[----:B------:R-:W-:-:S06]  /*1620*/  DMUL R26, R10, R26 ;  /* 0x0000001a0a1a7228 */ /* 0x000fcc0000000000 */
[----:B------:R-:W-:Y:S02]  /*1630*/  DFMA R24, R22, UR10, R24 ;  /* 0x0000000a16187c2b */ /* 0x000fe40008000018 */
[----:B------:R-:W-:Y:S01]  /*1640*/  DFMA R26, R6, R22, R26 ;  /* 0x00000016061a722b */ /* 0x000fe2000000001a */
[----:B------:R-:W-:Y:S01]  /*1650*/  IMAD.WIDE R22, R17, 0x4, R20 ;  /* 0x0000000411167825 */ /* 0x000fe200078e0214 */
[----:B------:R-:W-:-:S04]  /*1660*/  LEA R17, R4, R17, 0x2 ;  /* 0x0000001104117211 */ /* 0x000fc800078e10ff */
[----:B------:R0:W-:Y:S01]  /*1670*/  STG.E desc[UR14][R22.64], R35 ;  /* 0x0000002316007986 */ /* 0x0001e2000c10190e */
[----:B--2---:R-:W1:Y:S02]  /*1680*/  F2F.F64.F32 R12, R15 ;  /* 0x0000000f000c7310 */ /* 0x004e640000201800 */
[----:B-1----:R-:W-:Y:S01]  /*1690*/  DFMA R12, R12, UR8, R24 ;  /* 0x000000080c0c7c2b */ /* 0x002fe20008000018 */
[----:B------:R-:W-:-:S05]  /*16a0*/  IMAD.WIDE R24, R4, 0x4, R22 ;  /* 0x0000000404187825 */ /* 0x000fca00078e0216 */
[----:B------:R1:W-:Y:S01]  /*16b0*/  STG.E desc[UR14][R24.64], R35 ;  /* 0x0000002318007986 */ /* 0x0003e2000c10190e */
[----:B---3--:R-:W2:Y:S01]  /*16c0*/  F2F.F64.F32 R30, R16 ;  /* 0x00000010001e7310 */ /* 0x008ea20000201800 */
[----:B------:R-:W-:Y:S02]  /*16d0*/  DFMA R26, R12, UR10, R26 ;  /* 0x0000000a0c1a7c2b */ /* 0x000fe4000800001a */
[-C--:B------:R-:W-:Y:S02]  /*16e0*/  DFMA R28, R6, R12.reuse, R28 ;  /* 0x0000000c061c722b */ /* 0x080fe4000000001c */
[----:B------:R-:W-:Y:S01]  /*16f0*/  DMUL R12, R10, R12 ;  /* 0x0000000c0a0c7228 */ /* 0x000fe20000000000 */
[C---:B------:R-:W-:Y:S02]  /*1700*/  IMAD.WIDE R10, R4.reuse, 0x4, R24 ;  /* 0x00000004040a7825 */ /* 0x040fe400078e0218 */
[----:B----4-:R-:W3:Y:S03]  /*1710*/  F2F.F64.F32 R14, R14 ;  /* 0x0000000e000e7310 */ /* 0x010ee60000201800 */
[----:B------:R1:W-:Y:S01]  /*1720*/  STG.E desc[UR14][R10.64], R35 ;  /* 0x000000230a007986 */ /* 0x0003e2000c10190e */
[----:B------:R-:W-:Y:S01]  /*1730*/  IMAD.WIDE R32, R4, 0x4, R10 ;  /* 0x0000000404207825 */ /* 0x000fe200078e020a */
[----:B--2---:R-:W-:-:S04]  /*1740*/  DFMA R30, R30, UR8, R26 ;  /* 0x000000081e1e7c2b */ /* 0x004fc8000800001a */
[----:B------:R1:W-:Y:S04]  /*1750*/  STG.E desc[UR14][R32.64], R35 ;  /* 0x0000002320007986 */ /* 0x0003e8000c10190e */
[----:B------:R-:W-:Y:S02]  /*1760*/  DFMA R28, R30, UR10, R28 ;  /* 0x0000000a1e1c7c2b */ /* 0x000fe4000800001c */
[----:B------:R-:W-:Y:S01]  /*1770*/  DFMA R12, R6, R30, R12 ;  /* 0x0000001e060c722b */ /* 0x000fe2000000000c */
[----:B-----5:R-:W0:Y:S05]  /*1780*/  F2F.F64.F32 R6, R9 ;  /* 0x0000000900067310 */ /* 0x020e2a0000201800 */
[----:B---3--:R-:W-:-:S08]  /*1790*/  DFMA R26, R14, UR8, R28 ;  /* 0x000000080e1a7c2b */ /* 0x008fd0000800001c */
[----:B------:R-:W-:-:S08]  /*17a0*/  DFMA R12, R26, UR10, R12 ;  /* 0x0000000a1a0c7c2b */ /* 0x000fd0000800000c */
[----:B0-----:R-:W-:Y:S01]  /*17b0*/  DFMA R22, R6, UR8, R12 ;  /* 0x0000000806167c2b */ /* 0x001fe2000800000c */
[----:B-1----:R-:W-:Y:S10]  /*17c0*/  @P0 BRA `(.L_x_7) ;  /* 0xfffffffc00500947 */ /* 0x002ff4000383ffff */
.L_x_6:
[----:B------:R-:W-:Y:S05]  /*17d0*/  BSYNC.RECONVERGENT B1 ;  /* 0x0000000000017941 */ /* 0x000fea0003800200 */
.L_x_5:
[----:B------:R-:W-:Y:S01]  /*17e0*/  ISETP.NE.AND P0, PT, R5, RZ, PT ;  /* 0x000000ff0500720c */ /* 0x000fe20003f05270 */
[----:B------:R-:W-:Y:S01]  /*17f0*/  IMAD.MOV.U32 R3, RZ, RZ, R2 ;  /* 0x000000ffff037224 */ /* 0x000fe200078e0002 */
[----:B------:R-:W-:Y:S01]  /*1800*/  MOV R8, R22 ;  /* 0x0000001600087202 */ /* 0x000fe20000000f00 */
[----:B---3--:R-:W-:Y:S01]  /*1810*/  IMAD.MOV.U32 R7, RZ, RZ, R27 ;  /* 0x000000ffff077224 */ /* 0x008fe200078e001b */
[----:B------:R-:W-:Y:S02]  /*1820*/  MOV R9, R23 ;  /* 0x0000001700097202 */ /* 0x000fe40000000f00 */
[----:B------:R-:W-:-:S07]  /*1830*/  MOV R6, R26 ;  /* 0x0000001a00067202 */ /* 0x000fce0000000f00 */
[----:B------:R-:W-:Y:S05]  /*1840*/  @!P0 BRA `(.L_x_4) ;  /* 0x0000000000e48947 */ /* 0x000fea0003800000 */
[C---:B--2---:R-:W-:Y:S01]  /*1850*/  IMAD.WIDE R28, R17.reuse, 0x4, R18 ;  /* 0x00000004111c7825 */ /* 0x044fe200078e0212 */
[----:B------:R-:W0:Y:S08]  /*1860*/  F2F.F64.F32 R12, UR12 ;  /* 0x0000000c000c7d10 */ /* 0x000e300008201800 */
[----:B------:R-:W1:Y:S01]  /*1870*/  F2F.F64.F32 R14, UR5 ;  /* 0x00000005000e7d10 */ /* 0x000e620008201800 */
[----:B------:R-:W2:Y:S01]  /*1880*/  LDG.E.CONSTANT R4, desc[UR14][R28.64] ;  /* 0x0000000e1c047981 */ /* 0x000ea2000c1e9900 */
[----:B------:R-:W-:Y:S01]  /*1890*/  MOV R33, 0x7fffffff ;  /* 0x7fffffff00217802 */ /* 0x000fe20000000f00 */
[----:B------:R-:W-:Y:S01]  /*18a0*/  IMAD.WIDE R10, R17, 0x4, R20 ;  /* 0x00000004110a7825 */ /* 0x000fe200078e0214 */
[----:B------:R-:W3:Y:S01]  /*18b0*/  LDCU UR6, c[0x0][0x398] ;  /* 0x00007300ff0677ac */ /* 0x000ee20008000800 */
[----:B------:R-:W-:Y:S01]  /*18c0*/  ISETP.NE.AND P0, PT, R5, 0x1, PT ;  /* 0x000000010500780c */ /* 0x000fe20003f05270 */
[----:B0-----:R-:W-:-:S02]  /*18d0*/  DMUL R6, R12, R30 ;  /* 0x0000001e0c067228 */ /* 0x001fc40000000000 */
[----:B------:R0:W-:Y:S01]  /*18e0*/  STG.E desc[UR14][R10.64], R33 ;  /* 0x000000210a007986 */ /* 0x0001e2000c10190e */
[----:B------:R-:W-:Y:S02]  /*18f0*/  MOV R3, R2 ;  /* 0x0000000200037202 */ /* 0x000fe40000000f00 */
[----:B------:R-:W-:Y:S02]  /*1900*/  MOV R30, R26 ;  /* 0x0000001a001e7202 */ /* 0x000fe40000000f00 */
[----:B------:R-:W-:Y:S01]  /*1910*/  MOV R31, R27 ;  /* 0x0000001b001f7202 */ /* 0x000fe20000000f00 */
[----:B-1----:R-:W-:Y:S01]  /*1920*/  DFMA R6, R14, R26, R6 ;  /* 0x0000001a0e06722b */ /* 0x002fe20000000006 */
[----:B---3--:R-:W-:-:S07]  /*1930*/  IADD3 R17, PT, PT, R17, UR6, RZ ;  /* 0x0000000611117c10 */ /* 0x008fce000fffe0ff */
[----:B------:R-:W-:Y:S01]  /*1940*/  DFMA R6, R22, UR10, R6 ;  /* 0x0000000a16067c2b */ /* 0x000fe20008000006 */
[----:B--2---:R-:W1:Y:S07]  /*1950*/  F2F.F64.F32 R24, R4 ;  /* 0x0000000400187310 */ /* 0x004e6e0000201800 */
[----:B-1----:R-:W-:Y:S01]  /*1960*/  DFMA R24, R24, UR8, R6 ;  /* 0x0000000818187c2b */ /* 0x002fe20008000006 */
[----:B------:R-:W-:Y:S01]  /*1970*/  MOV R6, R22 ;  /* 0x0000001600067202 */ /* 0x000fe20000000f00 */
[----:B------:R-:W-:-:S08]  /*1980*/  IMAD.MOV.U32 R7, RZ, RZ, R23 ;  /* 0x000000ffff077224 */ /* 0x000fd000078e0017 */
[----:B------:R-:W-:Y:S01]  /*1990*/  IMAD.MOV.U32 R8, RZ, RZ, R24 ;  /* 0x000000ffff087224 */ /* 0x000fe200078e0018 */
[----:B------:R-:W-:Y:S01]  /*19a0*/  MOV R9, R25 ;  /* 0x0000001900097202 */ /* 0x000fe20000000f00 */
[----:B0-----:R-:W-:Y:S06]  /*19b0*/  @!P0 BRA `(.L_x_4) ;  /* 0x0000000000888947 */ /* 0x001fec0003800000 */
[----:B------:R-:W0:Y:S01]  /*19c0*/  LDC R4, c[0x0][0x398] ;  /* 0x0000e600ff047b82 */ /* 0x000e220000000800 */
[----:B------:R-:W-:Y:S01]  /*19d0*/  ISETP.NE.AND P0, PT, R5, 0x2, PT ;  /* 0x000000020500780c */ /* 0x000fe20003f05270 */
[----:B0-----:R-:W-:-:S05]  /*19e0*/  IMAD.WIDE R28, R4, 0x4, R28 ;  /* 0x00000004041c7825 */ /* 0x001fca00078e021c */
[----:B------:R-:W2:Y:S07]  /*19f0*/  LDG.E.CONSTANT R6, desc[UR14][R28.64] ;  /* 0x0000000e1c067981 */ /* 0x000eae000c1e9900 */
[----:B------:R-:W-:-:S05]  /*1a00*/  @P0 IMAD.WIDE R8, R4, 0x4, R28 ;  /* 0x0000000404080825 */ /* 0x000fca00078e021c */
[----:B------:R-:W3:Y:S01]  /*1a10*/  @P0 LDG.E.CONSTANT R3, desc[UR14][R8.64] ;  /* 0x0000000e08030981 */ /* 0x000ee2000c1e9900 */
[C---:B------:R-:W-:Y:S01]  /*1a20*/  DMUL R26, R12.reuse, R26 ;  /* 0x0000001a0c1a7228 */ /* 0x040fe20000000000 */
[C---:B------:R-:W-:Y:S01]  /*1a30*/  IMAD.WIDE R32, R4.reuse, 0x4, R10 ;  /* 0x0000000404207825 */ /* 0x040fe200078e020a */
[-C--:B------:R-:W-:Y:S01]  /*1a40*/  @P0 DMUL R12, R12, R22.reuse ;  /* 0x000000160c0c0228 */ /* 0x080fe20000000000 */
[----:B------:R-:W-:Y:S02]  /*1a50*/  MOV R5, 0x7fffffff ;  /* 0x7fffffff00057802 */ /* 0x000fe40000000f00 */
[----:B------:R-:W-:Y:S02]  /*1a60*/  IADD3 R17, PT, PT, R17, R4, RZ ;  /* 0x0000000411117210 */ /* 0x000fe40007ffe0ff */
[----:B------:R-:W-:Y:S01]  /*1a70*/  MOV R30, R22 ;  /* 0x00000016001e7202 */ /* 0x000fe20000000f00 */
[C---:B------:R-:W-:Y:S01]  /*1a80*/  DFMA R26, R14.reuse, R22, R26 ;  /* 0x000000160e1a722b */ /* 0x040fe2000000001a */
[----:B------:R0:W-:Y:S01]  /*1a90*/  STG.E desc[UR14][R32.64], R5 ;  /* 0x0000000520007986 */ /* 0x0001e2000c10190e */
[----:B------:R-:W-:Y:S01]  /*1aa0*/  @P0 DFMA R12, R14, R24, R12 ;  /* 0x000000180e0c022b */ /* 0x000fe2000000000c */
[----:B------:R-:W-:Y:S01]  /*1ab0*/  MOV R31, R23 ;  /* 0x00000017001f7202 */ /* 0x000fe20000000f00 */
[----:B------:R-:W-:Y:S01]  /*1ac0*/  @P0 IMAD.WIDE R14, R4, 0x4, R32 ;  /* 0x00000004040e0825 */ /* 0x000fe200078e0220 */
[----:B------:R-:W-:-:S02]  /*1ad0*/  @P0 MOV R30, R24 ;  /* 0x00000018001e0202 */ /* 0x000fc40000000f00 */
[-C--:B------:R-:W-:Y:S01]  /*1ae0*/  @P0 MOV R31, R25.reuse ;  /* 0x00000019001f0202 */ /* 0x080fe20000000f00 */
[----:B------:R-:W-:Y:S01]  /*1af0*/  DFMA R26, R24, UR10, R26 ;  /* 0x0000000a181a7c2b */ /* 0x000fe2000800001a */
[----:B------:R0:W-:Y:S01]  /*1b00*/  @P0 STG.E desc[UR14][R14.64], R5 ;  /* 0x000000050e000986 */ /* 0x0001e2000c10190e */
[----:B------:R-:W-:Y:S01]  /*1b10*/  @P0 IMAD.IADD R17, R17, 0x1, R4 ;  /* 0x0000000111110824 */ /* 0x000fe200078e0204 */
[----:B--2---:R-:W1:Y:S08]  /*1b20*/  F2F.F64.F32 R6, R6 ;  /* 0x0000000600067310 */ /* 0x004e700000201800 */
[----:B---3--:R2:W3:Y:S01]  /*1b30*/  @P0 F2F.F64.F32 R10, R3 ;  /* 0x00000003000a0310 */ /* 0x0084e20000201800 */
[----:B-1----:R-:W-:Y:S01]  /*1b40*/  DFMA R26, R6, UR8, R26 ;  /* 0x00000008061a7c2b */ /* 0x002fe2000800001a */
[----:B--2---:R-:W-:Y:S01]  /*1b50*/  MOV R3, R2 ;  /* 0x0000000200037202 */ /* 0x004fe20000000f00 */
[----:B------:R-:W-:Y:S01]  /*1b60*/  IMAD.MOV.U32 R6, RZ, RZ, R24 ;  /* 0x000000ffff067224 */ /* 0x000fe200078e0018 */
[----:B------:R-:W-:-:S05]  /*1b70*/  MOV R7, R25 ;  /* 0x0000001900077202 */ /* 0x000fca0000000f00 */
[----:B------:R-:W-:Y:S02]  /*1b80*/  @P0 DFMA R12, R26, UR10, R12 ;  /* 0x0000000a1a0c0c2b */ /* 0x000fe4000800000c */
[-C--:B------:R-:W-:Y:S01]  /*1b90*/  MOV R8, R26.reuse ;  /* 0x0000001a00087202 */ /* 0x080fe20000000f00 */
[----:B------:R-:W-:Y:S01]  /*1ba0*/  IMAD.MOV.U32 R9, RZ, RZ, R27 ;  /* 0x000000ffff097224 */ /* 0x000fe200078e001b */
[----:B------:R-:W-:Y:S02]  /*1bb0*/  @P0 MOV R6, R26 ;  /* 0x0000001a00060202 */ /* 0x000fe40000000f00 */
[----:B------:R-:W-:Y:S02]  /*1bc0*/  @P0 MOV R7, R27 ;  /* 0x0000001b00070202 */ /* 0x000fe40000000f00 */
[----:B0--3--:R-:W-:-:S11]  /*1bd0*/  @P0 DFMA R8, R10, UR8, R12 ;  /* 0x000000080a080c2b */ /* 0x009fd6000800000c */
.L_x_4:
[----:B------:R-:W-:Y:S05]  /*1be0*/  BSYNC.RECONVERGENT B2 ;  /* 0x0000000000027941 */ /* 0x000fea0003800200 */
.L_x_3:
[----:B------:R-:W-:Y:S05]  /*1bf0*/  WARPSYNC.ALL ;  /* 0x0000000000007948 */ /* 0x000fea0003800000 */
[----:B------:R-:W0:Y:S01]  /*1c00*/  LDCU UR7, c[0x0][0x39c] ;  /* 0x00007380ff0777ac */ /* 0x000e220008000800 */
[----:B------:R-:W-:Y:S01]  /*1c10*/  BSSY.RECONVERGENT B0, `(.L_x_14) ;  /* 0x000007c000007945 */ /* 0x000fe20003800200 */
[----:B0-----:R-:W-:-:S13]  /*1c20*/  ISETP.GE.AND P0, PT, R3, UR7, PT ;  /* 0x0000000703007c0c */ /* 0x001fda000bf06270 */
[----:B------:R-:W-:Y:S05]  /*1c30*/  @P0 BRA `(.L_x_15) ;  /* 0x0000000400e40947 */ /* 0x000fea0003800000 */
[----:B------:R-:W0:Y:S01]  /*1c40*/  LDC R2, c[0x0][0x398] ;  /* 0x0000e600ff027b82 */ /* 0x000e220000000800 */
[C---:B------:R-:W-:Y:S01]  /*1c50*/  IADD3 R4, PT, PT, -R3.reuse, UR7, RZ ;  /* 0x0000000703047c10 */ /* 0x040fe2000fffe1ff */
[----:B------:R-:W-:Y:S01]  /*1c60*/  VIADD R5, R3, -UR7 ;  /* 0x8000000703057c36 */ /* 0x000fe20008000000 */
[----:B------:R-:W-:Y:S01]  /*1c70*/  BSSY.RECONVERGENT B1, `(.L_x_16) ;  /* 0x0000046000017945 */ /* 0x000fe20003800200 */
[----:B--2---:R-:W-:Y:S01]  /*1c80*/  MOV R12, R3 ;  /* 0x00000003000c7202 */ /* 0x004fe20000000f00 */
[----:B------:R-:W-:Y:S01]  /*1c90*/  IMAD.MOV.U32 R10, RZ, RZ, R8 ;  /* 0x000000ffff0a7224 */ /* 0x000fe200078e0008 */
[----:B------:R-:W-:Y:S02]  /*1ca0*/  LOP3.LUT P1, R16, R4, 0x3, RZ, 0xc0, !PT ;  /* 0x0000000304107812 */ /* 0x000fe4000782c0ff */
[----:B------:R-:W-:Y:S02]  /*1cb0*/  ISETP.GT.U32.AND P0, PT, R5, -0x4, PT ;  /* 0xfffffffc0500780c */ /* 0x000fe40003f04070 */
[----:B------:R-:W-:-:S02]  /*1cc0*/  MOV R4, R6 ;  /* 0x0000000600047202 */ /* 0x000fc40000000f00 */
[----:B------:R-:W-:Y:S02]  /*1cd0*/  MOV R5, R7 ;  /* 0x0000000700057202 */ /* 0x000fe40000000f00 */
[----:B------:R-:W-:-:S05]  /*1ce0*/  MOV R11, R9 ;  /* 0x00000009000b7202 */ /* 0x000fca0000000f00 */
[----:B------:R-:W-:Y:S05]  /*1cf0*/  @!P1 BRA `(.L_x_17) ;  /* 0x0000000000f49947 */ /* 0x000fea0003800000 */
[C---:B------:R-:W-:Y:S01]  /*1d00*/  IMAD.WIDE R28, R17.reuse, 0x4, R18 ;  /* 0x00000004111c7825 */ /* 0x040fe200078e0212 */
[----:B------:R-:W1:Y:S01]  /*1d10*/  F2F.F64.F32 R14, UR12 ;  /* 0x0000000c000e7d10 */ /* 0x000e620008201800 */
[----:B------:R-:W2:Y:S03]  /*1d20*/  LDCU UR6, c[0x0][0x398] ;  /* 0x00007300ff0677ac */ /* 0x000ea60008000800 */
[----:B------:R-:W3:Y:S01]  /*1d30*/  LDG.E.CONSTANT R10, desc[UR14][R28.64] ;  /* 0x0000000e1c0a7981 */ /* 0x000ee2000c1e9900 */
[----:B------:R-:W-:Y:S01]  /*1d40*/  IMAD.WIDE R26, R17, 0x4, R20 ;  /* 0x00000004111a7825 */ /* 0x000fe200078e0214 */
[----:B------:R-:W-:Y:S02]  /*1d50*/  ISETP.NE.AND P1, PT, R16, 0x1, PT ;  /* 0x000000011000780c */ /* 0x000fe40003f25270 */
[----:B------:R-:W4:Y:S01]  /*1d60*/  F2F.F64.F32 R22, UR5 ;  /* 0x0000000500167d10 */ /* 0x000f220008201800 */
[----:B------:R-:W-:Y:S01]  /*1d70*/  IADD3 R12, PT, PT, R3, 0x1, RZ ;  /* 0x00000001030c7810 */ /* 0x000fe20007ffe0ff */
[----:B-1----:R-:W-:Y:S01]  /*1d80*/  DMUL R4, R14, R30 ;  /* 0x0000001e0e047228 */ /* 0x002fe20000000000 */
[----:B------:R-:W-:-:S02]  /*1d90*/  MOV R30, R6 ;  /* 0x00000006001e7202 */ /* 0x000fc40000000f00 */
[----:B--2---:R-:W-:Y:S02]  /*1da0*/  IADD3 R17, PT, PT, R17, UR6, RZ ;  /* 0x0000000611117c10 */ /* 0x004fe4000fffe0ff */
[----:B------:R-:W-:-:S03]  /*1db0*/  MOV R31, R7 ;  /* 0x00000007001f7202 */ /* 0x000fc60000000f00 */
[----:B----4-:R-:W-:-:S08]  /*1dc0*/  DFMA R4, R22, R6, R4 ;  /* 0x000000061604722b */ /* 0x010fd00000000004 */
[----:B------:R-:W-:Y:S01]  /*1dd0*/  DFMA R4, R8, UR10, R4 ;  /* 0x0000000a08047c2b */ /* 0x000fe20008000004 */
[----:B---3--:R-:W1:Y:S07]  /*1de0*/  F2F.F64.F32 R24, R10 ;  /* 0x0000000a00187310 */ /* 0x008e6e0000201800 */
[----:B-1----:R-:W-:Y:S01]  /*1df0*/  DFMA R24, R24, UR8, R4 ;  /* 0x0000000818187c2b */ /* 0x002fe20008000004 */
[----:B------:R-:W-:Y:S01]  /*1e00*/  MOV R4, R8 ;  /* 0x0000000800047202 */ /* 0x000fe20000000f00 */
[----:B------:R-:W-:-:S04]  /*1e10*/  IMAD.MOV.U32 R5, RZ, RZ, R9 ;  /* 0x000000ffff057224 */ /* 0x000fc800078e0009 */
[----:B------:R-:W1:Y:S04]  /*1e20*/  F2F.F32.F64 R13, R24 ;  /* 0x00000018000d7310 */ /* 0x000e680000301000 */
[----:B------:R-:W-:Y:S01]  /*1e30*/  IMAD.MOV.U32 R10, RZ, RZ, R24 ;  /* 0x000000ffff0a7224 */ /* 0x000fe200078e0018 */
[----:B------:R-:W-:Y:S01]  /*1e40*/  MOV R11, R25 ;  /* 0x00000019000b7202 */ /* 0x000fe20000000f00 */
[----:B-1----:R1:W-:Y:S01]  /*1e50*/  STG.E desc[UR14][R26.64], R13 ;  /* 0x0000000d1a007986 */ /* 0x0023e2000c10190e */
[----:B------:R-:W-:Y:S05]  /*1e60*/  @!P1 BRA `(.L_x_17) ;  /* 0x0000000000989947 */ /* 0x000fea0003800000 */
[----:B------:R-:W2:Y:S01]  /*1e70*/  LDC R16, c[0x0][0x398] ;  /* 0x0000e600ff107b82 */ /* 0x000ea20000000800 */
[----:B------:R-:W-:-:S04]  /*1e80*/  IADD3 R4, PT, PT, -R3, UR7, RZ ;  /* 0x0000000703047c10 */ /* 0x000fc8000fffe1ff */
[----:B------:R-:W-:-:S04]  /*1e90*/  LOP3.LUT R4, R4, 0x3, RZ, 0xc0, !PT ;  /* 0x0000000304047812 */ /* 0x000fc800078ec0ff */
[----:B------:R-:W-:Y:S01]  /*1ea0*/  ISETP.NE.AND P1, PT, R4, 0x2, PT ;  /* 0x000000020400780c */ /* 0x000fe20003f25270 */
[----:B--2---:R-:W-:-:S05]  /*1eb0*/  IMAD.WIDE R28, R16, 0x4, R28 ;  /* 0x00000004101c7825 */ /* 0x004fca00078e021c */
[----:B------:R-:W2:Y:S07]  /*1ec0*/  LDG.E.CONSTANT R12, desc[UR14][R28.64] ;  /* 0x0000000e1c0c7981 */ /* 0x000eae000c1e9900 */
[----:B------:R-:W-:-:S06]  /*1ed0*/  @P1 IMAD.WIDE R4, R16, 0x4, R28 ;  /* 0x0000000410041825 */ /* 0x000fcc00078e021c */
[----:B------:R3:W4:Y:S01]  /*1ee0*/  @P1 LDG.E.CONSTANT R4, desc[UR14][R4.64] ;  /* 0x0000000e04041981 */ /* 0x000722000c1e9900 */
[C---:B------:R-:W-:Y:S01]  /*1ef0*/  DMUL R6, R14.reuse, R6 ;  /* 0x000000060e067228 */ /* 0x040fe20000000000 */
[----:B-1----:R-:W-:Y:S01]  /*1f00*/  IMAD.WIDE R26, R16, 0x4, R26 ;  /* 0x00000004101a7825 */ /* 0x002fe200078e021a */
[-C--:B------:R-:W-:Y:S01]  /*1f10*/  @P1 DMUL R14, R14, R8.reuse ;  /* 0x000000080e0e1228 */ /* 0x080fe20000000000 */
[----:B------:R-:W-:Y:S02]  /*1f20*/  IADD3 R17, PT, PT, R17, R16, RZ ;  /* 0x0000001011117210 */ /* 0x000fe40007ffe0ff */
[----:B------:R-:W-:Y:S01]  /*1f30*/  MOV R30, R8 ;  /* 0x00000008001e7202 */ /* 0x000fe20000000f00 */
[----:B------:R-:W-:Y:S01]  /*1f40*/  @P1 IMAD.MOV.U32 R30, RZ, RZ, R24 ;  /* 0x000000ffff1e1224 */ /* 0x000fe200078e0018 */
[----:B------:R-:W-:Y:S01]  /*1f50*/  MOV R31, R9 ;  /* 0x00000009001f7202 */ /* 0x000fe20000000f00 */
[C---:B------:R-:W-:Y:S01]  /*1f60*/  DFMA R6, R22.reuse, R8, R6 ;  /* 0x000000081606722b */ /* 0x040fe20000000006 */
[-C--:B---3--:R-:W-:Y:S01]  /*1f70*/  MOV R5, R25.reuse ;  /* 0x0000001900057202 */ /* 0x088fe20000000f00 */
[----:B------:R-:W-:Y:S01]  /*1f80*/  @P1 DFMA R14, R22, R24, R14 ;  /* 0x00000018160e122b */ /* 0x000fe2000000000e */
[----:B------:R-:W-:-:S02]  /*1f90*/  @P1 MOV R31, R25 ;  /* 0x00000019001f1202 */ /* 0x000fc40000000f00 */
[----:B------:R-:W-:-:S03]  /*1fa0*/  @P1 IADD3 R17, PT, PT, R17, R16, RZ ;  /* 0x0000001011111210 */ /* 0x000fc60007ffe0ff */
[----:B------:R-:W-:Y:S01]  /*1fb0*/  DFMA R6, R24, UR10, R6 ;  /* 0x0000000a18067c2b */ /* 0x000fe20008000006 */
[----:B--2---:R1:W2:Y:S02]  /*1fc0*/  F2F.F64.F32 R10, R12 ;  /* 0x0000000c000a7310 */ /* 0x0042a40000201800 */
[C---:B-1----:R-:W-:Y:S01]  /*1fd0*/  VIADD R12, R3.reuse, 0x2 ;  /* 0x00000002030c7836 */ /* 0x042fe20000000000 */
[----:B------:R-:W-:-:S04]  /*1fe0*/  @P1 IADD3 R12, PT, PT, R3, 0x3, RZ ;  /* 0x00000003030c1810 */ /* 0x000fc80007ffe0ff */
[----:B--2---:R-:W-:Y:S02]  /*1ff0*/  DFMA R10, R10, UR8, R6 ;  /* 0x000000080a0a7c2b */ /* 0x004fe40008000006 */
[----:B----4-:R1:W2:Y:S06]  /*2000*/  @P1 F2F.F64.F32 R6, R4 ;  /* 0x0000000400061310 */ /* 0x0102ac0000201800 */
[----:B------:R-:W-:Y:S02]  /*2010*/  @P1 DFMA R14, R10, UR10, R14 ;  /* 0x0000000a0a0e1c2b */ /* 0x000fe4000800000e */
[----:B------:R-:W3:Y:S01]  /*2020*/  F2F.F32.F64 R13, R10 ;  /* 0x0000000a000d7310 */ /* 0x000ee20000301000 */
[----:B-1----:R-:W-:Y:S01]  /*2030*/  MOV R4, R24 ;  /* 0x0000001800047202 */ /* 0x002fe20000000f00 */
[----:B------:R-:W-:Y:S01]  /*2040*/  @P1 IMAD.MOV.U32 R4, RZ, RZ, R10 ;  /* 0x000000ffff041224 */ /* 0x000fe200078e000a */
[----:B------:R-:W-:-:S03]  /*2050*/  @P1 MOV R5, R11 ;  /* 0x0000000b00051202 */ /* 0x000fc60000000f00 */
[----:B--2---:R-:W-:Y:S01]  /*2060*/  @P1 DFMA R6, R6, UR8, R14 ;  /* 0x0000000806061c2b */ /* 0x004fe2000800000e */
[----:B------:R-:W-:-:S05]  /*2070*/  @P1 IMAD.WIDE R14, R16, 0x4, R26 ;  /* 0x00000004100e1825 */ /* 0x000fca00078e021a */
[----:B------:R-:W1:Y:S01]  /*2080*/  @P1 F2F.F32.F64 R23, R6 ;  /* 0x0000000600171310 */ /* 0x000e620000301000 */
[----:B---3--:R2:W-:Y:S03]  /*2090*/  STG.E desc[UR14][R26.64], R13 ;  /* 0x0000000d1a007986 */ /* 0x0085e6000c10190e */
[----:B------:R-:W-:Y:S02]  /*20a0*/  @P1 MOV R10, R6 ;  /* 0x00000006000a1202 */ /* 0x000fe40000000f00 */
[----:B------:R-:W-:Y:S01]  /*20b0*/  @P1 MOV R11, R7 ;  /* 0x00000007000b1202 */ /* 0x000fe20000000f00 */
[----:B-1----:R2:W-:Y:S06]  /*20c0*/  @P1 STG.E desc[UR14][R14.64], R23 ;  /* 0x000000170e001986 */ /* 0x0025ec000c10190e */
.L_x_17:
[----:B------:R-:W-:Y:S05]  /*20d0*/  BSYNC.RECONVERGENT B1 ;  /* 0x0000000000017941 */ /* 0x000fea0003800200 */
.L_x_16:
[----:B------:R-:W-:Y:S05]  /*20e0*/  @P0 BRA `(.L_x_15) ;  /* 0x0000000000b80947 */ /* 0x000fea0003800000 */
.L_x_18:
[----:B--23--:R-:W-:-:S05]  /*20f0*/  IMAD.WIDE R22, R17, 0x4, R18 ;  /* 0x0000000411167825 */ /* 0x00cfca00078e0212 */
[----:B------:R-:W2:Y:S01]  /*2100*/  LDG.E.CONSTANT R16, desc[UR14][R22.64] ;  /* 0x0000000e16107981 */ /* 0x000ea2000c1e9900 */
[----:B0-----:R-:W-:-:S05]  /*2110*/  IMAD.WIDE R24, R2, 0x4, R22 ;  /* 0x0000000402187825 */ /* 0x001fca00078e0216 */
[----:B------:R-:W3:Y:S01]  /*2120*/  LDG.E.CONSTANT R32, desc[UR14][R24.64] ;  /* 0x0000000e18207981 */ /* 0x000ee2000c1e9900 */
[----:B-1----:R-:W-:-:S05]  /*2130*/  IMAD.WIDE R26, R2, 0x4, R24 ;  /* 0x00000004021a7825 */ /* 0x002fca00078e0218 */
[----:B------:R-:W4:Y:S01]  /*2140*/  LDG.E.CONSTANT R13, desc[UR14][R26.64] ;  /* 0x0000000e1a0d7981 */ /* 0x000f22000c1e9900 */
[----:B------:R-:W-:-:S05]  /*2150*/  IMAD.WIDE R28, R2, 0x4, R26 ;  /* 0x00000004021c7825 */ /* 0x000fca00078e021a */
[----:B------:R-:W5:Y:S01]  /*2160*/  LDG.E.CONSTANT R3, desc[UR14][R28.64] ;  /* 0x0000000e1c037981 */ /* 0x000f62000c1e9900 */
[----:B------:R-:W0:Y:S01]  /*2170*/  F2F.F64.F32 R8, UR12 ;  /* 0x0000000c00087d10 */ /* 0x000e220008201800 */
[----:B------:R-:W-:-:S05]  /*2180*/  VIADD R12, R12, 0x4 ;  /* 0x000000040c0c7836 */ /* 0x000fca0000000000 */
[----:B------:R-:W-:Y:S02]  /*2190*/  ISETP.NE.AND P0, PT, R12, UR7, PT ;  /* 0x000000070c007c0c */ /* 0x000fe4000bf05270 */
[----:B------:R-:W1:Y:S01]  /*21a0*/  F2F.F64.F32 R6, UR5 ;  /* 0x0000000500067d10 */ /* 0x000e620008201800 */
[----:B0-----:R-:W-:-:S08]  /*21b0*/  DMUL R14, R8, R30 ;  /* 0x0000001e080e7228 */ /* 0x001fd00000000000 */
[-C--:B-1----:R-:W-:Y:S02]  /*21c0*/  DFMA R14, R6, R4.reuse, R14 ;  /* 0x00000004060e722b */ /* 0x082fe4000000000e */
[----:B------:R-:W-:-:S06]  /*21d0*/  DMUL R4, R8, R4 ;  /* 0x0000000408047228 */ /* 0x000fcc0000000000 */
[----:B------:R-:W-:Y:S02]  /*21e0*/  DFMA R14, R10, UR10, R14 ;  /* 0x0000000a0a0e7c2b */ /* 0x000fe4000800000e */
[-C--:B------:R-:W-:Y:S02]  /*21f0*/  DFMA R4, R6, R10.reuse, R4 ;  /* 0x0000000a0604722b */ /* 0x080fe40000000004 */
[----:B------:R-:W-:Y:S01]  /*2200*/  DMUL R10, R8, R10 ;  /* 0x0000000a080a7228 */ /* 0x000fe20000000000 */
[----:B--2---:R-:W0:Y:S08]  /*2210*/  F2F.F64.F32 R22, R16 ;  /* 0x0000001000167310 */ /* 0x004e300000201800 */
[----:B---3--:R-:W1:Y:S01]  /*2220*/  F2F.F64.F32 R30, R32 ;  /* 0x00000020001e7310 */ /* 0x008e620000201800 */
[----:B0-----:R-:W-:-:S07]  /*2230*/  DFMA R14, R22, UR8, R14 ;  /* 0x00000008160e7c2b */ /* 0x001fce000800000e */
[----:B-----5:R-:W-:Y:S01]  /*2240*/  F2F.F64.F32 R22, R3 ;  /* 0x0000000300167310 */ /* 0x020fe20000201800 */
[----:B------:R-:W-:Y:S02]  /*2250*/  DFMA R4, R14, UR10, R4 ;  /* 0x0000000a0e047c2b */ /* 0x000fe40008000004 */
[----:B------:R-:W-:-:S05]  /*2260*/  DFMA R10, R6, R14, R10 ;  /* 0x0000000e060a722b */ /* 0x000fca000000000a */
[----:B------:R-:W0:Y:S01]  /*2270*/  F2F.F32.F64 R25, R14 ;  /* 0x0000000e00197310 */ /* 0x000e220000301000 */
[----:B------:R-:W-:Y:S02]  /*2280*/  DMUL R8, R8, R14 ;  /* 0x0000000e08087228 */ /* 0x000fe40000000000 */
[----:B-1----:R-:W-:-:S05]  /*2290*/  DFMA R30, R30, UR8, R4 ;  /* 0x000000081e1e7c2b */ /* 0x002fca0008000004 */
[----:B----4-:R-:W1:Y:S03]  /*22a0*/  F2F.F64.F32 R4, R13 ;  /* 0x0000000d00047310 */ /* 0x010e660000201800 */
[----:B------:R-:W-:Y:S02]  /*22b0*/  DFMA R10, R30, UR10, R10 ;  /* 0x0000000a1e0a7c2b */ /* 0x000fe4000800000a */
[----:B------:R-:W-:-:S03]  /*22c0*/  DFMA R8, R6, R30, R8 ;  /* 0x0000001e0608722b */ /* 0x000fc60000000008 */
[----:B------:R-:W2:Y:S01]  /*22d0*/  F2F.F32.F64 R27, R30 ;  /* 0x0000001e001b7310 */ /* 0x000ea20000301000 */
[----:B------:R-:W-:Y:S01]  /*22e0*/  IMAD.WIDE R6, R17, 0x4, R20 ;  /* 0x0000000411067825 */ /* 0x000fe200078e0214 */
[----:B------:R-:W-:-:S04]  /*22f0*/  LEA R17, R2, R17, 0x2 ;  /* 0x0000001102117211 */ /* 0x000fc800078e10ff */
[----:B0-----:R3:W-:Y:S01]  /*2300*/  STG.E desc[UR14][R6.64], R25 ;  /* 0x0000001906007986 */ /* 0x0017e2000c10190e */
[----:B-1----:R-:W-:-:S06]  /*2310*/  DFMA R4, R4, UR8, R10 ;  /* 0x0000000804047c2b */ /* 0x002fcc000800000a */
[----:B------:R-:W0:Y:S02]  /*2320*/  F2F.F32.F64 R13, R4 ;  /* 0x00000004000d7310 */ /* 0x000e240000301000 */
[----:B------:R-:W-:-:S08]  /*2330*/  DFMA R8, R4, UR10, R8 ;  /* 0x0000000a04087c2b */ /* 0x000fd00008000008 */
[----:B------:R-:W-:Y:S01]  /*2340*/  DFMA R10, R22, UR8, R8 ;  /* 0x00000008160a7c2b */ /* 0x000fe20008000008 */
[----:B------:R-:W-:-:S05]  /*2350*/  IMAD.WIDE R8, R2, 0x4, R6 ;  /* 0x0000000402087825 */ /* 0x000fca00078e0206 */
[----:B------:R-:W1:Y:S01]  /*2360*/  F2F.F32.F64 R29, R10 ;  /* 0x0000000a001d7310 */ /* 0x000e620000301000 */
[----:B--2---:R3:W-:Y:S01]  /*2370*/  STG.E desc[UR14][R8.64], R27 ;  /* 0x0000001b08007986 */ /* 0x0047e2000c10190e */
[----:B------:R-:W-:-:S05]  /*2380*/  IMAD.WIDE R14, R2, 0x4, R8 ;  /* 0x00000004020e7825 */ /* 0x000fca00078e0208 */
[----:B0-----:R3:W-:Y:S01]  /*2390*/  STG.E desc[UR14][R14.64], R13 ;  /* 0x0000000d0e007986 */ /* 0x0017e2000c10190e */
[----:B------:R-:W-:-:S05]  /*23a0*/  IMAD.WIDE R22, R2, 0x4, R14 ;  /* 0x0000000402167825 */ /* 0x000fca00078e020e */
[----:B-1----:R3:W-:Y:S01]  /*23b0*/  STG.E desc[UR14][R22.64], R29 ;  /* 0x0000001d16007986 */ /* 0x0027e2000c10190e */
[----:B------:R-:W-:Y:S05]  /*23c0*/  @P0 BRA `(.L_x_18) ;  /* 0xfffffffc00480947 */ /* 0x000fea000383ffff */
.L_x_15:
[----:B------:R-:W-:Y:S05]  /*23d0*/  BSYNC.RECONVERGENT B0 ;  /* 0x0000000000007941 */ /* 0x000fea0003800200 */
.L_x_14:
[----:B------:R-:W4:Y:S01]  /*23e0*/  LDCU UR6, c[0x0][0x398] ;  /* 0x00007300ff0677ac */ /* 0x000f220008000800 */
[----:B------:R-:W-:-:S04]  /*23f0*/  IADD3 R0, PT, PT, R0, UR4, RZ ;  /* 0x0000000400007c10 */ /* 0x000fc8000fffe0ff */
[----:B----4-:R-:W-:-:S13]  /*2400*/  ISETP.GE.AND P0, PT, R0, UR6, PT ;  /* 0x0000000600007c0c */ /* 0x010fda000bf06270 */
[----:B------:R-:W-:Y:S05]  /*2410*/  @P0 EXIT ;  /* 0x000000000000094d */ /* 0x000fea0003800000 */
[----:B------:R-:W-:Y:S05]  /*2420*/  BRA `(.L_x_19) ;  /* 0xffffffdc00987947 */ /* 0x000fea000383ffff */
.L_x_2:
[----:B0-----:R-:W0:Y:S01]  /*2430*/  LDC.64 R4, c[0x0][0x3a0] ;  /* 0x0000e800ff047b82 */ /* 0x001e220000000a00 */
[----:B------:R-:W1:Y:S01]  /*2440*/  LDCU UR16, c[0x0][0x390] ;  /* 0x00007200ff1077ac */ /* 0x000e620008000800 */
[----:B--2---:R-:W2:Y:S06]  /*2450*/  LDCU UR13, c[0x0][0x39c] ;  /* 0x00007380ff0d77ac */ /* 0x004eac0008000800 */
[----:B---3--:R-:W3:Y:S01]  /*2460*/  LDC.64 R12, c[0x0][0x3a8] ;  /* 0x0000ea00ff0c7b82 */ /* 0x008ee20000000a00 */
[----:B0-----:R-:W-:-:S06]  /*2470*/  IMAD.WIDE R4, R0, 0x4, R4 ;  /* 0x0000000400047825 */ /* 0x001fcc00078e0204 */
[----:B------:R-:W1:Y:S01]  /*2480*/  LDG.E.CONSTANT R4, desc[UR14][R4.64] ;  /* 0x0000000e04047981 */ /* 0x000e62000c1e9900 */
[----:B------:R-:W-:Y:S01]  /*2490*/  BSSY.RECONVERGENT B2, `(.L_x_20) ;  /* 0x00001c8000027945 */ /* 0x000fe20003800200 */
[----:B------:R-:W-:Y:S01]  /*24a0*/  IMAD.MOV.U32 R11, RZ, RZ, RZ ;  /* 0x000000ffff0b7224 */ /* 0x000fe200078e00ff */
[----:B------:R-:W-:Y:S02]  /*24b0*/  MOV R7, RZ ;  /* 0x000000ff00077202 */ /* 0x000fe40000000f00 */
[----:B------:R-:W-:Y:S02]  /*24c0*/  CS2R R14, SRZ ;  /* 0x00000000000e7805 */ /* 0x000fe4000001ff00 */
[----:B------:R-:W-:Y:S02]  /*24d0*/  CS2R R8, SRZ ;  /* 0x0000000000087805 */ /* 0x000fe4000001ff00 */
[----:B------:R-:W-:Y:S01]  /*24e0*/  CS2R R28, SRZ ;  /* 0x00000000001c7805 */ /* 0x000fe2000001ff00 */
[----:B---3--:R-:W-:Y:S01]  /*24f0*/  IMAD.WIDE R12, R0, 0x4, R12 ;  /* 0x00000004000c7825 */ /* 0x008fe200078e020c */
[----:B-1----:R-:W-:-:S02]  /*2500*/  IADD3 R6, PT, PT, R4, UR16, RZ ;  /* 0x0000001004067c10 */ /* 0x002fc4000fffe0ff */
[----:B------:R-:W-:Y:S02]  /*2510*/  ISETP.GE.AND P0, PT, R4, RZ, PT ;  /* 0x000000ff0400720c */ /* 0x000fe40003f06270 */
[----:B------:R-:W-:Y:S02]  /*2520*/  ISETP.GE.AND P1, PT, R6, RZ, PT ;  /* 0x000000ff0600720c */ /* 0x000fe40003f26270 */
[----:B--2---:R-:W-:Y:S02]  /*2530*/  VIMNMX R3, PT, PT, R4, UR13, PT ;  /* 0x0000000d04037c48 */ /* 0x004fe4000bfe0100 */
[----:B------:R-:W-:Y:S02]  /*2540*/  CS2R R4, SRZ ;  /* 0x0000000000047805 */ /* 0x000fe4000001ff00 */
[----:B------:R-:W-:Y:S02]  /*2550*/  VIMNMX R6, PT, PT, R6, UR13, PT ;  /* 0x0000000d06067c48 */ /* 0x000fe4000bfe0100 */
[----:B------:R-:W-:-:S02]  /*2560*/  SEL R3, R3, RZ, P0 ;  /* 0x000000ff03037207 */ /* 0x000fc40000000000 */
[----:B------:R-:W-:-:S04]  /*2570*/  SEL R6, R6, RZ, P1 ;  /* 0x000000ff06067207 */ /* 0x000fc80000800000 */
[----:B------:R-:W-:-:S04]  /*2580*/  VIMNMX R3, PT, PT, R3, R6, !PT ;  /* 0x0000000603037248 */ /* 0x000fc80007fe0100 */
[C---:B------:R-:W-:Y:S02]  /*2590*/  ISETP.GE.AND P0, PT, R3.reuse, RZ, PT ;  /* 0x000000ff0300720c */ /* 0x040fe40003f06270 */
[----:B------:R-:W-:-:S04]  /*25a0*/  VIMNMX R3, PT, PT, R3, UR13, PT ;  /* 0x0000000d03037c48 */ /* 0x000fc8000bfe0100 */
[----:B------:R-:W-:-:S04]  /*25b0*/  SEL R10, R3, RZ, P0 ;  /* 0x000000ff030a7207 */ /* 0x000fc80000000000 */
[----:B------:R-:W-:-:S13]  /*25c0*/  ISETP.GE.AND P0, PT, R10, 0x1, PT ;  /* 0x000000010a00780c */ /* 0x000fda0003f06270 */
[----:B------:R-:W-:Y:S05]  /*25d0*/  @!P0 BRA `(.L_x_21) ;  /* 0x0000001800cc8947 */ /* 0x000fea0003800000 */
[C---:B------:R-:W-:Y:S01]  /*25e0*/  ISETP.GE.U32.AND P0, PT, R10.reuse, 0x4, PT ;  /* 0x000000040a00780c */ /* 0x040fe20003f06070 */
[----:B------:R-:W-:Y:S01]  /*25f0*/  BSSY.RECONVERGENT B1, `(.L_x_22) ;  /* 0x0000161000017945 */ /* 0x000fe20003800200 */
[----:B------:R-:W-:Y:S01]  /*2600*/  HFMA2 R11, -RZ, RZ, 0, 0 ;  /* 0x00000000ff0b7431 */ /* 0x000fe200000001ff */
[----:B------:R-:W-:Y:S02]  /*2610*/  LOP3.LUT R6, R10, 0x3, RZ, 0xc0, !PT ;  /* 0x000000030a067812 */ /* 0x000fe400078ec0ff */
[----:B------:R-:W-:Y:S02]  /*2620*/  CS2R R28, SRZ ;  /* 0x00000000001c7805 */ /* 0x000fe4000001ff00 */
[----:B------:R-:W-:Y:S02]  /*2630*/  CS2R R30, SRZ ;  /* 0x00000000001e7805 */ /* 0x000fe4000001ff00 */
[----:B------:R-:W-:Y:S02]  /*2640*/  CS2R R16, SRZ ;  /* 0x0000000000107805 */ /* 0x000fe4000001ff00 */
[----:B------:R-:W-:-:S02]  /*2650*/  CS2R R26, SRZ ;  /* 0x00000000001a7805 */ /* 0x000fc4000001ff00 */
[----:B------:R-:W-:Y:S05]  /*2660*/  @!P0 BRA `(.L_x_23) ;  /* 0x0000001400648947 */ /* 0x000fea0003800000 */
[----:B------:R-:W-:Y:S01]  /*2670*/  LOP3.LUT R4, R10, 0x7ffffffc, RZ, 0xc0, !PT ;  /* 0x7ffffffc0a047812 */ /* 0x000fe200078ec0ff */
[----:B------:R-:W-:Y:S01]  /*2680*/  BSSY.RELIABLE B0, `(.L_x_24) ;  /* 0x0000122000007945 */ /* 0x000fe20003800100 */
[----:B------:R-:W-:Y:S01]  /*2690*/  IMAD.MOV.U32 R11, RZ, RZ, RZ ;  /* 0x000000ffff0b7224 */ /* 0x000fe200078e00ff */
[----:B------:R-:W-:Y:S02]  /*26a0*/  CS2R R28, SRZ ;  /* 0x00000000001c7805 */ /* 0x000fe4000001ff00 */
[----:B------:R-:W-:-:S04]  /*26b0*/  IADD3 R4, PT, PT, -R4, RZ, RZ ;  /* 0x000000ff04047210 */ /* 0x000fc80007ffe1ff */
[----:B------:R-:W-:-:S13]  /*26c0*/  ISETP.GE.AND P0, PT, R4, RZ, PT ;  /* 0x000000ff0400720c */ /* 0x000fda0003f06270 */
[----:B------:R-:W-:Y:S05]  /*26d0*/  @P0 BRA `(.L_x_25) ;  /* 0x0000001000700947 */ /* 0x000fea0003800000 */
[----:B------:R-:W-:Y:S01]  /*26e0*/  IADD3 R5, PT, PT, -R4, RZ, RZ ;  /* 0x000000ff04057210 */ /* 0x000fe20007ffe1ff */
[----:B------:R-:W-:Y:S01]  /*26f0*/  BSSY.RECONVERGENT B3, `(.L_x_26) ;  /* 0x00000b5000037945 */ /* 0x000fe20003800200 */
[----:B------:R-:W-:Y:S02]  /*2700*/  PLOP3.LUT P0, PT, PT, PT, PT, 0x80, 0x8 ;  /* 0x000000000008781c */ /* 0x000fe40003f0f070 */
[----:B------:R-:W-:-:S13]  /*2710*/  ISETP.GT.AND P1, PT, R5, 0xc, PT ;  /* 0x0000000c0500780c */ /* 0x000fda0003f24270 */
[----:B------:R-:W-:Y:S05]  /*2720*/  @!P1 BRA `(.L_x_27) ;  /* 0x0000000800c49947 */ /* 0x000fea0003800000 */
[----:B------:R-:W-:-:S13]  /*2730*/  PLOP3.LUT P0, PT, PT, PT, PT, 0x8, 0x80 ;  /* 0x000000000080781c */ /* 0x000fda0003f0e170 */
.L_x_28:
[----:B------:R-:W0:Y:S08]  /*2740*/  LDC.64 R34, c[0x0][0x380] ;  /* 0x0000e000ff227b82 */ /* 0x000e300000000a00 */
[----:B------:R-:W1:Y:S01]  /*2750*/  LDC R8, c[0x0][0x398] ;  /* 0x0000e600ff087b82 */ /* 0x000e620000000800 */
[----:B0-----:R-:W-:-:S04]  /*2760*/  IMAD.WIDE R34, R0, 0x4, R34 ;  /* 0x0000000400227825 */ /* 0x001fc800078e0222 */
[----:B------:R-:W-:-:S05]  /*2770*/  IMAD.WIDE R14, R11, 0x4, R34 ;  /* 0x000000040b0e7825 */ /* 0x000fca00078e0222 */
[----:B------:R0:W2:Y:S01]  /*2780*/  LDG.E.CONSTANT R44, desc[UR14][R14.64] ;  /* 0x0000000e0e2c7981 */ /* 0x0000a2000c1e9900 */
[----:B-1----:R-:W-:-:S05]  /*2790*/  IMAD.WIDE R18, R8, 0x4, R14 ;  /* 0x0000000408127825 */ /* 0x002fca00078e020e */
[----:B------:R-:W3:Y:S01]  /*27a0*/  LDG.E.CONSTANT R41, desc[UR14][R18.64] ;  /* 0x0000000e12297981 */ /* 0x000ee2000c1e9900 */
[----:B------:R-:W-:-:S05]  /*27b0*/  IMAD.WIDE R20, R8, 0x4, R18 ;  /* 0x0000000408147825 */ /* 0x000fca00078e0212 */
[----:B------:R-:W4:Y:S01]  /*27c0*/  LDG.E.CONSTANT R7, desc[UR14][R20.64] ;  /* 0x0000000e14077981 */ /* 0x000f22000c1e9900 */
[----:B------:R-:W-:-:S05]  /*27d0*/  IMAD.WIDE R42, R8, 0x4, R20 ;  /* 0x00000004082a7825 */ /* 0x000fca00078e0214 */
[----:B------:R-:W4:Y:S01]  /*27e0*/  LDG.E.CONSTANT R10, desc[UR14][R42.64] ;  /* 0x0000000e2a0a7981 */ /* 0x000f22000c1e9900 */
[----:B------:R-:W-:-:S05]  /*27f0*/  LEA R37, R8, R11, 0x2 ;  /* 0x0000000b08257211 */ /* 0x000fca00078e10ff */
[----:B------:R-:W-:-:S05]  /*2800*/  IMAD.WIDE R48, R37, 0x4, R34 ;  /* 0x0000000425307825 */ /* 0x000fca00078e0222 */
[----:B------:R1:W4:Y:S01]  /*2810*/  LDG.E.CONSTANT R9, desc[UR14][R48.64] ;  /* 0x0000000e30097981 */ /* 0x000322000c1e9900 */
[----:B------:R-:W-:-:S05]  /*2820*/  IMAD.WIDE R46, R8, 0x4, R48 ;  /* 0x00000004082e7825 */ /* 0x000fca00078e0230 */
[----:B------:R-:W4:Y:S01]  /*2830*/  LDG.E.CONSTANT R32, desc[UR14][R46.64] ;  /* 0x0000000e2e207981 */ /* 0x000f22000c1e9900 */
[----:B-----5:R-:W1:Y:S01]  /*2840*/  F2F.F64.F32 R22, R2 ;  /* 0x0000000200167310 */ /* 0x020e620000201800 */
[----:B------:R-:W-:-:S05]  /*2850*/  IMAD.WIDE R38, R8, 0x4, R46 ;  /* 0x0000000408267825 */ /* 0x000fca00078e022e */
[----:B------:R1:W4:Y:S02]  /*2860*/  LDG.E.CONSTANT R43, desc[UR14][R38.64] ;  /* 0x0000000e262b7981 */ /* 0x000324000c1e9900 */
[----:B0-----:R-:W0:Y:S01]  /*2870*/  F2F.F64.F32 R14, UR12 ;  /* 0x0000000c000e7d10 */ /* 0x001e220008201800 */
[----:B-1----:R-:W-:-:S07]  /*2880*/  DMUL R28, R22, R28 ;  /* 0x0000001c161c7228 */ /* 0x002fce0000000000 */
[----:B------:R-:W1:Y:S01]  /*2890*/  F2F.F64.F32 R24, UR5 ;  /* 0x0000000500187d10 */ /* 0x000e620008201800 */
[----:B------:R-:W-:-:S05]  /*28a0*/  IMAD.WIDE R48, R8, 0x4, R38 ;  /* 0x0000000408307825 */ /* 0x000fca00078e0226 */
[----:B------:R1:W4:Y:S01]  /*28b0*/  LDG.E.CONSTANT R42, desc[UR14][R48.64] ;  /* 0x0000000e302a7981 */ /* 0x000322000c1e9900 */
[-C--:B0-----:R-:W-:Y:S01]  /*28c0*/  DFMA R28, R14, R30.reuse, R28 ;  /* 0x0000001e0e1c722b */ /* 0x081fe2000000001c */
[----:B------:R-:W0:Y:S01]  /*28d0*/  F2F.F64.F32 R20, UR7 ;  /* 0x0000000700147d10 */ /* 0x000e220008201800 */
[----:B------:R-:W-:-:S06]  /*28e0*/  DMUL R30, R22, R30 ;  /* 0x0000001e161e7228 */ /* 0x000fcc0000000000 */
[-C--:B-1----:R-:W-:Y:S01]  /*28f0*/  DFMA R28, R24, R16.reuse, R28 ;  /* 0x00000010181c722b */ /* 0x082fe2000000001c */
[----:B------:R-:W-:Y:S01]  /*2900*/  F2F.F64.F32 R18, UR6 ;  /* 0x0000000600127d10 */ /* 0x000fe20008201800 */
[----:B------:R-:W-:Y:S01]  /*2910*/  LEA R39, R8, R37, 0x2 ;  /* 0x0000002508277211 */ /* 0x000fe200078e10ff */
[----:B------:R-:W-:-:S05]  /*2920*/  DFMA R30, R14, R16, R30 ;  /* 0x000000100e1e722b */ /* 0x000fca000000001e */
[-C--:B0-----:R-:W-:Y:S01]  /*2930*/  DFMA R28, R20, R26.reuse, R28 ;  /* 0x0000001a141c722b */ /* 0x081fe2000000001c */
[----:B------:R-:W-:Y:S02]  /*2940*/  IMAD.WIDE R46, R39, 0x4, R34 ;  /* 0x00000004272e7825 */ /* 0x000fe400078e0222 */
[----:B------:R-:W-:-:S03]  /*2950*/  DFMA R30, R24, R26, R30 ;  /* 0x0000001a181e722b */ /* 0x000fc6000000001e */
[----:B------:R0:W4:Y:S01]  /*2960*/  LDG.E.CONSTANT R36, desc[UR14][R46.64] ;  /* 0x0000000e2e247981 */ /* 0x000122000c1e9900 */
[----:B------:R-:W-:Y:S01]  /*2970*/  DMUL R16, R22, R16 ;  /* 0x0000001016107228 */ /* 0x000fe20000000000 */
[----:B------:R-:W-:-:S07]  /*2980*/  IMAD.WIDE R50, R8, 0x4, R46 ;  /* 0x0000000408327825 */ /* 0x000fce00078e022e */
[-C--:B------:R-:W-:Y:S01]  /*2990*/  DFMA R16, R14, R26.reuse, R16 ;  /* 0x0000001a0e10722b */ /* 0x080fe20000000010 */
[----:B------:R-:W-:Y:S01]  /*29a0*/  IMAD.WIDE R48, R8, 0x4, R50 ;  /* 0x0000000408307825 */ /* 0x000fe200078e0232 */
[----:B------:R-:W-:-:S04]  /*29b0*/  DMUL R26, R22, R26 ;  /* 0x0000001a161a7228 */ /* 0x000fc80000000000 */
[----:B------:R-:W4:Y:S01]  /*29c0*/  LDG.E.CONSTANT R5, desc[UR14][R48.64] ;  /* 0x0000000e30057981 */ /* 0x000f22000c1e9900 */
[----:B0-----:R-:W-:-:S05]  /*29d0*/  IMAD.WIDE R46, R8, 0x4, R48 ;  /* 0x00000004082e7825 */ /* 0x001fca00078e0230 */
[----:B------:R-:W4:Y:S01]  /*29e0*/  LDG.E.CONSTANT R38, desc[UR14][R46.64] ;  /* 0x0000000e2e267981 */ /* 0x000f22000c1e9900 */
[----:B--2---:R-:W0:Y:S08]  /*29f0*/  F2F.F64.F32 R44, R44 ;  /* 0x0000002c002c7310 */ /* 0x004e300000201800 */
[----:B---3--:R-:W1:Y:S01]  /*2a00*/  F2F.F64.F32 R40, R41 ;  /* 0x0000002900287310 */ /* 0x008e620000201800 */
[----:B0-----:R-:W-:-:S08]  /*2a10*/  DFMA R28, R18, R44, R28 ;  /* 0x0000002c121c722b */ /* 0x001fd0000000001c */
[----:B------:R-:W-:-:S08]  /*2a20*/  DFMA R30, R20, R28, R30 ;  /* 0x0000001c141e722b */ /* 0x000fd0000000001e */
[----:B-1----:R-:W-:Y:S01]  /*2a30*/  DFMA R30, R18, R40, R30 ;  /* 0x00000028121e722b */ /* 0x002fe2000000001e */
[----:B------:R-:W2:Y:S01]  /*2a40*/  LDG.E.CONSTANT R40, desc[UR14][R50.64] ;  /* 0x0000000e32287981 */ /* 0x000ea2000c1e9900 */
[-C--:B------:R-:W-:Y:S01]  /*2a50*/  DFMA R16, R24, R28.reuse, R16 ;  /* 0x0000001c1810722b */ /* 0x080fe20000000010 */
[----:B----4-:R-:W0:Y:S01]  /*2a60*/  F2F.F64.F32 R44, R7 ;  /* 0x00000007002c7310 */ /* 0x010e220000201800 */
[----:B------:R-:W-:-:S06]  /*2a70*/  DFMA R26, R14, R28, R26 ;  /* 0x0000001c0e1a722b */ /* 0x000fcc000000001a */
[-C--:B------:R-:W-:Y:S02]  /*2a80*/  DFMA R16, R20, R30.reuse, R16 ;  /* 0x0000001e1410722b */ /* 0x080fe40000000010 */
[----:B------:R-:W-:Y:S02]  /*2a90*/  DFMA R26, R24, R30, R26 ;  /* 0x0000001e181a722b */ /* 0x000fe4000000001a */
[----:B------:R-:W-:-:S04]  /*2aa0*/  DMUL R28, R22, R28 ;  /* 0x0000001c161c7228 */ /* 0x000fc80000000000 */
[----:B0-----:R-:W-:Y:S01]  /*2ab0*/  DFMA R16, R18, R44, R16 ;  /* 0x0000002c1210722b */ /* 0x001fe20000000010 */
[----:B------:R-:W0:Y:S03]  /*2ac0*/  F2F.F64.F32 R44, R10 ;  /* 0x0000000a002c7310 */ /* 0x000e260000201800 */
[----:B------:R-:W-:-:S04]  /*2ad0*/  DFMA R28, R14, R30, R28 ;  /* 0x0000001e0e1c722b */ /* 0x000fc8000000001c */
[----:B------:R-:W-:Y:S01]  /*2ae0*/  DFMA R26, R20, R16, R26 ;  /* 0x00000010141a722b */ /* 0x000fe2000000001a */
[----:B------:R-:W-:Y:S01]  /*2af0*/  IMAD R7, R8, 0x4, R39 ;  /* 0x0000000408077824 */ /* 0x000fe200078e0227 */
[----:B------:R-:W-:Y:S02]  /*2b00*/  DMUL R30, R22, R30 ;  /* 0x0000001e161e7228 */ /* 0x000fe40000000000 */
[----:B------:R-:W-:Y:S01]  /*2b10*/  DFMA R28, R24, R16, R28 ;  /* 0x00000010181c722b */ /* 0x000fe2000000001c */
[----:B------:R-:W-:-:S03]  /*2b20*/  IMAD.WIDE R34, R7, 0x4, R34 ;  /* 0x0000000407227825 */ /* 0x000fc600078e0222 */
[----:B0-----:R-:W-:Y:S02]  /*2b30*/  DFMA R26, R18, R44, R26 ;  /* 0x0000002c121a722b */ /* 0x001fe4000000001a */
[----:B------:R0:W3:Y:S01]  /*2b40*/  LDG.E.CONSTANT R41, desc[UR14][R34.64] ;  /* 0x0000000e22297981 */ /* 0x0000e2000c1e9900 */
[----:B------:R-:W1:Y:S01]  /*2b50*/  F2F.F64.F32 R44, R9 ;  /* 0x00000009002c7310 */ /* 0x000e620000201800 */
[----:B------:R-:W-:-:S04]  /*2b60*/  DFMA R30, R14, R16, R30 ;  /* 0x000000100e1e722b */ /* 0x000fc8000000001e */
[----:B------:R-:W-:-:S03]  /*2b70*/  DFMA R28, R20, R26, R28 ;  /* 0x0000001a141c722b */ /* 0x000fc6000000001c */
[----:B------:R-:W4:Y:S01]  /*2b80*/  F2F.F64.F32 R32, R32 ;  /* 0x0000002000207310 */ /* 0x000f220000201800 */
[----:B------:R-:W-:-:S04]  /*2b90*/  DFMA R30, R24, R26, R30 ;  /* 0x0000001a181e722b */ /* 0x000fc8000000001e */
[----:B-1----:R-:W-:Y:S01]  /*2ba0*/  DFMA R28, R18, R44, R28 ;  /* 0x0000002c121c722b */ /* 0x002fe2000000001c */
[----:B------:R-:W-:-:S05]  /*2bb0*/  IMAD.WIDE R44, R8, 0x4, R34 ;  /* 0x00000004082c7825 */ /* 0x000fca00078e0222 */
[----:B------:R1:W3:Y:S02]  /*2bc0*/  LDG.E.CONSTANT R10, desc[UR14][R44.64] ;  /* 0x0000000e2c0a7981 */ /* 0x0002e4000c1e9900 */
[----:B------:R-:W-:-:S08]  /*2bd0*/  DFMA R30, R20, R28, R30 ;  /* 0x0000001c141e722b */ /* 0x000fd0000000001e */
[----:B----4-:R-:W-:Y:S01]  /*2be0*/  DFMA R30, R18, R32, R30 ;  /* 0x00000020121e722b */ /* 0x010fe2000000001e */
[----:B------:R-:W-:-:S05]  /*2bf0*/  IMAD.WIDE R32, R8, 0x4, R44 ;  /* 0x0000000408207825 */ /* 0x000fca00078e022c */
[----:B------:R4:W3:Y:S01]  /*2c00*/  LDG.E.CONSTANT R9, desc[UR14][R32.64] ;  /* 0x0000000e20097981 */ /* 0x0008e2000c1e9900 */
[----:B0-----:R-:W-:-:S06]  /*2c10*/  IMAD.WIDE R34, R8, 0x4, R32 ;  /* 0x0000000408227825 */ /* 0x001fcc00078e0220 */
[----:B------:R-:W3:Y:S01]  /*2c20*/  LDG.E.CONSTANT R34, desc[UR14][R34.64] ;  /* 0x0000000e22227981 */ /* 0x000ee2000c1e9900 */
[----:B------:R-:W-:-:S08]  /*2c30*/  DMUL R16, R22, R16 ;  /* 0x0000001016107228 */ /* 0x000fd00000000000 */
[-C--:B------:R-:W-:Y:S01]  /*2c40*/  DFMA R16, R14, R26.reuse, R16 ;  /* 0x0000001a0e10722b */ /* 0x080fe20000000010 */
[----:B-1----:R-:W0:Y:S01]  /*2c50*/  F2F.F64.F32 R44, R43 ;  /* 0x0000002b002c7310 */ /* 0x002e220000201800 */
[----:B------:R-:W-:-:S06]  /*2c60*/  DMUL R26, R22, R26 ;  /* 0x0000001a161a7228 */ /* 0x000fcc0000000000 */
[-C--:B------:R-:W-:Y:S02]  /*2c70*/  DFMA R16, R24, R28.reuse, R16 ;  /* 0x0000001c1810722b */ /* 0x080fe40000000010 */
[----:B------:R-:W-:-:S06]  /*2c80*/  DFMA R26, R14, R28, R26 ;  /* 0x0000001c0e1a722b */ /* 0x000fcc000000001a */
[----:B------:R-:W-:Y:S01]  /*2c90*/  DFMA R16, R20, R30, R16 ;  /* 0x0000001e1410722b */ /* 0x000fe20000000010 */
[----:B----4-:R-:W1:Y:S01]  /*2ca0*/  F2F.F64.F32 R32, R42 ;  /* 0x0000002a00207310 */ /* 0x010e620000201800 */
[----:B------:R-:W-:Y:S02]  /*2cb0*/  DMUL R28, R22, R28 ;  /* 0x0000001c161c7228 */ /* 0x000fe40000000000 */
[----:B------:R-:W-:-:S04]  /*2cc0*/  DFMA R26, R24, R30, R26 ;  /* 0x0000001e181a722b */ /* 0x000fc8000000001a */
[----:B0-----:R-:W-:Y:S02]  /*2cd0*/  DFMA R16, R18, R44, R16 ;  /* 0x0000002c1210722b */ /* 0x001fe40000000010 */
[----:B------:R-:W-:-:S06]  /*2ce0*/  DFMA R28, R14, R30, R28 ;  /* 0x0000001e0e1c722b */ /* 0x000fcc000000001c */
[-C--:B------:R-:W-:Y:S02]  /*2cf0*/  DFMA R26, R20, R16.reuse, R26 ;  /* 0x00000010141a722b */ /* 0x080fe4000000001a */
[----:B------:R-:W-:Y:S02]  /*2d00*/  DFMA R28, R24, R16, R28 ;  /* 0x00000010181c722b */ /* 0x000fe4000000001c */
[----:B------:R-:W-:-:S04]  /*2d10*/  DMUL R30, R22, R30 ;  /* 0x0000001e161e7228 */ /* 0x000fc80000000000 */
[----:B-1----:R-:W-:Y:S01]  /*2d20*/  DFMA R26, R18, R32, R26 ;  /* 0x00000020121a722b */ /* 0x002fe2000000001a */
[----:B------:R-:W0:Y:S03]  /*2d30*/  F2F.F64.F32 R32, R36 ;  /* 0x0000002400207310 */ /* 0x000e260000201800 */
[----:B------:R-:W-:-:S04]  /*2d40*/  DFMA R30, R14, R16, R30 ;  /* 0x000000100e1e722b */ /* 0x000fc8000000001e */
[----:B------:R-:W-:Y:S02]  /*2d50*/  DFMA R28, R20, R26, R28 ;  /* 0x0000001a141c722b */ /* 0x000fe4000000001c */
[----:B------:R-:W-:Y:S02]  /*2d60*/  DMUL R16, R22, R16 ;  /* 0x0000001016107228 */ /* 0x000fe40000000000 */
[----:B------:R-:W-:-:S04]  /*2d70*/  DFMA R30, R24, R26, R30 ;  /* 0x0000001a181e722b */ /* 0x000fc8000000001e */
[----:B0-----:R-:W-:Y:S02]  /*2d80*/  DFMA R28, R18, R32, R28 ;  /* 0x00000020121c722b */ /* 0x001fe4000000001c */
[----:B------:R-:W-:-:S06]  /*2d90*/  DFMA R16, R14, R26, R16 ;  /* 0x0000001a0e10722b */ /* 0x000fcc0000000010 */
[-C--:B------:R-:W-:Y:S02]  /*2da0*/  DFMA R30, R20, R28.reuse, R30 ;  /* 0x0000001c141e722b */ /* 0x080fe4000000001e */
[----:B------:R-:W-:Y:S02]  /*2db0*/  DFMA R16, R24, R28, R16 ;  /* 0x0000001c1810722b */ /* 0x000fe40000000010 */
[----:B------:R-:W-:-:S08]  /*2dc0*/  DMUL R26, R22, R26 ;  /* 0x0000001a161a7228 */ /* 0x000fd00000000000 */
[-C--:B------:R-:W-:Y:S02]  /*2dd0*/  DFMA R26, R14, R28.reuse, R26 ;  /* 0x0000001c0e1a722b */ /* 0x080fe4000000001a */
[----:B------:R-:W-:Y:S01]  /*2de0*/  DMUL R28, R22, R28 ;  /* 0x0000001c161c7228 */ /* 0x000fe20000000000 */
[----:B------:R-:W-:-:S04]  /*2df0*/  IMAD.WIDE R42, R11, 0x4, R12 ;  /* 0x000000040b2a7825 */ /* 0x000fc800078e020c */
[----:B------:R-:W-:Y:S01]  /*2e00*/  IMAD.WIDE R36, R37, 0x4, R12 ;  /* 0x0000000425247825 */ /* 0x000fe200078e020c */
[----:B------:R-:W-:-:S04]  /*2e10*/  IADD3 R4, PT, PT, R4, 0x10, RZ ;  /* 0x0000001004047810 */ /* 0x000fc80007ffe0ff */
[----:B------:R-:W-:Y:S01]  /*2e20*/  ISETP.GE.AND P1, PT, R4, -0xc, PT ;  /* 0xfffffff40400780c */ /* 0x000fe20003f26270 */
[----:B--2---:R-:W0:Y:S02]  /*2e30*/  F2F.F64.F32 R32, R40 ;  /* 0x0000002800207310 */ /* 0x004e240000201800 */
[----:B0-----:R-:W-:-:S06]  /*2e40*/  DFMA R30, R18, R32, R30 ;  /* 0x00000020121e722b */ /* 0x001fcc000000001e */
[----:B------:R-:W0:Y:S02]  /*2e50*/  F2F.F64.F32 R32, R5 ;  /* 0x0000000500207310 */ /* 0x000e240000201800 */
[-C--:B------:R-:W-:Y:S02]  /*2e60*/  DFMA R16, R20, R30.reuse, R16 ;  /* 0x0000001e1410722b */ /* 0x080fe40000000010 */
[----:B------:R-:W-:-:S06]  /*2e70*/  DFMA R26, R24, R30, R26 ;  /* 0x0000001e181a722b */ /* 0x000fcc000000001a */
[----:B0-----:R-:W-:Y:S01]  /*2e80*/  DFMA R16, R18, R32, R16 ;  /* 0x000000201210722b */ /* 0x001fe20000000010 */
[----:B------:R-:W0:Y:S01]  /*2e90*/  F2F.F64.F32 R32, R38 ;  /* 0x0000002600207310 */ /* 0x000e220000201800 */
[----:B------:R-:W-:-:S06]  /*2ea0*/  DFMA R28, R14, R30, R28 ;  /* 0x0000001e0e1c722b */ /* 0x000fcc000000001c */
[----:B------:R-:W-:Y:S02]  /*2eb0*/  DFMA R26, R20, R16, R26 ;  /* 0x00000010141a722b */ /* 0x000fe4000000001a */
[----:B------:R-:W-:Y:S01]  /*2ec0*/  DMUL R30, R22, R30 ;  /* 0x0000001e161e7228 */ /* 0x000fe20000000000 */
[----:B---3--:R-:W1:Y:S01]  /*2ed0*/  F2F.F64.F32 R40, R41 ;  /* 0x0000002900287310 */ /* 0x008e620000201800 */
[----:B------:R-:W-:-:S04]  /*2ee0*/  DFMA R28, R24, R16, R28 ;  /* 0x00000010181c722b */ /* 0x000fc8000000001c */
[----:B0-----:R-:W-:Y:S02]  /*2ef0*/  DFMA R26, R18, R32, R26 ;  /* 0x00000020121a722b */ /* 0x001fe4000000001a */
[----:B------:R-:W-:Y:S01]  /*2f00*/  DFMA R30, R14, R16, R30 ;  /* 0x000000100e1e722b */ /* 0x000fe2000000001e */
[----:B------:R-:W-:-:S05]  /*2f10*/  IMAD.WIDE R32, R8, 0x4, R42 ;  /* 0x0000000408207825 */ /* 0x000fca00078e022a */
[-C--:B------:R-:W-:Y:S01]  /*2f20*/  DFMA R28, R20, R26.reuse, R28 ;  /* 0x0000001a141c722b */ /* 0x080fe2000000001c */
[----:B------:R-:W0:Y:S01]  /*2f30*/  F2F.F64.F32 R10, R10 ;  /* 0x0000000a000a7310 */ /* 0x000e220000201800 */
[----:B------:R-:W-:Y:S01]  /*2f40*/  DFMA R30, R24, R26, R30 ;  /* 0x0000001a181e722b */ /* 0x000fe2000000001e */
[----:B------:R-:W-:Y:S01]  /*2f50*/  IMAD.WIDE R44, R8, 0x4, R32 ;  /* 0x00000004082c7825 */ /* 0x000fe200078e0220 */
[----:B------:R-:W-:Y:S01]  /*2f60*/  DMUL R16, R22, R16 ;  /* 0x0000001016107228 */ /* 0x000fe20000000000 */
[----:B------:R-:W-:-:S03]  /*2f70*/  MOV R5, 0x7fffffff ;  /* 0x7fffffff00057802 */ /* 0x000fc60000000f00 */
[----:B-1----:R-:W-:Y:S01]  /*2f80*/  DFMA R28, R18, R40, R28 ;  /* 0x00000028121c722b */ /* 0x002fe2000000001c */
[----:B------:R-:W-:Y:S01]  /*2f90*/  IMAD.WIDE R38, R39, 0x4, R12 ;  /* 0x0000000427267825 */ /* 0x000fe200078e020c */
[----:B------:R1:W-:Y:S03]  /*2fa0*/  STG.E desc[UR14][R42.64], R5 ;  /* 0x000000052a007986 */ /* 0x0003e6000c10190e */
[C---:B------:R-:W-:Y:S01]  /*2fb0*/  IMAD.WIDE R40, R8.reuse, 0x4, R36 ;  /* 0x0000000408287825 */ /* 0x040fe200078e0224 */
[----:B------:R2:W-:Y:S02]  /*2fc0*/  STG.E desc[UR14][R32.64], R5 ;  /* 0x0000000520007986 */ /* 0x0005e4000c10190e */
[----:B------:R-:W-:Y:S01]  /*2fd0*/  DFMA R30, R20, R28, R30 ;  /* 0x0000001c141e722b */ /* 0x000fe2000000001e */
[----:B------:R-:W-:Y:S01]  /*2fe0*/  IMAD.WIDE R46, R8, 0x4, R44 ;  /* 0x00000004082e7825 */ /* 0x000fe200078e022c */
[----:B------:R-:W-:-:S02]  /*2ff0*/  DFMA R16, R14, R26, R16 ;  /* 0x0000001a0e10722b */ /* 0x000fc40000000010 */
[----:B------:R-:W-:Y:S01]  /*3000*/  DMUL R22, R22, R26 ;  /* 0x0000001a16167228 */ /* 0x000fe20000000000 */
[----:B-1----:R-:W-:Y:S01]  /*3010*/  IMAD.WIDE R42, R7, 0x4, R12 ;  /* 0x00000004072a7825 */ /* 0x002fe200078e020c */
[----:B------:R1:W-:Y:S03]  /*3020*/  STG.E desc[UR14][R44.64], R5 ;  /* 0x000000052c007986 */ /* 0x0003e6000c10190e */
[C---:B--2---:R-:W-:Y:S01]  /*3030*/  IMAD.WIDE R32, R8.reuse, 0x4, R38 ;  /* 0x0000000408207825 */ /* 0x044fe200078e0226 */
[----:B------:R-:W-:Y:S03]  /*3040*/  STG.E desc[UR14][R46.64], R5 ;  /* 0x000000052e007986 */ /* 0x000fe6000c10190e */
[----:B------:R-:W-:Y:S01]  /*3050*/  IMAD.WIDE R48, R8, 0x4, R40 ;  /* 0x0000000408307825 */ /* 0x000fe200078e0228 */
[----:B------:R2:W-:Y:S01]  /*3060*/  STG.E desc[UR14][R36.64], R5 ;  /* 0x0000000524007986 */ /* 0x0005e2000c10190e */
[----:B0-----:R-:W-:-:S02]  /*3070*/  DFMA R30, R18, R10, R30 ;  /* 0x0000000a121e722b */ /* 0x001fc4000000001e */
[C---:B------:R-:W-:Y:S01]  /*3080*/  IMAD.WIDE R10, R8.reuse, 0x4, R32 ;  /* 0x00000004080a7825 */ /* 0x040fe200078e0220 */
[-C--:B------:R-:W-:Y:S01]  /*3090*/  DFMA R16, R24, R28.reuse, R16 ;  /* 0x0000001c1810722b */ /* 0x080fe20000000010 */
[----:B------:R-:W0:Y:S01]  /*30a0*/  F2F.F64.F32 R26, R9 ;  /* 0x00000009001a7310 */ /* 0x000e220000201800 */
[----:B------:R-:W-:Y:S01]  /*30b0*/  DFMA R22, R14, R28, R22 ;  /* 0x0000001c0e16722b */ /* 0x000fe20000000016 */
[----:B-1----:R-:W-:-:S04]  /*30c0*/  IMAD.WIDE R44, R8, 0x4, R48 ;  /* 0x00000004082c7825 */ /* 0x002fc800078e0230 */
[C---:B--2---:R-:W-:Y:S01]  /*30d0*/  IMAD.WIDE R36, R8.reuse, 0x4, R42 ;  /* 0x0000000408247825 */ /* 0x044fe200078e022a */
[----:B------:R1:W-:Y:S03]  /*30e0*/  STG.E desc[UR14][R40.64], R5 ;  /* 0x0000000528007986 */ /* 0x0003e6000c10190e */
[----:B------:R-:W-:Y:S01]  /*30f0*/  IMAD.WIDE R14, R8, 0x4, R36 ;  /* 0x00000004080e7825 */ /* 0x000fe200078e0224 */
[----:B------:R-:W-:Y:S01]  /*3100*/  STG.E desc[UR14][R48.64], R5 ;  /* 0x0000000530007986 */ /* 0x000fe2000c10190e */
[----:B------:R-:W-:-:S03]  /*3110*/  DFMA R16, R20, R30, R16 ;  /* 0x0000001e1410722b */ /* 0x000fc60000000010 */
[----:B------:R-:W-:Y:S01]  /*3120*/  STG.E desc[UR14][R44.64], R5 ;  /* 0x000000052c007986 */ /* 0x000fe2000c10190e */
[C---:B-1----:R-:W-:Y:S01]  /*3130*/  IMAD.WIDE R40, R8.reuse, 0x4, R10 ;  /* 0x0000000408287825 */ /* 0x042fe200078e020a */
[----:B------:R-:W-:Y:S02]  /*3140*/  DFMA R22, R24, R30, R22 ;  /* 0x0000001e1816722b */ /* 0x000fe40000000016 */
[----:B------:R-:W-:Y:S01]  /*3150*/  STG.E desc[UR14][R38.64], R5 ;  /* 0x0000000526007986 */ /* 0x000fe2000c10190e */
[----:B------:R-:W-:-:S03]  /*3160*/  IMAD.WIDE R24, R8, 0x4, R14 ;  /* 0x0000000408187825 */ /* 0x000fc600078e020e */
[----:B------:R-:W-:Y:S04]  /*3170*/  STG.E desc[UR14][R32.64], R5 ;  /* 0x0000000520007986 */ /* 0x000fe8000c10190e */
[----:B------:R1:W-:Y:S04]  /*3180*/  STG.E desc[UR14][R10.64], R5 ;  /* 0x000000050a007986 */ /* 0x0003e8000c10190e */
[----:B------:R2:W-:Y:S04]  /*3190*/  STG.E desc[UR14][R40.64], R5 ;  /* 0x0000000528007986 */ /* 0x0005e8000c10190e */
[----:B------:R2:W-:Y:S04]  /*31a0*/  STG.E desc[UR14][R42.64], R5 ;  /* 0x000000052a007986 */ /* 0x0005e8000c10190e */
[----:B------:R2:W-:Y:S01]  /*31b0*/  STG.E desc[UR14][R36.64], R5 ;  /* 0x0000000524007986 */ /* 0x0005e2000c10190e */
[----:B0-----:R-:W-:-:S03]  /*31c0*/  DFMA R16, R18, R26, R16 ;  /* 0x0000001a1210722b */ /* 0x001fc60000000010 */
[----:B------:R2:W-:Y:S01]  /*31d0*/  STG.E desc[UR14][R14.64], R5 ;  /* 0x000000050e007986 */ /* 0x0005e2000c10190e */
[----:B------:R-:W0:Y:S03]  /*31e0*/  F2F.F64.F32 R34, R34 ;  /* 0x0000002200227310 */ /* 0x000e260000201800 */
[----:B------:R2:W-:Y:S01]  /*31f0*/  STG.E desc[UR14][R24.64], R5 ;  /* 0x0000000518007986 */ /* 0x0005e2000c10190e */
[----:B------:R-:W-:Y:S01]  /*3200*/  DFMA R22, R20, R16, R22 ;  /* 0x000000101416722b */ /* 0x000fe20000000016 */
[----:B-1----:R-:W-:-:S07]  /*3210*/  LEA R11, R8, R7, 0x2 ;  /* 0x00000007080b7211 */ /* 0x002fce00078e10ff */
[----:B0-----:R-:W-:Y:S01]  /*3220*/  DFMA R26, R18, R34, R22 ;  /* 0x00000022121a722b */ /* 0x001fe20000000016 */
[----:B--2---:R-:W-:Y:S10]  /*3230*/  @!P1 BRA `(.L_x_28) ;  /* 0xfffffff400409947 */ /* 0x004ff4000383ffff */
.L_x_27:
[----:B------:R-:W-:Y:S05]  /*3240*/  BSYNC.RECONVERGENT B3 ;  /* 0x0000000000037941 */ /* 0x000fea0003800200 */
.L_x_26:
[----:B------:R-:W-:Y:S01]  /*3250*/  IMAD.MOV R5, RZ, RZ, -R4 ;  /* 0x000000ffff057224 */ /* 0x000fe200078e0a04 */
[----:B------:R-:W-:Y:S04]  /*3260*/  BSSY.RECONVERGENT B3, `(.L_x_29) ;  /* 0x0000060000037945 */ /* 0x000fe80003800200 */
[----:B------:R-:W-:-:S13]  /*3270*/  ISETP.GT.AND P1, PT, R5, 0x4, PT ;  /* 0x000000040500780c */ /* 0x000fda0003f24270 */
[----:B------:R-:W-:Y:S05]  /*3280*/  @!P1 BRA `(.L_x_30) ;  /* 0x0000000400749947 */ /* 0x000fea0003800000 */
[----:B------:R-:W0:Y:S08]  /*3290*/  LDC.64 R8, c[0x0][0x380] ;  /* 0x0000e000ff087b82 */ /* 0x000e300000000a00 */
[----:B------:R-:W1:Y:S01]  /*32a0*/  LDC R10, c[0x0][0x398] ;  /* 0x0000e600ff0a7b82 */ /* 0x000e620000000800 */
[----:B0-----:R-:W-:-:S04]  /*32b0*/  IMAD.WIDE R40, R0, 0x4, R8 ;  /* 0x0000000400287825 */ /* 0x001fc800078e0208 */
[----:B------:R-:W-:-:S05]  /*32c0*/  IMAD.WIDE R14, R11, 0x4, R40 ;  /* 0x000000040b0e7825 */ /* 0x000fca00078e0228 */
[----:B------:R-:W2:Y:S01]  /*32d0*/  LDG.E.CONSTANT R38, desc[UR14][R14.64] ;  /* 0x0000000e0e267981 */ /* 0x000ea2000c1e9900 */
[----:B-1----:R-:W-:-:S05]  /*32e0*/  IMAD.WIDE R18, R10, 0x4, R14 ;  /* 0x000000040a127825 */ /* 0x002fca00078e020e */
[----:B------:R-:W3:Y:S01]  /*32f0*/  LDG.E.CONSTANT R37, desc[UR14][R18.64] ;  /* 0x0000000e12257981 */ /* 0x000ee2000c1e9900 */
[----:B------:R-:W-:-:S05]  /*3300*/  IMAD.WIDE R20, R10, 0x4, R18 ;  /* 0x000000040a147825 */ /* 0x000fca00078e0212 */
[----:B------:R0:W4:Y:S01]  /*3310*/  LDG.E.CONSTANT R7, desc[UR14][R20.64] ;  /* 0x0000000e14077981 */ /* 0x000122000c1e9900 */
[----:B------:R-:W-:-:S05]  /*3320*/  IMAD.WIDE R24, R10, 0x4, R20 ;  /* 0x000000040a187825 */ /* 0x000fca00078e0214 */
[----:B------:R1:W4:Y:S01]  /*3330*/  LDG.E.CONSTANT R36, desc[UR14][R24.64] ;  /* 0x0000000e18247981 */ /* 0x000322000c1e9900 */
[----:B------:R-:W-:-:S05]  /*3340*/  LEA R9, R10, R11, 0x2 ;  /* 0x0000000b0a097211 */ /* 0x000fca00078e10ff */
[----:B------:R-:W-:-:S05]  /*3350*/  IMAD.WIDE R40, R9, 0x4, R40 ;  /* 0x0000000409287825 */ /* 0x000fca00078e0228 */
[----:B------:R-:W4:Y:S01]  /*3360*/  LDG.E.CONSTANT R5, desc[UR14][R40.64] ;  /* 0x0000000e28057981 */ /* 0x000f22000c1e9900 */
[----:B------:R-:W-:-:S05]  /*3370*/  IMAD.WIDE R42, R10, 0x4, R40 ;  /* 0x000000040a2a7825 */ /* 0x000fca00078e0228 */
[----:B------:R-:W4:Y:S01]  /*3380*/  LDG.E.CONSTANT R35, desc[UR14][R42.64] ;  /* 0x0000000e2a237981 */ /* 0x000f22000c1e9900 */
[----:B------:R-:W-:-:S05]  /*3390*/  IMAD.WIDE R44, R10, 0x4, R42 ;  /* 0x000000040a2c7825 */ /* 0x000fca00078e022a */
[----:B------:R-:W4:Y:S01]  /*33a0*/  LDG.E.CONSTANT R34, desc[UR14][R44.64] ;  /* 0x0000000e2c227981 */ /* 0x000f22000c1e9900 */
[----:B------:R-:W-:-:S05]  /*33b0*/  IMAD.WIDE R46, R10, 0x4, R44 ;  /* 0x000000040a2e7825 */ /* 0x000fca00078e022c */
[----:B------:R-:W4:Y:S01]  /*33c0*/  LDG.E.CONSTANT R8, desc[UR14][R46.64] ;  /* 0x0000000e2e087981 */ /* 0x000f22000c1e9900 */
[----:B-----5:R-:W1:Y:S01]  /*33d0*/  F2F.F64.F32 R22, R2 ;  /* 0x0000000200167310 */ /* 0x020e620000201800 */
[----:B------:R-:W-:Y:S01]  /*33e0*/  PLOP3.LUT P0, PT, PT, PT, PT, 0x8, 0x80 ;  /* 0x000000000080781c */ /* 0x000fe20003f0e170 */
[----:B------:R-:W-:-:S06]  /*33f0*/  VIADD R4, R4, 0x8 ;  /* 0x0000000804047836 */ /* 0x000fcc0000000000 */
[----:B0-----:R-:W0:Y:S01]  /*3400*/  F2F.F64.F32 R20, UR12 ;  /* 0x0000000c00147d10 */ /* 0x001e220008201800 */
[----:B-1----:R-:W-:-:S07]  /*3410*/  DMUL R32, R22, R28 ;  /* 0x0000001c16207228 */ /* 0x002fce0000000000 */
[----:B------:R-:W1:Y:S01]  /*3420*/  F2F.F64.F32 R24, UR5 ;  /* 0x0000000500187d10 */ /* 0x000e620008201800 */
[----:B0-----:R-:W-:-:S07]  /*3430*/  DFMA R32, R20, R30, R32 ;  /* 0x0000001e1420722b */ /* 0x001fce0000000020 */
[----:B------:R-:W0:Y:S01]  /*3440*/  F2F.F64.F32 R18, UR7 ;  /* 0x0000000700127d10 */ /* 0x000e220008201800 */
[----:B------:R-:W-:Y:S02]  /*3450*/  DMUL R30, R22, R30 ;  /* 0x0000001e161e7228 */ /* 0x000fe40000000000 */
[----:B-1----:R-:W-:-:S05]  /*3460*/  DFMA R32, R24, R16, R32 ;  /* 0x000000101820722b */ /* 0x002fca0000000020 */
[----:B------:R-:W-:Y:S01]  /*3470*/  F2F.F64.F32 R14, UR6 ;  /* 0x00000006000e7d10 */ /* 0x000fe20008201800 */
[-C--:B------:R-:W-:Y:S02]  /*3480*/  DFMA R30, R20, R16.reuse, R30 ;  /* 0x00000010141e722b */ /* 0x080fe4000000001e */
[----:B------:R-:W-:Y:S02]  /*3490*/  DMUL R16, R22, R16 ;  /* 0x0000001016107228 */ /* 0x000fe40000000000 */
[----:B0-----:R-:W-:-:S04]  /*34a0*/  DFMA R32, R18, R26, R32 ;  /* 0x0000001a1220722b */ /* 0x001fc80000000020 */
[-C--:B------:R-:W-:Y:S02]  /*34b0*/  DFMA R30, R24, R26.reuse, R30 ;  /* 0x0000001a181e722b */ /* 0x080fe4000000001e */
[-C--:B------:R-:W-:Y:S02]  /*34c0*/  DFMA R16, R20, R26.reuse, R16 ;  /* 0x0000001a1410722b */ /* 0x080fe40000000010 */
[----:B------:R-:W-:Y:S01]  /*34d0*/  DMUL R26, R22, R26 ;  /* 0x0000001a161a7228 */ /* 0x000fe20000000000 */
[----:B--2---:R0:W1:Y:S02]  /*34e0*/  F2F.F64.F32 R28, R38 ;  /* 0x00000026001c7310 */ /* 0x0040640000201800 */
[----:B0-----:R-:W-:Y:S01]  /*34f0*/  IMAD.WIDE R38, R11, 0x4, R12 ;  /* 0x000000040b267825 */ /* 0x001fe200078e020c */
[----:B------:R-:W-:Y:S01]  /*3500*/  LEA R11, R10, R9, 0x2 ;  /* 0x000000090a0b7211 */ /* 0x000fe200078e10ff */
[----:B-1----:R-:W-:-:S04]  /*3510*/  DFMA R28, R14, R28, R32 ;  /* 0x0000001c0e1c722b */ /* 0x002fc80000000020 */
[----:B---3--:R-:W0:Y:S04]  /*3520*/  F2F.F64.F32 R32, R37 ;  /* 0x0000002500207310 */ /* 0x008e280000201800 */
[-C--:B------:R-:W-:Y:S02]  /*3530*/  DFMA R30, R18, R28.reuse, R30 ;  /* 0x0000001c121e722b */ /* 0x080fe4000000001e */
[-C--:B------:R-:W-:Y:S02]  /*3540*/  DFMA R16, R24, R28.reuse, R16 ;  /* 0x0000001c1810722b */ /* 0x080fe40000000010 */
[----:B----4-:R-:W-:Y:S01]  /*3550*/  F2F.F64.F32 R36, R36 ;  /* 0x0000002400247310 */ /* 0x010fe20000201800 */
[-C--:B------:R-:W-:Y:S02]  /*3560*/  DFMA R26, R20, R28.reuse, R26 ;  /* 0x0000001c141a722b */ /* 0x080fe4000000001a */
[----:B------:R-:W-:-:S02]  /*3570*/  DMUL R28, R22, R28 ;  /* 0x0000001c161c7228 */ /* 0x000fc40000000000 */
[----:B0-----:R-:W-:-:S03]  /*3580*/  DFMA R30, R14, R32, R30 ;  /* 0x000000200e1e722b */ /* 0x001fc6000000001e */
[----:B------:R-:W0:Y:S05]  /*3590*/  F2F.F64.F32 R32, R7 ;  /* 0x0000000700207310 */ /* 0x000e2a0000201800 */
[-C--:B------:R-:W-:Y:S02]  /*35a0*/  DFMA R16, R18, R30.reuse, R16 ;  /* 0x0000001e1210722b */ /* 0x080fe40000000010 */
[-C--:B------:R-:W-:Y:S02]  /*35b0*/  DFMA R26, R24, R30.reuse, R26 ;  /* 0x0000001e181a722b */ /* 0x080fe4000000001a */
[-C--:B------:R-:W-:Y:S02]  /*35c0*/  DFMA R28, R20, R30.reuse, R28 ;  /* 0x0000001e141c722b */ /* 0x080fe4000000001c */
[----:B------:R-:W-:-:S02]  /*35d0*/  DMUL R30, R22, R30 ;  /* 0x0000001e161e7228 */ /* 0x000fc40000000000 */
[----:B0-----:R-:W-:Y:S01]  /*35e0*/  DFMA R16, R14, R32, R16 ;  /* 0x000000200e10722b */ /* 0x001fe20000000010 */
[----:B------:R0:W1:Y:S07]  /*35f0*/  F2F.F64.F32 R32, R5 ;  /* 0x0000000500207310 */ /* 0x00006e0000201800 */
[-C--:B------:R-:W-:Y:S02]  /*3600*/  DFMA R26, R18, R16.reuse, R26 ;  /* 0x00000010121a722b */ /* 0x080fe4000000001a */
[-C--:B------:R-:W-:Y:S01]  /*3610*/  DFMA R28, R24, R16.reuse, R28 ;  /* 0x00000010181c722b */ /* 0x080fe2000000001c */
[----:B0-----:R-:W-:Y:S01]  /*3620*/  MOV R5, 0x7fffffff ;  /* 0x7fffffff00057802 */ /* 0x001fe20000000f00 */
[----:B------:R-:W-:-:S02]  /*3630*/  DFMA R30, R20, R16, R30 ;  /* 0x00000010141e722b */ /* 0x000fc4000000001e */
[----:B------:R-:W-:Y:S02]  /*3640*/  DMUL R16, R22, R16 ;  /* 0x0000001016107228 */ /* 0x000fe40000000000 */
[----:B------:R-:W-:Y:S01]  /*3650*/  DFMA R26, R14, R36, R26 ;  /* 0x000000240e1a722b */ /* 0x000fe2000000001a */
[----:B------:R-:W-:Y:S01]  /*3660*/  STG.E desc[UR14][R38.64], R5 ;  /* 0x0000000526007986 */ /* 0x000fe2000c10190e */
[----:B------:R-:W-:-:S06]  /*3670*/  IMAD.WIDE R36, R9, 0x4, R12 ;  /* 0x0000000409247825 */ /* 0x000fcc00078e020c */
[-C--:B------:R-:W-:Y:S02]  /*3680*/  DFMA R28, R18, R26.reuse, R28 ;  /* 0x0000001a121c722b */ /* 0x080fe4000000001c */
[-C--:B------:R-:W-:Y:S01]  /*3690*/  DFMA R40, R24, R26.reuse, R30 ;  /* 0x0000001a1828722b */ /* 0x080fe2000000001e */
[----:B------:R-:W0:Y:S01]  /*36a0*/  F2F.F64.F32 R30, R35 ;  /* 0x00000023001e7310 */ /* 0x000e220000201800 */
[-C--:B------:R-:W-:Y:S02]  /*36b0*/  DFMA R16, R20, R26.reuse, R16 ;  /* 0x0000001a1410722b */ /* 0x080fe40000000010 */
[----:B------:R-:W-:Y:S02]  /*36c0*/  DMUL R22, R22, R26 ;  /* 0x0000001a16167228 */ /* 0x000fe40000000000 */
[----:B-1----:R-:W-:Y:S01]  /*36d0*/  DFMA R28, R14, R32, R28 ;  /* 0x000000200e1c722b */ /* 0x002fe2000000001c */
[C---:B------:R-:W-:Y:S02]  /*36e0*/  IMAD.WIDE R32, R10.reuse, 0x4, R38 ;  /* 0x000000040a207825 */ /* 0x040fe400078e0226 */
[----:B------:R-:W1:Y:S03]  /*36f0*/  F2F.F64.F32 R34, R34 ;  /* 0x0000002200227310 */ /* 0x000e660000201800 */
[----:B------:R-:W-:Y:S02]  /*3700*/  STG.E desc[UR14][R32.64], R5 ;  /* 0x0000000520007986 */ /* 0x000fe4000c10190e */
[-C--:B------:R-:W-:Y:S01]  /*3710*/  DFMA R40, R18, R28.reuse, R40 ;  /* 0x0000001c1228722b */ /* 0x080fe20000000028 */
[----:B------:R-:W-:Y:S01]  /*3720*/  IMAD.WIDE R26, R10, 0x4, R32 ;  /* 0x000000040a1a7825 */ /* 0x000fe200078e0220 */
[----:B------:R-:W-:-:S02]  /*3730*/  DFMA R16, R24, R28, R16 ;  /* 0x0000001c1810722b */ /* 0x000fc40000000010 */
[----:B------:R-:W-:Y:S02]  /*3740*/  DFMA R22, R20, R28, R22 ;  /* 0x0000001c1416722b */ /* 0x000fe40000000016 */
[----:B------:R2:W-:Y:S01]  /*3750*/  STG.E desc[UR14][R26.64], R5 ;  /* 0x000000051a007986 */ /* 0x0005e2000c10190e */
[----:B------:R-:W-:Y:S01]  /*3760*/  IMAD.WIDE R42, R10, 0x4, R26 ;  /* 0x000000040a2a7825 */ /* 0x000fe200078e021a */
[----:B0-----:R-:W-:-:S03]  /*3770*/  DFMA R30, R14, R30, R40 ;  /* 0x0000001e0e1e722b */ /* 0x001fc60000000028 */
[C---:B------:R-:W-:Y:S01]  /*3780*/  IMAD.WIDE R40, R10.reuse, 0x4, R36 ;  /* 0x000000040a287825 */ /* 0x040fe200078e0224 */
[----:B------:R0:W-:Y:S04]  /*3790*/  STG.E desc[UR14][R42.64], R5 ;  /* 0x000000052a007986 */ /* 0x0001e8000c10190e */
[-C--:B------:R-:W-:Y:S01]  /*37a0*/  DFMA R16, R18, R30.reuse, R16 ;  /* 0x0000001e1210722b */ /* 0x080fe20000000010 */
[C---:B------:R-:W-:Y:S01]  /*37b0*/  IMAD.WIDE R20, R10.reuse, 0x4, R40 ;  /* 0x000000040a147825 */ /* 0x040fe200078e0228 */
[----:B------:R0:W-:Y:S01]  /*37c0*/  STG.E desc[UR14][R36.64], R5 ;  /* 0x0000000524007986 */ /* 0x0001e2000c10190e */
[----:B------:R-:W-:Y:S01]  /*37d0*/  DFMA R24, R24, R30, R22 ;  /* 0x0000001e1818722b */ /* 0x000fe20000000016 */
[----:B------:R-:W2:Y:S02]  /*37e0*/  F2F.F64.F32 R22, R8 ;  /* 0x0000000800167310 */ /* 0x000ea40000201800 */
[----:B------:R0:W-:Y:S01]  /*37f0*/  STG.E desc[UR14][R40.64], R5 ;  /* 0x0000000528007986 */ /* 0x0001e2000c10190e */
[----:B------:R-:W-:Y:S01]  /*3800*/  IMAD.WIDE R44, R10, 0x4, R20 ;  /* 0x000000040a2c7825 */ /* 0x000fe200078e0214 */
[----:B-1----:R-:W-:-:S02]  /*3810*/  DFMA R16, R14, R34, R16 ;  /* 0x000000220e10722b */ /* 0x002fc40000000010 */
[----:B------:R0:W-:Y:S04]  /*3820*/  STG.E desc[UR14][R20.64], R5 ;  /* 0x0000000514007986 */ /* 0x0001e8000c10190e */
[----:B------:R0:W-:Y:S02]  /*3830*/  STG.E desc[UR14][R44.64], R5 ;  /* 0x000000052c007986 */ /* 0x0001e4000c10190e */
[----:B------:R-:W-:-:S08]  /*3840*/  DFMA R24, R18, R16, R24 ;  /* 0x000000101218722b */ /* 0x000fd00000000018 */
[----:B--2---:R-:W-:-:S11]  /*3850*/  DFMA R26, R14, R22, R24 ;  /* 0x000000160e1a722b */ /* 0x004fd60000000018 */
.L_x_30:
[----:B------:R-:W-:Y:S05]  /*3860*/  BSYNC.RECONVERGENT B3 ;  /* 0x0000000000037941 */ /* 0x000fea0003800200 */
.L_x_29:
[----:B------:R-:W-:-:S13]  /*3870*/  ISETP.EQ.AND P1, PT, R4, RZ, PT ;  /* 0x000000ff0400720c */ /* 0x000fda0003f22270 */
[----:B------:R-:W-:Y:S05]  /*3880*/  @!P0 BREAK.RELIABLE P1, B0 ;  /* 0x0000000000008942 */ /* 0x000fea0000800100 */
[----:B------:R-:W-:Y:S05]  /*3890*/  @!P0 BRA P1, `(.L_x_23) ;  /* 0x0000000000d88947 */ /* 0x000fea0000800000 */
.L_x_25:
[----:B------:R-:W-:Y:S05]  /*38a0*/  BSYNC.RELIABLE B0 ;  /* 0x0000000000007941 */ /* 0x000fea0003800100 */
.L_x_24:
[----:B------:R-:W1:Y:S02]  /*38b0*/  LDC.64 R8, c[0x0][0x380] ;  /* 0x0000e000ff087b82 */ /* 0x000e640000000a00 */
[----:B-1----:R-:W-:-:S07]  /*38c0*/  IMAD.WIDE R8, R0, 0x4, R8 ;  /* 0x0000000400087825 */ /* 0x002fce00078e0208 */
.L_x_31:
[----:B------:R-:W1:Y:S01]  /*38d0*/  LDC R7, c[0x0][0x398] ;  /* 0x0000e600ff077b82 */ /* 0x000e620000000800 */
[----:B0-----:R-:W-:-:S05]  /*38e0*/  IMAD.WIDE R20, R11, 0x4, R8 ;  /* 0x000000040b147825 */ /* 0x001fca00078e0208 */
[----:B------:R0:W2:Y:S01]  /*38f0*/  LDG.E.CONSTANT R37, desc[UR14][R20.64] ;  /* 0x0000000e14257981 */ /* 0x0000a2000c1e9900 */
[----:B-1----:R-:W-:-:S05]  /*3900*/  IMAD.WIDE R22, R7, 0x4, R20 ;  /* 0x0000000407167825 */ /* 0x002fca00078e0214 */
[----:B------:R-:W3:Y:S01]  /*3910*/  LDG.E.CONSTANT R36, desc[UR14][R22.64] ;  /* 0x0000000e16247981 */ /* 0x000ee2000c1e9900 */
[----:B------:R-:W-:-:S05]  /*3920*/  IMAD.WIDE R32, R7, 0x4, R22 ;  /* 0x0000000407207825 */ /* 0x000fca00078e0216 */
[----:B------:R1:W4:Y:S01]  /*3930*/  LDG.E.CONSTANT R10, desc[UR14][R32.64] ;  /* 0x0000000e200a7981 */ /* 0x000322000c1e9900 */
[----:B------:R-:W-:-:S05]  /*3940*/  IMAD.WIDE R34, R7, 0x4, R32 ;  /* 0x0000000407227825 */ /* 0x000fca00078e0220 */
[----:B------:R1:W4:Y:S01]  /*3950*/  LDG.E.CONSTANT R5, desc[UR14][R34.64] ;  /* 0x0000000e22057981 */ /* 0x000322000c1e9900 */
[----:B-----5:R-:W0:Y:S01]  /*3960*/  F2F.F64.F32 R24, R2 ;  /* 0x0000000200187310 */ /* 0x020e220000201800 */
[----:B------:R-:W-:-:S04]  /*3970*/  IADD3 R4, PT, PT, R4, 0x4, RZ ;  /* 0x0000000404047810 */ /* 0x000fc80007ffe0ff */
[----:B------:R-:W-:-:S03]  /*3980*/  ISETP.NE.AND P0, PT, R4, RZ, PT ;  /* 0x000000ff0400720c */ /* 0x000fc60003f05270 */
[----:B------:R-:W1:Y:S01]  /*3990*/  F2F.F64.F32 R14, UR12 ;  /* 0x0000000c000e7d10 */ /* 0x000e620008201800 */
[----:B0-----:R-:W-:-:S07]  /*39a0*/  DMUL R28, R24, R28 ;  /* 0x0000001c181c7228 */ /* 0x001fce0000000000 */
[----:B------:R-:W0:Y:S01]  /*39b0*/  F2F.F64.F32 R18, UR5 ;  /* 0x0000000500127d10 */ /* 0x000e220008201800 */
[----:B-1----:R-:W-:-:S07]  /*39c0*/  DFMA R28, R14, R30, R28 ;  /* 0x0000001e0e1c722b */ /* 0x002fce000000001c */
[----:B------:R-:W1:Y:S01]  /*39d0*/  F2F.F64.F32 R20, UR7 ;  /* 0x0000000700147d10 */ /* 0x000e620008201800 */
[----:B------:R-:W-:Y:S02]  /*39e0*/  DMUL R30, R24, R30 ;  /* 0x0000001e181e7228 */ /* 0x000fe40000000000 */
[----:B0-----:R-:W-:-:S05]  /*39f0*/  DFMA R32, R18, R16, R28 ;  /* 0x000000101220722b */ /* 0x001fca000000001c */
[----:B------:R-:W-:Y:S01]  /*3a00*/  F2F.F64.F32 R22, UR6 ;  /* 0x0000000600167d10 */ /* 0x000fe20008201800 */
[-C--:B------:R-:W-:Y:S02]  /*3a10*/  DFMA R30, R14, R16.reuse, R30 ;  /* 0x000000100e1e722b */ /* 0x080fe4000000001e */
[C---:B------:R-:W-:Y:S02]  /*3a20*/  DMUL R16, R24.reuse, R16 ;  /* 0x0000001018107228 */ /* 0x040fe40000000000 */
[-C--:B------:R-:W-:Y:S02]  /*3a30*/  DMUL R24, R24, R26.reuse ;  /* 0x0000001a18187228 */ /* 0x080fe40000000000 */
[-C--:B-1----:R-:W-:Y:S02]  /*3a40*/  DFMA R32, R20, R26.reuse, R32 ;  /* 0x0000001a1420722b */ /* 0x082fe40000000020 */
[-C--:B------:R-:W-:Y:S02]  /*3a50*/  DFMA R34, R18, R26.reuse, R30 ;  /* 0x0000001a1222722b */ /* 0x080fe4000000001e */
[----:B------:R-:W-:Y:S01]  /*3a60*/  DFMA R16, R14, R26, R16 ;  /* 0x0000001a0e10722b */ /* 0x000fe20000000010 */
[----:B--2---:R0:W1:Y:S02]  /*3a70*/  F2F.F64.F32 R28, R37 ;  /* 0x00000025001c7310 */ /* 0x0040640000201800 */
[----:B0-----:R-:W-:Y:S01]  /*3a80*/  MOV R37, 0x7fffffff ;  /* 0x7fffffff00257802 */ /* 0x001fe20000000f00 */
[----:B-1----:R-:W-:Y:S01]  /*3a90*/  DFMA R28, R22, R28, R32 ;  /* 0x0000001c161c722b */ /* 0x002fe20000000020 */
[----:B------:R-:W-:Y:S01]  /*3aa0*/  IMAD.WIDE R32, R11, 0x4, R12 ;  /* 0x000000040b207825 */ /* 0x000fe200078e020c */
[----:B------:R-:W-:-:S04]  /*3ab0*/  LEA R11, R7, R11, 0x2 ;  /* 0x0000000b070b7211 */ /* 0x000fc800078e10ff */
[----:B------:R1:W-:Y:S01]  /*3ac0*/  STG.E desc[UR14][R32.64], R37 ;  /* 0x0000002520007986 */ /* 0x0003e2000c10190e */
[----:B---3--:R-:W0:Y:S01]  /*3ad0*/  F2F.F64.F32 R30, R36 ;  /* 0x00000024001e7310 */ /* 0x008e220000201800 */
[-C--:B------:R-:W-:Y:S02]  /*3ae0*/  DFMA R34, R20, R28.reuse, R34 ;  /* 0x0000001c1422722b */ /* 0x080fe40000000022 */
[-C--:B------:R-:W-:Y:S02]  /*3af0*/  DFMA R16, R18, R28.reuse, R16 ;  /* 0x0000001c1210722b */ /* 0x080fe40000000010 */
[----:B------:R-:W-:-:S03]  /*3b00*/  DFMA R24, R14, R28, R24 ;  /* 0x0000001c0e18722b */ /* 0x000fc60000000018 */
[----:B----4-:R-:W2:Y:S01]  /*3b10*/  F2F.F64.F32 R26, R10 ;  /* 0x0000000a001a7310 */ /* 0x010ea20000201800 */
[----:B0-----:R-:W-:Y:S01]  /*3b20*/  DFMA R30, R22, R30, R34 ;  /* 0x0000001e161e722b */ /* 0x001fe20000000022 */
[----:B------:R-:W-:-:S05]  /*3b30*/  IMAD.WIDE R34, R7, 0x4, R32 ;  /* 0x0000000407227825 */ /* 0x000fca00078e0220 */
[----:B------:R1:W-:Y:S01]  /*3b40*/  STG.E desc[UR14][R34.64], R37 ;  /* 0x0000002522007986 */ /* 0x0003e2000c10190e */
[C---:B------:R-:W-:Y:S01]  /*3b50*/  IMAD.WIDE R14, R7.reuse, 0x4, R34 ;  /* 0x00000004070e7825 */ /* 0x040fe200078e0222 */
[-C--:B------:R-:W-:Y:S02]  /*3b60*/  DFMA R16, R20, R30.reuse, R16 ;  /* 0x0000001e1410722b */ /* 0x080fe40000000010 */
[----:B------:R-:W-:Y:S02]  /*3b70*/  DFMA R24, R18, R30, R24 ;  /* 0x0000001e1218722b */ /* 0x000fe40000000018 */
[----:B------:R1:W-:Y:S01]  /*3b80*/  STG.E desc[UR14][R14.64], R37 ;  /* 0x000000250e007986 */ /* 0x0003e2000c10190e */
[----:B------:R-:W-:-:S03]  /*3b90*/  IMAD.WIDE R18, R7, 0x4, R14 ;  /* 0x0000000407127825 */ /* 0x000fc600078e020e */
[----:B--2---:R-:W-:Y:S02]  /*3ba0*/  DFMA R16, R22, R26, R16 ;  /* 0x0000001a1610722b */ /* 0x004fe40000000010 */
[----:B------:R1:W-:Y:S01]  /*3bb0*/  STG.E desc[UR14][R18.64], R37 ;  /* 0x0000002512007986 */ /* 0x0003e2000c10190e */
[----:B------:R-:W0:Y:S05]  /*3bc0*/  F2F.F64.F32 R26, R5 ;  /* 0x00000005001a7310 */ /* 0x000e2a0000201800 */
[----:B------:R-:W-:-:S08]  /*3bd0*/  DFMA R24, R20, R16, R24 ;  /* 0x000000101418722b */ /* 0x000fd00000000018 */
[----:B0-----:R-:W-:Y:S01]  /*3be0*/  DFMA R26, R22, R26, R24 ;  /* 0x0000001a161a722b */ /* 0x001fe20000000018 */
[----:B-1----:R-:W-:Y:S10]  /*3bf0*/  @P0 BRA `(.L_x_31) ;  /* 0xfffffffc00340947 */ /* 0x002ff4000383ffff */
.L_x_23:
[----:B------:R-:W-:Y:S05]  /*3c00*/  BSYNC.RECONVERGENT B1 ;  /* 0x0000000000017941 */ /* 0x000fea0003800200 */
.L_x_22:
[----:B------:R-:W-:Y:S01]  /*3c10*/  ISETP.NE.AND P0, PT, R6, RZ, PT ;  /* 0x000000ff0600720c */ /* 0x000fe20003f05270 */
[----:B------:R-:W-:Y:S01]  /*3c20*/  IMAD.MOV.U32 R7, RZ, RZ, R3 ;  /* 0x000000ffff077224 */ /* 0x000fe200078e0003 */
[----:B------:R-:W-:Y:S01]  /*3c30*/  MOV R14, R26 ;  /* 0x0000001a000e7202 */ /* 0x000fe20000000f00 */
[----:B------:R-:W-:Y:S01]  /*3c40*/  IMAD.MOV.U32 R9, RZ, RZ, R17 ;  /* 0x000000ffff097224 */ /* 0x000fe200078e0011 */
[----:B------:R-:W-:Y:S02]  /*3c50*/  MOV R15, R27 ;  /* 0x0000001b000f7202 */ /* 0x000fe40000000f00 */
[----:B------:R-:W-:Y:S02]  /*3c60*/  MOV R8, R16 ;  /* 0x0000001000087202 */ /* 0x000fe40000000f00 */
[----:B------:R-:W-:Y:S02]  /*3c70*/  MOV R4, R30 ;  /* 0x0000001e00047202 */ /* 0x000fe40000000f00 */
[----:B0-----:R-:W-:-:S03]  /*3c80*/  MOV R5, R31 ;  /* 0x0000001f00057202 */ /* 0x001fc60000000f00 */
[----:B------:R-:W-:Y:S05]  /*3c90*/  @!P0 BRA `(.L_x_21) ;  /* 0x00000004001c8947 */ /* 0x000fea0003800000 */
[----:B------:R-:W0:Y:S01]  /*3ca0*/  LDC.64 R4, c[0x0][0x380] ;  /* 0x0000e000ff047b82 */ /* 0x000e220000000a00 */
[----:B------:R-:W-:Y:S07]  /*3cb0*/  F2F.F64.F32 R8, UR12 ;  /* 0x0000000c00087d10 */ /* 0x000fee0008201800 */
[----:B------:R-:W1:Y:S01]  /*3cc0*/  LDC R10, c[0x0][0x398] ;  /* 0x0000e600ff0a7b82 */ /* 0x000e620000000800 */
[----:B0-----:R-:W-:-:S04]  /*3cd0*/  IMAD.WIDE R4, R0, 0x4, R4 ;  /* 0x0000000400047825 */ /* 0x001fc800078e0204 */
[----:B------:R-:W-:-:S05]  /*3ce0*/  IMAD.WIDE R36, R11, 0x4, R4 ;  /* 0x000000040b247825 */ /* 0x000fca00078e0204 */
[----:B------:R-:W2:Y:S01]  /*3cf0*/  LDG.E.CONSTANT R14, desc[UR14][R36.64] ;  /* 0x0000000e240e7981 */ /* 0x000ea2000c1e9900 */
[----:B-----5:R-:W0:Y:S01]  /*3d00*/  F2F.F64.F32 R4, R2 ;  /* 0x0000000200047310 */ /* 0x020e220000201800 */
[----:B------:R-:W-:Y:S01]  /*3d10*/  MOV R35, 0x7fffffff ;  /* 0x7fffffff00237802 */ /* 0x000fe20000000f00 */
[C---:B------:R-:W-:Y:S01]  /*3d20*/  IMAD.WIDE R24, R11.reuse, 0x4, R12 ;  /* 0x000000040b187825 */ /* 0x040fe200078e020c */
[----:B------:R-:W-:Y:S02]  /*3d30*/  ISETP.NE.AND P0, PT, R6, 0x1, PT ;  /* 0x000000010600780c */ /* 0x000fe40003f05270 */
[----:B-1----:R-:W-:Y:S01]  /*3d40*/  IADD3 R11, PT, PT, R11, R10, RZ ;  /* 0x0000000a0b0b7210 */ /* 0x002fe20007ffe0ff */
[----:B------:R-:W-:Y:S01]  /*3d50*/  IMAD.MOV.U32 R7, RZ, RZ, R3 ;  /* 0x000000ffff077224 */ /* 0x000fe200078e0003 */
[----:B------:R1:W-:Y:S01]  /*3d60*/  STG.E desc[UR14][R24.64], R35 ;  /* 0x0000002318007986 */ /* 0x0003e2000c10190e */
[----:B------:R-:W3:Y:S01]  /*3d70*/  F2F.F64.F32 R32, UR5 ;  /* 0x0000000500207d10 */ /* 0x000ee20008201800 */
[----:B0-----:R-:W-:-:S07]  /*3d80*/  DMUL R4, R4, R28 ;  /* 0x0000001c04047228 */ /* 0x001fce0000000000 */
[----:B------:R-:W0:Y:S01]  /*3d90*/  F2F.F64.F32 R22, UR7 ;  /* 0x0000000700167d10 */ /* 0x000e220008201800 */
[----:B------:R-:W-:Y:S02]  /*3da0*/  MOV R28, R30 ;  /* 0x0000001e001c7202 */ /* 0x000fe40000000f00 */
[----:B------:R-:W-:Y:S01]  /*3db0*/  MOV R29, R31 ;  /* 0x0000001f001d7202 */ /* 0x000fe20000000f00 */
[----:B------:R-:W-:-:S04]  /*3dc0*/  DFMA R4, R8, R30, R4 ;  /* 0x0000001e0804722b */ /* 0x000fc80000000004 */
[----:B------:R-:W-:Y:S01]  /*3dd0*/  F2F.F64.F32 R18, UR6 ;  /* 0x0000000600127d10 */ /* 0x000fe20008201800 */
[----:B------:R-:W-:Y:S02]  /*3de0*/  MOV R8, R26 ;  /* 0x0000001a00087202 */ /* 0x000fe40000000f00 */
[----:B------:R-:W-:Y:S01]  /*3df0*/  MOV R9, R27 ;  /* 0x0000001b00097202 */ /* 0x000fe20000000f00 */
[----:B---3--:R-:W-:-:S08]  /*3e00*/  DFMA R4, R32, R16, R4 ;  /* 0x000000102004722b */ /* 0x008fd00000000004 */
[----:B0-----:R-:W-:Y:S01]  /*3e10*/  DFMA R4, R22, R26, R4 ;  /* 0x0000001a1604722b */ /* 0x001fe20000000004 */
[----:B--2---:R-:W0:Y:S07]  /*3e20*/  F2F.F64.F32 R20, R14 ;  /* 0x0000000e00147310 */ /* 0x004e2e0000201800 */
[----:B0-----:R-:W-:Y:S01]  /*3e30*/  DFMA R20, R18, R20, R4 ;  /* 0x000000141214722b */ /* 0x001fe20000000004 */
[----:B------:R-:W-:Y:S01]  /*3e40*/  MOV R4, R16 ;  /* 0x0000001000047202 */ /* 0x000fe20000000f00 */
[----:B------:R-:W-:-:S08]  /*3e50*/  IMAD.MOV.U32 R5, RZ, RZ, R17 ;  /* 0x000000ffff057224 */ /* 0x000fd000078e0011 */
[----:B------:R-:W-:Y:S01]  /*3e60*/  IMAD.MOV.U32 R14, RZ, RZ, R20 ;  /* 0x000000ffff0e7224 */ /* 0x000fe200078e0014 */
[----:B------:R-:W-:Y:S01]  /*3e70*/  MOV R15, R21 ;  /* 0x00000015000f7202 */ /* 0x000fe20000000f00 */
[----:B-1----:R-:W-:Y:S06]  /*3e80*/  @!P0 BRA `(.L_x_21) ;  /* 0x0000000000a08947 */ /* 0x002fec0003800000 */
[----:B------:R-:W-:Y:S01]  /*3e90*/  IMAD.WIDE R36, R10, 0x4, R36 ;  /* 0x000000040a247825 */ /* 0x000fe200078e0224 */
[----:B------:R-:W-:-:S04]  /*3ea0*/  ISETP.NE.AND P0, PT, R6, 0x2, PT ;  /* 0x000000020600780c */ /* 0x000fc80003f05270 */
[----:B------:R-:W2:Y:S09]  /*3eb0*/  LDG.E.CONSTANT R4, desc[UR14][R36.64] ;  /* 0x0000000e24047981 */ /* 0x000eb2000c1e9900 */
[----:B------:R-:W-:-:S06]  /*3ec0*/  @P0 IMAD.WIDE R6, R10, 0x4, R36 ;  /* 0x000000040a060825 */ /* 0x000fcc00078e0224 */
[----:B------:R-:W3:Y:S01]  /*3ed0*/  @P0 LDG.E.CONSTANT R6, desc[UR14][R6.64] ;  /* 0x0000000e06060981 */ /* 0x000ee2000c1e9900 */
[----:B------:R-:W0:Y:S01]  /*3ee0*/  F2F.F64.F32 R14, R2 ;  /* 0x00000002000e7310 */ /* 0x000e220000201800 */
[----:B------:R-:W-:Y:S01]  /*3ef0*/  IMAD.WIDE R24, R10, 0x4, R24 ;  /* 0x000000040a187825 */ /* 0x000fe200078e0218 */
[----:B------:R-:W-:Y:S02]  /*3f00*/  IADD3 R11, PT, PT, R11, R10, RZ ;  /* 0x0000000a0b0b7210 */ /* 0x000fe40007ffe0ff */
[----:B------:R-:W-:Y:S01]  /*3f10*/  MOV R28, R16 ;  /* 0x00000010001c7202 */ /* 0x000fe20000000f00 */
[----:B------:R-:W-:Y:S01]  /*3f20*/  IMAD.MOV.U32 R29, RZ, RZ, R17 ;  /* 0x000000ffff1d7224 */ /* 0x000fe200078e0011 */
[----:B------:R1:W-:Y:S01]  /*3f30*/  STG.E desc[UR14][R24.64], R35 ;  /* 0x0000002318007986 */ /* 0x0003e2000c10190e */
[----:B------:R-:W-:Y:S01]  /*3f40*/  @P0 MOV R28, R26 ;  /* 0x0000001a001c0202 */ /* 0x000fe20000000f00 */
[----:B------:R-:W4:Y:S01]  /*3f50*/  F2F.F64.F32 R8, UR12 ;  /* 0x0000000c00087d10 */ /* 0x000f220008201800 */
[----:B------:R-:W-:-:S02]  /*3f60*/  @P0 MOV R29, R27 ;  /* 0x0000001b001d0202 */ /* 0x000fc40000000f00 */
[----:B------:R-:W-:Y:S01]  /*3f70*/  @P0 IADD3 R11, PT, PT, R11, R10, RZ ;  /* 0x0000000a0b0b0210 */ /* 0x000fe20007ffe0ff */
[C---:B0-----:R-:W-:Y:S02]  /*3f80*/  DMUL R30, R14.reuse, R30 ;  /* 0x0000001e0e1e7228 */ /* 0x041fe40000000000 */
[----:B------:R-:W-:-:S06]  /*3f90*/  @P0 DMUL R14, R14, R16 ;  /* 0x000000100e0e0228 */ /* 0x000fcc0000000000 */
[C---:B----4-:R-:W-:Y:S02]  /*3fa0*/  DFMA R30, R8.reuse, R16, R30 ;  /* 0x00000010081e722b */ /* 0x050fe4000000001e */
[----:B------:R-:W-:Y:S01]  /*3fb0*/  @P0 DFMA R14, R8, R26, R14 ;  /* 0x0000001a080e022b */ /* 0x000fe2000000000e */
[----:B------:R-:W-:Y:S01]  /*3fc0*/  MOV R8, R20 ;  /* 0x0000001400087202 */ /* 0x000fe20000000f00 */
[----:B------:R-:W-:-:S04]  /*3fd0*/  IMAD.MOV.U32 R9, RZ, RZ, R21 ;  /* 0x000000ffff097224 */ /* 0x000fc800078e0015 */
[C---:B------:R-:W-:Y:S02]  /*3fe0*/  DFMA R30, R32.reuse, R26, R30 ;  /* 0x0000001a201e722b */ /* 0x040fe4000000001e */
[----:B------:R-:W-:Y:S01]  /*3ff0*/  @P0 DFMA R14, R32, R20, R14 ;  /* 0x00000014200e022b */ /* 0x000fe2000000000e */
[----:B------:R-:W-:-:S05]  /*4000*/  @P0 IMAD.WIDE R32, R10, 0x4, R24 ;  /* 0x000000040a200825 */ /* 0x000fca00078e0218 */
[----:B------:R-:W-:Y:S01]  /*4010*/  DFMA R30, R22, R20, R30 ;  /* 0x00000014161e722b */ /* 0x000fe2000000001e */
[----:B------:R1:W-:Y:S01]  /*4020*/  @P0 STG.E desc[UR14][R32.64], R35 ;  /* 0x0000002320000986 */ /* 0x0003e2000c10190e */
[----:B--2---:R-:W0:Y:S06]  /*4030*/  F2F.F64.F32 R4, R4 ;  /* 0x0000000400047310 */ /* 0x004e2c0000201800 */
[----:B0-----:R-:W-:Y:S02]  /*4040*/  DFMA R30, R18, R4, R30 ;  /* 0x00000004121e722b */ /* 0x001fe4000000001e */
[----:B---3--:R-:W0:Y:S01]  /*4050*/  @P0 F2F.F64.F32 R6, R6 ;  /* 0x0000000600060310 */ /* 0x008e220000201800 */
[----:B------:R-:W-:-:S02]  /*4060*/  MOV R4, R26 ;  /* 0x0000001a00047202 */ /* 0x000fc40000000f00 */
[----:B------:R-:W-:Y:S02]  /*4070*/  MOV R5, R27 ;  /* 0x0000001b00057202 */ /* 0x000fe40000000f00 */
[----:B------:R-:W-:Y:S01]  /*4080*/  @P0 MOV R4, R20 ;  /* 0x0000001400040202 */ /* 0x000fe20000000f00 */
[----:B------:R-:W-:Y:S01]  /*4090*/  @P0 DFMA R22, R22, R30, R14 ;  /* 0x0000001e1616022b */ /* 0x000fe2000000000e */
[----:B------:R-:W-:Y:S01]  /*40a0*/  @P0 MOV R5, R21 ;  /* 0x0000001500050202 */ /* 0x000fe20000000f00 */
[--C-:B------:R-:W-:Y:S01]  /*40b0*/  IMAD.MOV.U32 R14, RZ, RZ, R30.reuse ;  /* 0x000000ffff0e7224 */ /* 0x100fe200078e001e */
[-C--:B------:R-:W-:Y:S01]  /*40c0*/  MOV R15, R31.reuse ;  /* 0x0000001f000f7202 */ /* 0x080fe20000000f00 */
[----:B------:R-:W-:Y:S01]  /*40d0*/  @P0 IMAD.MOV.U32 R8, RZ, RZ, R30 ;  /* 0x000000ffff080224 */ /* 0x000fe200078e001e */
[----:B------:R-:W-:-:S03]  /*40e0*/  @P0 MOV R9, R31 ;  /* 0x0000001f00090202 */ /* 0x000fc60000000f00 */
[----:B0-----:R-:W-:Y:S01]  /*40f0*/  @P0 DFMA R14, R18, R6, R22 ;  /* 0x00000006120e022b */ /* 0x001fe20000000016 */
[----:B-1----:R-:W-:-:S10]  /*4100*/  MOV R7, R3 ;  /* 0x0000000300077202 */ /* 0x002fd40000000f00 */
.L_x_21:
[----:B------:R-:W-:Y:S05]  /*4110*/  BSYNC.RECONVERGENT B2 ;  /* 0x0000000000027941 */ /* 0x000fea0003800200 */
.L_x_20:
[----:B------:R-:W0:Y:S01]  /*4120*/  LDC R6, c[0x0][0x39c] ;  /* 0x0000e700ff067b82 */ /* 0x000e220000000800 */
[----:B------:R-:W-:Y:S01]  /*4130*/  BSSY.RECONVERGENT B0, `(.L_x_32) ;  /* 0x0000096000007945 */ /* 0x000fe20003800200 */
[----:B0-----:R-:W-:-:S13]  /*4140*/  ISETP.GE.AND P0, PT, R7, R6, PT ;  /* 0x000000060700720c */ /* 0x001fda0003f06270 */
[----:B------:R-:W-:Y:S05]  /*4150*/  @P0 BRA `(.L_x_33) ;  /* 0x00000008004c0947 */ /* 0x000fea0003800000 */
[C---:B------:R-:W-:Y:S01]  /*4160*/  IADD3 R3, PT, PT, -R7.reuse, R6, RZ ;  /* 0x0000000607037210 */ /* 0x040fe20007ffe1ff */
[----:B------:R-:W-:Y:S01]  /*4170*/  IMAD.IADD R10, R7, 0x1, -R6 ;  /* 0x00000001070a7824 */ /* 0x000fe200078e0a06 */
[----:B------:R-:W-:Y:S01]  /*4180*/  BSSY.RECONVERGENT B1, `(.L_x_34) ;  /* 0x0000056000017945 */ /* 0x000fe20003800200 */
[----:B------:R-:W-:Y:S01]  /*4190*/  MOV R20, R4 ;  /* 0x0000000400147202 */ /* 0x000fe20000000f00 */
[----:B------:R-:W-:Y:S01]  /*41a0*/  IMAD.MOV.U32 R18, RZ, RZ, R8 ;  /* 0x000000ffff127224 */ /* 0x000fe200078e0008 */
[----:B------:R-:W-:Y:S02]  /*41b0*/  LOP3.LUT P1, RZ, R3, 0x3, RZ, 0xc0, !PT ;  /* 0x0000000303ff7812 */ /* 0x000fe4000782c0ff */
[----:B------:R-:W-:Y:S02]  /*41c0*/  ISETP.GT.U32.AND P0, PT, R10, -0x4, PT ;  /* 0xfffffffc0a00780c */ /* 0x000fe40003f04070 */
[----:B------:R-:W-:Y:S02]  /*41d0*/  MOV R3, R7 ;  /* 0x0000000700037202 */ /* 0x000fe40000000f00 */
[----:B------:R-:W-:-:S02]  /*41e0*/  MOV R21, R5 ;  /* 0x0000000500157202 */ /* 0x000fc40000000f00 */
[----:B------:R-:W-:Y:S02]  /*41f0*/  MOV R19, R9 ;  /* 0x0000000900137202 */ /* 0x000fe40000000f00 */
[----:B------:R-:W-:Y:S02]  /*4200*/  MOV R16, R14 ;  /* 0x0000000e00107202 */ /* 0x000fe40000000f00 */
[----:B------:R-:W-:Y:S01]  /*4210*/  MOV R17, R15 ;  /* 0x0000000f00117202 */ /* 0x000fe20000000f00 */
[----:B------:R-:W-:Y:S06]  /*4220*/  @!P1 BRA `(.L_x_35) ;  /* 0x00000004002c9947 */ /* 0x000fec0003800000 */
[----:B------:R-:W0:Y:S01]  /*4230*/  LDC.64 R16, c[0x0][0x380] ;  /* 0x0000e000ff107b82 */ /* 0x000e220000000a00 */
[----:B-----5:R-:W1:Y:S08]  /*4240*/  F2F.F64.F32 R32, R2 ;  /* 0x0000000200207310 */ /* 0x020e700000201800 */
[----:B------:R-:W2:Y:S08]  /*4250*/  F2F.F64.F32 R36, UR12 ;  /* 0x0000000c00247d10 */ /* 0x000eb00008201800 */
[----:B------:R-:W3:Y:S08]  /*4260*/  F2F.F64.F32 R34, UR5 ;  /* 0x0000000500227d10 */ /* 0x000ef00008201800 */
[----:B------:R-:W4:Y:S01]  /*4270*/  F2F.F64.F32 R30, UR7 ;  /* 0x00000007001e7d10 */ /* 0x000f220008201800 */
[----:B0-----:R-:W-:Y:S01]  /*4280*/  IMAD.WIDE R16, R0, 0x4, R16 ;  /* 0x0000000400107825 */ /* 0x001fe200078e0210 */
[----:B------:R-:W0:Y:S03]  /*4290*/  LDCU UR13, c[0x0][0x398] ;  /* 0x00007300ff0d77ac */ /* 0x000e260008000800 */
[----:B------:R-:W-:-:S05]  /*42a0*/  IMAD.WIDE R38, R11, 0x4, R16 ;  /* 0x000000040b267825 */ /* 0x000fca00078e0210 */
[----:B------:R-:W4:Y:S01]  /*42b0*/  LDG.E.CONSTANT R10, desc[UR14][R38.64] ;  /* 0x0000000e260a7981 */ /* 0x000f22000c1e9900 */
[----:B-1----:R-:W-:Y:S01]  /*42c0*/  DMUL R16, R32, R28 ;  /* 0x0000001c20107228 */ /* 0x002fe20000000000 */
[----:B------:R-:W-:Y:S01]  /*42d0*/  F2F.F64.F32 R26, UR6 ;  /* 0x00000006001a7d10 */ /* 0x000fe20008201800 */
[C---:B------:R-:W-:Y:S01]  /*42e0*/  IMAD.WIDE R24, R11.reuse, 0x4, R12 ;  /* 0x000000040b187825 */ /* 0x040fe200078e020c */
[----:B------:R-:W-:Y:S02]  /*42f0*/  MOV R20, R8 ;  /* 0x0000000800147202 */ /* 0x000fe40000000f00 */
[----:B------:R-:W-:Y:S01]  /*4300*/  MOV R21, R9 ;  /* 0x0000000900157202 */ /* 0x000fe20000000f00 */
[----:B------:R-:W-:Y:S01]  /*4310*/  IMAD.IADD R3, R6, 0x1, -R7 ;  /* 0x0000000106037824 */ /* 0x000fe200078e0a07 */
[----:B------:R-:W-:Y:S01]  /*4320*/  MOV R19, R15 ;  /* 0x0000000f00137202 */ /* 0x000fe20000000f00 */
[----:B--2---:R-:W-:Y:S01]  /*4330*/  DFMA R16, R36, R4, R16 ;  /* 0x000000042410722b */ /* 0x004fe20000000010 */
[----:B0-----:R-:W-:Y:S01]  /*4340*/  VIADD R11, R11, UR13 ;  /* 0x0000000d0b0b7c36 */ /* 0x001fe20008000000 */
[----:B------:R-:W-:Y:S01]  /*4350*/  MOV R28, R4 ;  /* 0x00000004001c7202 */ /* 0x000fe20000000f00 */
[----:B------:R-:W-:Y:S01]  /*4360*/  IMAD.MOV.U32 R18, RZ, RZ, R14 ;  /* 0x000000ffff127224 */ /* 0x000fe200078e000e */
[----:B------:R-:W-:-:S02]  /*4370*/  LOP3.LUT R40, R3, 0x3, RZ, 0xc0, !PT ;  /* 0x0000000303287812 */ /* 0x000fc400078ec0ff */
[----:B------:R-:W-:Y:S02]  /*4380*/  IADD3 R3, PT, PT, R7, 0x1, RZ ;  /* 0x0000000107037810 */ /* 0x000fe40007ffe0ff */
[----:B---3--:R-:W-:Y:S01]  /*4390*/  DFMA R16, R34, R8, R16 ;  /* 0x000000082210722b */ /* 0x008fe20000000010 */
[----:B------:R-:W-:Y:S02]  /*43a0*/  ISETP.NE.AND P1, PT, R40, 0x1, PT ;  /* 0x000000012800780c */ /* 0x000fe40003f25270 */
[----:B------:R-:W-:-:S05]  /*43b0*/  MOV R29, R5 ;  /* 0x00000005001d7202 */ /* 0x000fca0000000f00 */
[----:B----4-:R-:W-:Y:S01]  /*43c0*/  DFMA R16, R30, R14, R16 ;  /* 0x0000000e1e10722b */ /* 0x010fe20000000010 */
[----:B------:R-:W0:Y:S07]  /*43d0*/  F2F.F64.F32 R22, R10 ;  /* 0x0000000a00167310 */ /* 0x000e2e0000201800 */
[----:B0-----:R-:W-:-:S06]  /*43e0*/  DFMA R22, R26, R22, R16 ;  /* 0x000000161a16722b */ /* 0x001fcc0000000010 */
[----:B------:R-:W0:Y:S04]  /*43f0*/  F2F.F32.F64 R41, R22 ;  /* 0x0000001600297310 */ /* 0x000e280000301000 */
[----:B------:R-:W-:Y:S02]  /*4400*/  MOV R16, R22 ;  /* 0x0000001600107202 */ /* 0x000fe40000000f00 */
[----:B------:R-:W-:Y:S01]  /*4410*/  MOV R17, R23 ;  /* 0x0000001700117202 */ /* 0x000fe20000000f00 */
[----:B0-----:R0:W-:Y:S01]  /*4420*/  STG.E desc[UR14][R24.64], R41 ;  /* 0x0000002918007986 */ /* 0x0011e2000c10190e */
[----:B------:R-:W-:Y:S05]  /*4430*/  @!P1 BRA `(.L_x_35) ;  /* 0x0000000000a89947 */ /* 0x000fea0003800000 */
[----:B------:R-:W1:Y:S01]  /*4440*/  LDC R10, c[0x0][0x398] ;  /* 0x0000e600ff0a7b82 */ /* 0x000e620000000800 */
[----:B------:R-:W-:Y:S01]  /*4450*/  ISETP.NE.AND P1, PT, R40, 0x2, PT ;  /* 0x000000022800780c */ /* 0x000fe20003f25270 */
[----:B-1----:R-:W-:-:S05]  /*4460*/  IMAD.WIDE R38, R10, 0x4, R38 ;  /* 0x000000040a267825 */ /* 0x002fca00078e0226 */
[----:B------:R-:W2:Y:S07]  /*4470*/  LDG.E.CONSTANT R20, desc[UR14][R38.64] ;  /* 0x0000000e26147981 */ /* 0x000eae000c1e9900 */
[----:B------:R-:W-:-:S05]  /*4480*/  @P1 IMAD.WIDE R18, R10, 0x4, R38 ;  /* 0x000000040a121825 */ /* 0x000fca00078e0226 */
[----:B------:R1:W3:Y:S01]  /*4490*/  @P1 LDG.E.CONSTANT R3, desc[UR14][R18.64] ;  /* 0x0000000e12031981 */ /* 0x0002e2000c1e9900 */
[C---:B------:R-:W-:Y:S01]  /*44a0*/  DMUL R4, R32.reuse, R4 ;  /* 0x0000000420047228 */ /* 0x040fe20000000000 */
[----:B------:R-:W-:Y:S01]  /*44b0*/  IADD3 R11, PT, PT, R11, R10, RZ ;  /* 0x0000000a0b0b7210 */ /* 0x000fe20007ffe0ff */
[-C--:B------:R-:W-:Y:S01]  /*44c0*/  @P1 DMUL R32, R32, R8.reuse ;  /* 0x0000000820201228 */ /* 0x080fe20000000000 */
[----:B------:R-:W-:Y:S01]  /*44d0*/  MOV R28, R8 ;  /* 0x00000008001c7202 */ /* 0x000fe20000000f00 */
[----:B------:R-:W-:Y:S01]  /*44e0*/  IMAD.MOV.U32 R29, RZ, RZ, R9 ;  /* 0x000000ffff1d7224 */ /* 0x000fe200078e0009 */
[----:B------:R-:W-:Y:S01]  /*44f0*/  MOV R21, R15 ;  /* 0x0000000f00157202 */ /* 0x000fe20000000f00 */
[----:B------:R-:W-:Y:S01]  /*4500*/  @P1 IMAD.MOV.U32 R29, RZ, RZ, R15 ;  /* 0x000000ffff1d1224 */ /* 0x000fe200078e000f */
[----:B------:R-:W-:Y:S01]  /*4510*/  @P1 MOV R28, R14 ;  /* 0x0000000e001c1202 */ /* 0x000fe20000000f00 */
[C---:B------:R-:W-:Y:S01]  /*4520*/  DFMA R4, R36.reuse, R8, R4 ;  /* 0x000000082404722b */ /* 0x040fe20000000004 */
[----:B-1----:R-:W-:Y:S01]  /*4530*/  MOV R18, R22 ;  /* 0x0000001600127202 */ /* 0x002fe20000000f00 */
[----:B------:R-:W-:Y:S01]  /*4540*/  @P1 DFMA R32, R36, R14, R32 ;  /* 0x0000000e2420122b */ /* 0x000fe20000000020 */
[----:B------:R-:W-:Y:S01]  /*4550*/  IMAD.MOV.U32 R19, RZ, RZ, R23 ;  /* 0x000000ffff137224 */ /* 0x000fe200078e0017 */
[----:B------:R-:W-:Y:S01]  /*4560*/  @P1 MOV R21, R23 ;  /* 0x0000001700151202 */ /* 0x000fe20000000f00 */
[----:B------:R-:W-:-:S03]  /*4570*/  @P1 IMAD.IADD R11, R11, 0x1, R10 ;  /* 0x000000010b0b1824 */ /* 0x000fc600078e020a */
[C---:B------:R-:W-:Y:S02]  /*4580*/  DFMA R4, R34.reuse, R14, R4 ;  /* 0x0000000e2204722b */ /* 0x040fe40000000004 */
[----:B------:R-:W-:-:S06]  /*4590*/  @P1 DFMA R32, R34, R22, R32 ;  /* 0x000000162220122b */ /* 0x000fcc0000000020 */
[----:B------:R-:W-:Y:S01]  /*45a0*/  DFMA R4, R30, R22, R4 ;  /* 0x000000161e04722b */ /* 0x000fe20000000004 */
[----:B--2---:R1:W2:Y:S02]  /*45b0*/  F2F.F64.F32 R16, R20 ;  /* 0x0000001400107310 */ /* 0x0042a40000201800 */
[----:B-1----:R-:W-:Y:S02]  /*45c0*/  MOV R20, R14 ;  /* 0x0000000e00147202 */ /* 0x002fe40000000f00 */
[----:B------:R-:W-:-:S03]  /*45d0*/  @P1 MOV R20, R22 ;  /* 0x0000001600141202 */ /* 0x000fc60000000f00 */
[----:B--2---:R-:W-:Y:S02]  /*45e0*/  DFMA R16, R26, R16, R4 ;  /* 0x000000101a10722b */ /* 0x004fe40000000004 */
[----:B---3--:R1:W2:Y:S06]  /*45f0*/  @P1 F2F.F64.F32 R4, R3 ;  /* 0x0000000300041310 */ /* 0x0082ac0000201800 */
[----:B------:R-:W-:Y:S02]  /*4600*/  @P1 DFMA R32, R30, R16, R32 ;  /* 0x000000101e20122b */ /* 0x000fe40000000020 */
[----:B------:R-:W3:Y:S01]  /*4610*/  F2F.F32.F64 R31, R16 ;  /* 0x00000010001f7310 */ /* 0x000ee20000301000 */
[----:B-1----:R-:W-:-:S02]  /*4620*/  IADD3 R3, PT, PT, R7, 0x2, RZ ;  /* 0x0000000207037810 */ /* 0x002fc40007ffe0ff */
[----:B------:R-:W-:Y:S02]  /*4630*/  @P1 MOV R18, R16 ;  /* 0x0000001000121202 */ /* 0x000fe40000000f00 */
[----:B------:R-:W-:Y:S01]  /*4640*/  @P1 MOV R19, R17 ;  /* 0x0000001100131202 */ /* 0x000fe20000000f00 */
[----:B--2---:R-:W-:Y:S01]  /*4650*/  @P1 DFMA R4, R26, R4, R32 ;  /* 0x000000041a04122b */ /* 0x004fe20000000020 */
[----:B------:R-:W-:Y:S01]  /*4660*/  @P1 IADD3 R3, PT, PT, R7, 0x3, RZ ;  /* 0x0000000307031810 */ /* 0x000fe20007ffe0ff */
[----:B------:R-:W-:-:S04]  /*4670*/  IMAD.WIDE R26, R10, 0x4, R24 ;  /* 0x000000040a1a7825 */ /* 0x000fc800078e0218 */
[----:B------:R-:W1:Y:S01]  /*4680*/  @P1 F2F.F32.F64 R33, R4 ;  /* 0x0000000400211310 */ /* 0x000e620000301000 */
[----:B0-----:R-:W-:Y:S01]  /*4690*/  @P1 IMAD.WIDE R24, R10, 0x4, R26 ;  /* 0x000000040a181825 */ /* 0x001fe200078e021a */
[----:B---3--:R2:W-:Y:S02]  /*46a0*/  STG.E desc[UR14][R26.64], R31 ;  /* 0x0000001f1a007986 */ /* 0x0085e4000c10190e */
[----:B------:R-:W-:Y:S01]  /*46b0*/  @P1 MOV R16, R4 ;  /* 0x0000000400101202 */ /* 0x000fe20000000f00 */
[----:B------:R-:W-:Y:S01]  /*46c0*/  @P1 IMAD.MOV.U32 R17, RZ, RZ, R5 ;  /* 0x000000ffff111224 */ /* 0x000fe200078e0005 */
[----:B-1----:R2:W-:Y:S06]  /*46d0*/  @P1 STG.E desc[UR14][R24.64], R33 ;  /* 0x0000002118001986 */ /* 0x0025ec000c10190e */
.L_x_35:
[----:B------:R-:W-:Y:S05]  /*46e0*/  BSYNC.RECONVERGENT B1 ;  /* 0x0000000000017941 */ /* 0x000fea0003800200 */
.L_x_34:
[----:B------:R-:W-:Y:S05]  /*46f0*/  @P0 BRA `(.L_x_33) ;  /* 0x0000000000e40947 */ /* 0x000fea0003800000 */
[----:B------:R-:W1:Y:S02]  /*4700*/  LDC.64 R4, c[0x0][0x380] ;  /* 0x0000e000ff047b82 */ /* 0x000e640000000a00 */
[----:B-1----:R-:W-:-:S07]  /*4710*/  IMAD.WIDE R4, R0, 0x4, R4 ;  /* 0x0000000400047825 */ /* 0x002fce00078e0204 */
.L_x_36:
[----:B------:R-:W1:Y:S01]  /*4720*/  LDC R10, c[0x0][0x398] ;  /* 0x0000e600ff0a7b82 */ /* 0x000e620000000800 */
[----:B--23--:R-:W-:-:S06]  /*4730*/  IMAD.WIDE R32, R11, 0x4, R4 ;  /* 0x000000040b207825 */ /* 0x00cfcc00078e0204 */
[----:B------:R-:W2:Y:S01]  /*4740*/  LDG.E.CONSTANT R32, desc[UR14][R32.64] ;  /* 0x0000000e20207981 */ /* 0x000ea2000c1e9900 */
[----:B------:R-:W-:-:S04]  /*4750*/  IMAD.WIDE R14, R11, 0x4, R4 ;  /* 0x000000040b0e7825 */ /* 0x000fc800078e0204 */
[----:B-1----:R-:W-:-:S05]  /*4760*/  IMAD.WIDE R14, R10, 0x4, R14 ;  /* 0x000000040a0e7825 */ /* 0x002fca00078e020e */
[----:B------:R-:W3:Y:S01]  /*4770*/  LDG.E.CONSTANT R31, desc[UR14][R14.64] ;  /* 0x0000000e0e1f7981 */ /* 0x000ee2000c1e9900 */
[----:B------:R-:W-:-:S05]  /*4780*/  IMAD.WIDE R34, R10, 0x4, R14 ;  /* 0x000000040a227825 */ /* 0x000fca00078e020e */
[----:B------:R1:W4:Y:S01]  /*4790*/  LDG.E.CONSTANT R30, desc[UR14][R34.64] ;  /* 0x0000000e221e7981 */ /* 0x000322000c1e9900 */
[----:B------:R-:W-:-:S05]  /*47a0*/  IMAD.WIDE R36, R10, 0x4, R34 ;  /* 0x000000040a247825 */ /* 0x000fca00078e0222 */
[----:B------:R-:W4:Y:S01]  /*47b0*/  LDG.E.CONSTANT R7, desc[UR14][R36.64] ;  /* 0x0000000e24077981 */ /* 0x000f22000c1e9900 */
[----:B-----5:R-:W1:Y:S01]  /*47c0*/  F2F.F64.F32 R26, R2 ;  /* 0x00000002001a7310 */ /* 0x020e620000201800 */
[----:B------:R-:W-:-:S04]  /*47d0*/  IADD3 R3, PT, PT, R3, 0x4, RZ ;  /* 0x0000000403037810 */ /* 0x000fc80007ffe0ff */
[----:B------:R-:W-:-:S03]  /*47e0*/  ISETP.NE.AND P0, PT, R3, R6, PT ;  /* 0x000000060300720c */ /* 0x000fc60003f05270 */
        /* <DEDUP_REMOVED lines=9> */
[C---:B------:R-:W-:Y:S02]  /*4880*/  DMUL R18, R26.reuse, R18 ;  /* 0x000000121a127228 */ /* 0x040fe40000000000 */
[-C--:B------:R-:W-:Y:S02]  /*4890*/  DMUL R26, R26, R16.reuse ;  /* 0x000000101a1a7228 */ /* 0x080fe40000000000 */
[----:B0-----:R-:W-:-:S04]  /*48a0*/  DFMA R34, R8, R16, R34 ;  /* 0x000000100822722b */ /* 0x001fc80000000022 */
[----:B------:R-:W-:Y:S01]  /*48b0*/  DFMA R18, R24, R16, R18 ;  /* 0x000000101812722b */ /* 0x000fe20000000012 */
[----:B--2---:R-:W0:Y:S03]  /*48c0*/  F2F.F64.F32 R28, R32 ;  /* 0x00000020001c7310 */ /* 0x004e260000201800 */
[----:B0-----:R-:W-:Y:S02]  /*48d0*/  DFMA R28, R14, R28, R34 ;  /* 0x0000001c0e1c722b */ /* 0x001fe40000000022 */
[----:B------:R-:W-:-:S03]  /*48e0*/  DFMA R34, R22, R16, R20 ;  /* 0x000000101622722b */ /* 0x000fc60000000014 */
[----:B---3--:R-:W0:Y:S03]  /*48f0*/  F2F.F64.F32 R20, R31 ;  /* 0x0000001f00147310 */ /* 0x008e260000201800 */
[-C--:B------:R-:W-:Y:S02]  /*4900*/  DFMA R18, R22, R28.reuse, R18 ;  /* 0x0000001c1612722b */ /* 0x080fe40000000012 */
[-C--:B------:R-:W-:Y:S02]  /*4910*/  DFMA R34, R8, R28.reuse, R34 ;  /* 0x0000001c0822722b */ /* 0x080fe40000000022 */
[----:B------:R-:W-:Y:S01]  /*4920*/  DFMA R26, R24, R28, R26 ;  /* 0x0000001c181a722b */ /* 0x000fe2000000001a */
[----:B----4-:R-:W1:Y:S05]  /*4930*/  F2F.F64.F32 R16, R30 ;  /* 0x0000001e00107310 */ /* 0x010e6a0000201800 */
[----:B0-----:R-:W-:-:S03]  /*4940*/  DFMA R20, R14, R20, R34 ;  /* 0x000000140e14722b */ /* 0x001fc60000000022 */
[----:B------:R-:W-:Y:S05]  /*4950*/  F2F.F64.F32 R24, R7 ;  /* 0x0000000700187310 */ /* 0x000fea0000201800 */
[----:B------:R-:W-:-:S03]  /*4960*/  DFMA R18, R8, R20, R18 ;  /* 0x000000140812722b */ /* 0x000fc60000000012 */
[----:B------:R-:W0:Y:S01]  /*4970*/  F2F.F32.F64 R31, R28 ;  /* 0x0000001c001f7310 */ /* 0x000e220000301000 */
[----:B------:R-:W-:-:S04]  /*4980*/  DFMA R26, R22, R20, R26 ;  /* 0x00000014161a722b */ /* 0x000fc8000000001a */
[----:B-1----:R-:W-:-:S03]  /*4990*/  DFMA R18, R14, R16, R18 ;  /* 0x000000100e12722b */ /* 0x002fc60000000012 */
[----:B------:R-:W1:Y:S05]  /*49a0*/  F2F.F32.F64 R33, R20 ;  /* 0x0000001400217310 */ /* 0x000e6a0000301000 */
[----:B------:R-:W-:-:S03]  /*49b0*/  DFMA R26, R8, R18, R26 ;  /* 0x00000012081a722b */ /* 0x000fc6000000001a */
[----:B------:R-:W2:Y:S01]  /*49c0*/  F2F.F32.F64 R35, R18 ;  /* 0x0000001200237310 */ /* 0x000ea20000301000 */
[----:B------:R-:W-:Y:S01]  /*49d0*/  IMAD.WIDE R8, R11, 0x4, R12 ;  /* 0x000000040b087825 */ /* 0x000fe200078e020c */
[----:B------:R-:W-:-:S04]  /*49e0*/  LEA R11, R10, R11, 0x2 ;  /* 0x0000000b0a0b7211 */ /* 0x000fc800078e10ff */
[----:B0-----:R3:W-:Y:S01]  /*49f0*/  STG.E desc[UR14][R8.64], R31 ;  /* 0x0000001f08007986 */ /* 0x0017e2000c10190e */
[----:B------:R-:W-:Y:S01]  /*4a00*/  DFMA R16, R14, R24, R26 ;  /* 0x000000180e10722b */ /* 0x000fe2000000001a */
[----:B------:R-:W-:-:S05]  /*4a10*/  IMAD.WIDE R14, R10, 0x4, R8 ;  /* 0x000000040a0e7825 */ /* 0x000fca00078e0208 */
[----:B------:R-:W0:Y:S01]  /*4a20*/  F2F.F32.F64 R7, R16 ;  /* 0x0000001000077310 */ /* 0x000e220000301000 */
[----:B-1----:R3:W-:Y:S01]  /*4a30*/  STG.E desc[UR14][R14.64], R33 ;  /* 0x000000210e007986 */ /* 0x0027e2000c10190e */
[----:B------:R-:W-:-:S05]  /*4a40*/  IMAD.WIDE R22, R10, 0x4, R14 ;  /* 0x000000040a167825 */ /* 0x000fca00078e020e */
[----:B--2---:R3:W-:Y:S01]  /*4a50*/  STG.E desc[UR14][R22.64], R35 ;  /* 0x0000002316007986 */ /* 0x0047e2000c10190e */
[----:B------:R-:W-:-:S05]  /*4a60*/  IMAD.WIDE R24, R10, 0x4, R22 ;  /* 0x000000040a187825 */ /* 0x000fca00078e0216 */
[----:B0-----:R3:W-:Y:S01]  /*4a70*/  STG.E desc[UR14][R24.64], R7 ;  /* 0x0000000718007986 */ /* 0x0017e2000c10190e */
[----:B------:R-:W-:Y:S05]  /*4a80*/  @P0 BRA `(.L_x_36) ;  /* 0xfffffffc00240947 */ /* 0x000fea000383ffff */
.L_x_33:
[----:B------:R-:W-:Y:S05]  /*4a90*/  BSYNC.RECONVERGENT B0 ;  /* 0x0000000000007941 */ /* 0x000fea0003800200 */
.L_x_32:
[----:B------:R-:W1:Y:S01]  /*4aa0*/  LDCU UR13, c[0x0][0x398] ;  /* 0x00007300ff0d77ac */ /* 0x000e620008000800 */
[----:B------:R-:W-:-:S04]  /*4ab0*/  IADD3 R0, PT, PT, R0, UR4, RZ ;  /* 0x0000000400007c10 */ /* 0x000fc8000fffe0ff */
[----:B-1----:R-:W-:-:S13]  /*4ac0*/  ISETP.GE.AND P0, PT, R0, UR13, PT ;  /* 0x0000000d00007c0c */ /* 0x002fda000bf06270 */
[----:B------:R-:W-:Y:S05]  /*4ad0*/  @!P0 BRA `(.L_x_2) ;  /* 0xffffffd800548947 */ /* 0x000fea000383ffff */
[----:B------:R-:W-:Y:S05]  /*4ae0*/  EXIT ;  /* 0x000000000000794d */ /* 0x000fea0003800000 */
.L_x_1:
[----:B0-----:R-:W0:Y:S01]  /*4af0*/  LDC.64 R2, c[0x0][0x3a0] ;  /* 0x0000e800ff027b82 */ /* 0x001e220000000a00 */
[----:B-1----:R-:W1:Y:S01]  /*4b00*/  LDCU UR9, c[0x0][0x390] ;  /* 0x00007200ff0977ac */ /* 0x002e620008000800 */
[----:B--2---:R-:W2:Y:S06]  /*4b10*/  LDCU UR8, c[0x0][0x39c] ;  /* 0x00007380ff0877ac */ /* 0x004eac0008000800 */
[----:B---3--:R-:W3:Y:S08]  /*4b20*/  LDC.64 R18, c[0x0][0x380] ;  /* 0x0000e000ff127b82 */ /* 0x008ef00000000a00 */
[----:B----4-:R-:W4:Y:S01]  /*4b30*/  LDC.64 R20, c[0x0][0x3a8] ;  /* 0x0000ea00ff147b82 */ /* 0x010f220000000a00 */
[----:B0-----:R-:W-:-:S06]  /*4b40*/  IMAD.WIDE R2, R0, 0x4, R2 ;  /* 0x0000000400027825 */ /* 0x001fcc00078e0202 */
[----:B------:R-:W1:Y:S01]  /*4b50*/  LDG.E.CONSTANT R2, desc[UR14][R2.64] ;  /* 0x0000000e02027981 */ /* 0x000e62000c1e9900 */
[----:B------:R-:W-:Y:S01]  /*4b60*/  BSSY.RECONVERGENT B2, `(.L_x_37) ;  /* 0x0000166000027945 */ /* 0x000fe20003800200 */
[----:B------:R-:W-:Y:S01]  /*4b70*/  HFMA2 R12, -RZ, RZ, 0, 0 ;  /* 0x00000000ff0c7431 */ /* 0x000fe200000001ff */
[----:B------:R-:W-:Y:S02]  /*4b80*/  MOV R16, RZ ;  /* 0x000000ff00107202 */ /* 0x000fe40000000f00 */
[----:B------:R-:W-:Y:S02]  /*4b90*/  CS2R R6, SRZ ;  /* 0x0000000000067805 */ /* 0x000fe4000001ff00 */
[----:B------:R-:W-:Y:S01]  /*4ba0*/  CS2R R32, SRZ ;  /* 0x0000000000207805 */ /* 0x000fe2000001ff00 */
[----:B---3--:R-:W-:-:S04]  /*4bb0*/  IMAD.WIDE R18, R0, 0x4, R18 ;  /* 0x0000000400127825 */ /* 0x008fc800078e0212 */
[----:B----4-:R-:W-:-:S04]  /*4bc0*/  IMAD.WIDE R20, R0, 0x4, R20 ;  /* 0x0000000400147825 */ /* 0x010fc800078e0214 */
[C---:B-1----:R-:W-:Y:S01]  /*4bd0*/  VIADD R5, R2.reuse, UR9 ;  /* 0x0000000902057c36 */ /* 0x042fe20008000000 */
[C---:B------:R-:W-:Y:S02]  /*4be0*/  ISETP.GE.AND P0, PT, R2.reuse, RZ, PT ;  /* 0x000000ff0200720c */ /* 0x040fe40003f06270 */
[----:B--2---:R-:W-:Y:S02]  /*4bf0*/  VIMNMX R4, PT, PT, R2, UR8, PT ;  /* 0x0000000802047c48 */ /* 0x004fe4000bfe0100 */
[C---:B------:R-:W-:Y:S02]  /*4c00*/  ISETP.GE.AND P1, PT, R5.reuse, RZ, PT ;  /* 0x000000ff0500720c */ /* 0x040fe40003f26270 */
[----:B------:R-:W-:Y:S02]  /*4c10*/  VIMNMX R5, PT, PT, R5, UR8, PT ;  /* 0x0000000805057c48 */ /* 0x000fe4000bfe0100 */
        /* <DEDUP_REMOVED lines=13> */
[----:B------:R-:W-:-:S05]  /*4cf0*/  CS2R R26, SRZ ;  /* 0x00000000001a7805 */ /* 0x000fca000001ff00 */
[----:B------:R-:W-:Y:S05]  /*4d00*/  @!P0 BRA `(.L_x_40) ;  /* 0x0000001000588947 */ /* 0x000fea0003800000 */
[----:B------:R-:W-:Y:S01]  /*4d10*/  LOP3.LUT R8, R8, 0x7ffffffc, RZ, 0xc0, !PT ;  /* 0x7ffffffc08087812 */ /* 0x000fe200078ec0ff */
[----:B------:R-:W-:Y:S01]  /*4d20*/  BSSY.RELIABLE B0, `(.L_x_41) ;  /* 0x00000eb000007945 */ /* 0x000fe20003800100 */
[----:B------:R-:W-:Y:S01]  /*4d30*/  IMAD.MOV.U32 R16, RZ, RZ, RZ ;  /* 0x000000ffff107224 */ /* 0x000fe200078e00ff */
[----:B------:R-:W-:Y:S02]  /*4d40*/  MOV R3, RZ ;  /* 0x000000ff00037202 */ /* 0x000fe40000000f00 */
[----:B------:R-:W-:Y:S02]  /*4d50*/  CS2R R32, SRZ ;  /* 0x0000000000207805 */ /* 0x000fe4000001ff00 */
[----:B------:R-:W-:-:S13]  /*4d60*/  ISETP.GT.AND P0, PT, R8, RZ, PT ;  /* 0x000000ff0800720c */ /* 0x000fda0003f04270 */
[----:B------:R-:W-:Y:S05]  /*4d70*/  @!P0 BRA `(.L_x_42) ;  /* 0x0000000c00948947 */ /* 0x000fea0003800000 */
[----:B------:R-:W-:Y:S01]  /*4d80*/  IADD3 R4, PT, PT, R8, -R3, RZ ;  /* 0x8000000308047210 */ /* 0x000fe20007ffe0ff */
[----:B------:R-:W-:Y:S01]  /*4d90*/  BSSY.RECONVERGENT B3, `(.L_x_43) ;  /* 0x0000092000037945 */ /* 0x000fe20003800200 */
[----:B------:R-:W-:Y:S02]  /*4da0*/  PLOP3.LUT P0, PT, PT, PT, PT, 0x80, 0x8 ;  /* 0x000000000008781c */ /* 0x000fe40003f0f070 */
[----:B------:R-:W-:-:S13]  /*4db0*/  ISETP.GT.AND P1, PT, R4, 0xc, PT ;  /* 0x0000000c0400780c */ /* 0x000fda0003f24270 */
[----:B------:R-:W-:Y:S05]  /*4dc0*/  @!P1 BRA `(.L_x_44) ;  /* 0x0000000800389947 */ /* 0x000fea0003800000 */
[----:B------:R-:W-:-:S13]  /*4dd0*/  PLOP3.LUT P0, PT, PT, PT, PT, 0x8, 0x80 ;  /* 0x000000000080781c */ /* 0x000fda0003f0e170 */
.L_x_45:
[----:B------:R-:W0:Y:S01]  /*4de0*/  LDC R7, c[0x0][0x398] ;  /* 0x0000e600ff077b82 */ /* 0x000e220000000800 */
[----:B------:R-:W-:-:S05]  /*4df0*/  IMAD.WIDE R10, R16, 0x4, R18 ;  /* 0x00000004100a7825 */ /* 0x000fca00078e0212 */
[----:B------:R1:W2:Y:S01]  /*4e00*/  LDG.E.CONSTANT R48, desc[UR14][R10.64] ;  /* 0x0000000e0a307981 */ /* 0x0002a2000c1e9900 */
[----:B0-----:R-:W-:-:S05]  /*4e10*/  IMAD.WIDE R12, R7, 0x4, R10 ;  /* 0x00000004070c7825 */ /* 0x001fca00078e020a */
[----:B------:R-:W3:Y:S01]  /*4e20*/  LDG.E.CONSTANT R41, desc[UR14][R12.64] ;  /* 0x0000000e0c297981 */ /* 0x000ee2000c1e9900 */
[----:B------:R-:W-:-:S05]  /*4e30*/  IMAD.WIDE R22, R7, 0x4, R12 ;  /* 0x0000000407167825 */ /* 0x000fca00078e020c */
[----:B------:R-:W4:Y:S01]  /*4e40*/  LDG.E.CONSTANT R40, desc[UR14][R22.64] ;  /* 0x0000000e16287981 */ /* 0x000f22000c1e9900 */
[----:B------:R-:W-:-:S05]  /*4e50*/  IMAD.WIDE R24, R7, 0x4, R22 ;  /* 0x0000000407187825 */ /* 0x000fca00078e0216 */
[----:B------:R0:W5:Y:S01]  /*4e60*/  LDG.E.CONSTANT R39, desc[UR14][R24.64] ;  /* 0x0000000e18277981 */ /* 0x000162000c1e9900 */
[----:B------:R-:W-:-:S05]  /*4e70*/  LEA R14, R7, R16, 0x2 ;  /* 0x00000010070e7211 */ /* 0x000fca00078e10ff */
[----:B------:R-:W-:-:S05]  /*4e80*/  IMAD.WIDE R30, R14, 0x4, R18 ;  /* 0x000000040e1e7825 */ /* 0x000fca00078e0212 */
[----:B------:R0:W5:Y:S01]  /*4e90*/  LDG.E.CONSTANT R38, desc[UR14][R30.64] ;  /* 0x0000000e1e267981 */ /* 0x000162000c1e9900 */
[----:B------:R-:W-:-:S05]  /*4ea0*/  IMAD.WIDE R44, R7, 0x4, R30 ;  /* 0x00000004072c7825 */ /* 0x000fca00078e021e */
[----:B------:R-:W5:Y:S01]  /*4eb0*/  LDG.E.CONSTANT R37, desc[UR14][R44.64] ;  /* 0x0000000e2c257981 */ /* 0x000f62000c1e9900 */
[----:B------:R-:W-:-:S05]  /*4ec0*/  IMAD.WIDE R46, R7, 0x4, R44 ;  /* 0x00000004072e7825 */ /* 0x000fca00078e022c */
[----:B------:R0:W5:Y:S01]  /*4ed0*/  LDG.E.CONSTANT R36, desc[UR14][R46.64] ;  /* 0x0000000e2e247981 */ /* 0x000162000c1e9900 */
[----:B------:R-:W-:-:S05]  /*4ee0*/  IMAD.WIDE R50, R7, 0x4, R46 ;  /* 0x0000000407327825 */ /* 0x000fca00078e022e */
[----:B------:R-:W5:Y:S01]  /*4ef0*/  LDG.E.CONSTANT R35, desc[UR14][R50.64] ;  /* 0x0000000e32237981 */ /* 0x000f62000c1e9900 */
[----:B-1----:R-:W-:-:S04]  /*4f00*/  IMAD R10, R7, 0x4, R14 ;  /* 0x00000004070a7824 */ /* 0x002fc800078e020e */
[----:B------:R-:W-:-:S05]  /*4f10*/  IMAD.WIDE R42, R10, 0x4, R18 ;  /* 0x000000040a2a7825 */ /* 0x000fca00078e0212 */
[----:B------:R1:W5:Y:S01]  /*4f20*/  LDG.E.CONSTANT R34, desc[UR14][R42.64] ;  /* 0x0000000e2a227981 */ /* 0x000362000c1e9900 */
[----:B------:R-:W-:-:S05]  /*4f30*/  IMAD.WIDE R28, R7, 0x4, R42 ;  /* 0x00000004071c7825 */ /* 0x000fca00078e022a */
[----:B------:R-:W5:Y:S01]  /*4f40*/  LDG.E.CONSTANT R17, desc[UR14][R28.64] ;  /* 0x0000000e1c117981 */ /* 0x000f62000c1e9900 */
[----:B0-----:R-:W-:-:S05]  /*4f50*/  IMAD.WIDE R24, R7, 0x4, R28 ;  /* 0x0000000407187825 */ /* 0x001fca00078e021c */
[----:B------:R0:W5:Y:S01]  /*4f60*/  LDG.E.CONSTANT R15, desc[UR14][R24.64] ;  /* 0x0000000e180f7981 */ /* 0x000162000c1e9900 */
[----:B------:R-:W-:-:S05]  /*4f70*/  IMAD.WIDE R22, R7, 0x4, R24 ;  /* 0x0000000407167825 */ /* 0x000fca00078e0218 */
[----:B------:R0:W5:Y:S01]  /*4f80*/  LDG.E.CONSTANT R13, desc[UR14][R22.64] ;  /* 0x0000000e160d7981 */ /* 0x000162000c1e9900 */
[----:B------:R-:W-:-:S05]  /*4f90*/  LEA R6, R7, R10, 0x2 ;  /* 0x0000000a07067211 */ /* 0x000fca00078e10ff */
[----:B------:R-:W-:-:S05]  /*4fa0*/  IMAD.WIDE R30, R6, 0x4, R18 ;  /* 0x00000004061e7825 */ /* 0x000fca00078e0212 */
[----:B------:R-:W5:Y:S01]  /*4fb0*/  LDG.E.CONSTANT R12, desc[UR14][R30.64] ;  /* 0x0000000e1e0c7981 */ /* 0x000f62000c1e9900 */
[----:B------:R-:W-:-:S05]  /*4fc0*/  IMAD.WIDE R46, R7, 0x4, R30 ;  /* 0x00000004072e7825 */ /* 0x000fca00078e021e */
[----:B------:R-:W5:Y:S01]  /*4fd0*/  LDG.E.CONSTANT R11, desc[UR14][R46.64] ;  /* 0x0000000e2e0b7981 */ /* 0x000f62000c1e9900 */
[----:B------:R-:W-:-:S05]  /*4fe0*/  IMAD.WIDE R44, R7, 0x4, R46 ;  /* 0x00000004072c7825 */ /* 0x000fca00078e022e */
[----:B------:R-:W5:Y:S01]  /*4ff0*/  LDG.E.CONSTANT R9, desc[UR14][R44.64] ;  /* 0x0000000e2c097981 */ /* 0x000f62000c1e9900 */
[----:B-1----:R-:W-:-:S05]  /*5000*/  IMAD.WIDE R42, R7, 0x4, R44 ;  /* 0x00000004072a7825 */ /* 0x002fca00078e022c */
[----:B------:R1:W5:Y:S01]  /*5010*/  LDG.E.CONSTANT R4, desc[UR14][R42.64] ;  /* 0x0000000e2a047981 */ /* 0x000362000c1e9900 */
[----:B0-----:R-:W0:Y:S01]  /*5020*/  F2F.F64.F32 R24, UR5 ;  /* 0x0000000500187d10 */ /* 0x001e220008201800 */
[----:B------:R-:W-:-:S07]  /*5030*/  IADD3 R3, PT, PT, R3, 0x10, RZ ;  /* 0x0000001003037810 */ /* 0x000fce0007ffe0ff */
[----:B------:R-:W0:Y:S01]  /*5040*/  F2F.F64.F32 R22, UR7 ;  /* 0x0000000700167d10 */ /* 0x000e220008201800 */
[----:B-1----:R-:W-:Y:S01]  /*5050*/  IMAD.WIDE R42, R10, 0x4, R20 ;  /* 0x000000040a2a7825 */ /* 0x002fe200078e0214 */
[----:B0-----:R-:W-:-:S06]  /*5060*/  DMUL R32, R24, R32 ;  /* 0x0000002018207228 */ /* 0x001fcc0000000000 */
[----:B------:R-:W-:Y:S01]  /*5070*/  F2F.F64.F32 R30, UR6 ;  /* 0x00000006001e7d10 */ /* 0x000fe20008201800 */
[----:B------:R-:W-:Y:S01]  /*5080*/  IMAD.WIDE R44, R7, 0x4, R42 ;  /* 0x00000004072c7825 */ /* 0x000fe200078e022a */
[-C--:B------:R-:W-:Y:S02]  /*5090*/  DFMA R32, R22, R26.reuse, R32 ;  /* 0x0000001a1620722b */ /* 0x080fe40000000020 */
[----:B------:R-:W-:-:S04]  /*50a0*/  DMUL R26, R24, R26 ;  /* 0x0000001a181a7228 */ /* 0x000fc80000000000 */
[----:B--2---:R-:W0:Y:S02]  /*50b0*/  F2F.F64.F32 R28, R48 ;  /* 0x00000030001c7310 */ /* 0x004e240000201800 */
[----:B0-----:R-:W-:-:S06]  /*50c0*/  DFMA R28, R30, R28, R32 ;  /* 0x0000001c1e1c722b */ /* 0x001fcc0000000020 */
[----:B---3--:R0:W1:Y:S02]  /*50d0*/  F2F.F64.F32 R32, R41 ;  /* 0x0000002900207310 */ /* 0x0080640000201800 */
[-C--:B------:R-:W-:Y:S02]  /*50e0*/  DFMA R26, R22, R28.reuse, R26 ;  /* 0x0000001c161a722b */ /* 0x080fe4000000001a */
[----:B------:R-:W-:Y:S01]  /*50f0*/  DMUL R28, R24, R28 ;  /* 0x0000001c181c7228 */ /* 0x000fe20000000000 */
[----:B0-----:R-:W-:-:S05]  /*5100*/  MOV R41, 0x7fffffff ;  /* 0x7fffffff00297802 */ /* 0x001fca0000000f00 */
[----:B-1----:R-:W-:Y:S01]  /*5110*/  DFMA R26, R30, R32, R26 ;  /* 0x000000201e1a722b */ /* 0x002fe2000000001a */
[----:B----4-:R-:W0:Y:S07]  /*5120*/  F2F.F64.F32 R32, R40 ;  /* 0x0000002800207310 */ /* 0x010e2e0000201800 */
[-C--:B------:R-:W-:Y:S02]  /*5130*/  DFMA R28, R22, R26.reuse, R28 ;  /* 0x0000001a161c722b */ /* 0x080fe4000000001c */
[----:B------:R-:W-:-:S06]  /*5140*/  DMUL R26, R24, R26 ;  /* 0x0000001a181a7228 */ /* 0x000fcc0000000000 */
[----:B0-----:R-:W-:Y:S01]  /*5150*/  DFMA R28, R30, R32, R28 ;  /* 0x000000201e1c722b */ /* 0x001fe2000000001c */
[----:B-----5:R-:W0:Y:S07]  /*5160*/  F2F.F64.F32 R32, R39 ;  /* 0x0000002700207310 */ /* 0x020e2e0000201800 */
[-C--:B------:R-:W-:Y:S02]  /*5170*/  DFMA R26, R22, R28.reuse, R26 ;  /* 0x0000001c161a722b */ /* 0x080fe4000000001a */
[----:B------:R-:W-:-:S06]  /*5180*/  DMUL R28, R24, R28 ;  /* 0x0000001c181c7228 */ /* 0x000fcc0000000000 */
[----:B0-----:R-:W-:Y:S01]  /*5190*/  DFMA R26, R30, R32, R26 ;  /* 0x000000201e1a722b */ /* 0x001fe2000000001a */
[----:B------:R-:W0:Y:S07]  /*51a0*/  F2F.F64.F32 R32, R38 ;  /* 0x0000002600207310 */ /* 0x000e2e0000201800 */
        /* <DEDUP_REMOVED lines=9> */
[----:B------:R-:W-:Y:S01]  /*5240*/  DMUL R26, R24, R26 ;  /* 0x0000001a181a7228 */ /* 0x000fe20000000000 */
[----:B------:R-:W-:Y:S05]  /*5250*/  F2F.F64.F32 R36, R12 ;  /* 0x0000000c00247310 */ /* 0x000fea0000201800 */
[----:B0-----:R-:W-:-:S03]  /*5260*/  DFMA R28, R30, R32, R28 ;  /* 0x000000201e1c722b */ /* 0x001fc6000000001c */
[----:B------:R-:W0:Y:S05]  /*5270*/  F2F.F64.F32 R32, R35 ;  /* 0x0000002300207310 */ /* 0x000e2a0000201800 */
[-C--:B------:R-:W-:Y:S02]  /*5280*/  DFMA R26, R22, R28.reuse, R26 ;  /* 0x0000001c161a722b */ /* 0x080fe4000000001a */
[----:B------:R-:W-:-:S06]  /*5290*/  DMUL R28, R24, R28 ;  /* 0x0000001c181c7228 */ /* 0x000fcc0000000000 */
[----:B0-----:R-:W-:Y:S01]  /*52a0*/  DFMA R26, R30, R32, R26 ;  /* 0x000000201e1a722b */ /* 0x001fe2000000001a */
[----:B------:R0:W1:Y:S07]  /*52b0*/  F2F.F64.F32 R32, R34 ;  /* 0x0000002200207310 */ /* 0x00006e0000201800 */
[-C--:B------:R-:W-:Y:S02]  /*52c0*/  DFMA R28, R22, R26.reuse, R28 ;  /* 0x0000001a161c722b */ /* 0x080fe4000000001c */
[----:B------:R-:W-:Y:S01]  /*52d0*/  DMUL R26, R24, R26 ;  /* 0x0000001a181a7228 */ /* 0x000fe20000000000 */
[----:B0-----:R-:W-:-:S05]  /*52e0*/  IMAD.WIDE R34, R16, 0x4, R20 ;  /* 0x0000000410227825 */ /* 0x001fca00078e0214 */
[----:B------:R-:W-:Y:S01]  /*52f0*/  STG.E desc[UR14][R34.64], R41 ;  /* 0x0000002922007986 */ /* 0x000fe2000c10190e */
[----:B-1----:R-:W-:Y:S01]  /*5300*/  DFMA R28, R30, R32, R28 ;  /* 0x000000201e1c722b */ /* 0x002fe2000000001c */
[----:B------:R-:W0:Y:S07]  /*5310*/  F2F.F64.F32 R32, R17 ;  /* 0x0000001100207310 */ /* 0x000e2e0000201800 */
[-C--:B------:R-:W-:Y:S02]  /*5320*/  DFMA R26, R22, R28.reuse, R26 ;  /* 0x0000001c161a722b */ /* 0x080fe4000000001a */
[----:B------:R-:W-:-:S06]  /*5330*/  DMUL R28, R24, R28 ;  /* 0x0000001c181c7228 */ /* 0x000fcc0000000000 */
[----:B0-----:R-:W-:Y:S01]  /*5340*/  DFMA R26, R30, R32, R26 ;  /* 0x000000201e1a722b */ /* 0x001fe2000000001a */
[----:B------:R0:W1:Y:S07]  /*5350*/  F2F.F64.F32 R32, R15 ;  /* 0x0000000f00207310 */ /* 0x00006e0000201800 */
[-C--:B------:R-:W-:Y:S02]  /*5360*/  DFMA R28, R22, R26.reuse, R28 ;  /* 0x0000001a161c722b */ /* 0x080fe4000000001c */
[----:B------:R-:W-:Y:S01]  /*5370*/  DMUL R26, R24, R26 ;  /* 0x0000001a181a7228 */ /* 0x000fe20000000000 */
[----:B0-----:R-:W-:-:S05]  /*5380*/  IMAD.WIDE R14, R14, 0x4, R20 ;  /* 0x000000040e0e7825 */ /* 0x001fca00078e0214 */
[----:B-1----:R-:W-:Y:S01]  /*5390*/  DFMA R28, R30, R32, R28 ;  /* 0x000000201e1c722b */ /* 0x002fe2000000001c */
[----:B------:R0:W1:Y:S07]  /*53a0*/  F2F.F64.F32 R32, R13 ;  /* 0x0000000d00207310 */ /* 0x00006e0000201800 */
[-C--:B------:R-:W-:Y:S02]  /*53b0*/  DFMA R26, R22, R28.reuse, R26 ;  /* 0x0000001c161a722b */ /* 0x080fe4000000001a */
[----:B------:R-:W-:Y:S01]  /*53c0*/  DMUL R28, R24, R28 ;  /* 0x0000001c181c7228 */ /* 0x000fe20000000000 */
[----:B0-----:R-:W-:-:S05]  /*53d0*/  IMAD.WIDE R12, R7, 0x4, R14 ;  /* 0x00000004070c7825 */ /* 0x001fca00078e020e */
[----:B-1----:R-:W-:Y:S01]  /*53e0*/  DFMA R26, R30, R32, R26 ;  /* 0x000000201e1a722b */ /* 0x002fe2000000001a */
[----:B------:R-:W-:-:S04]  /*53f0*/  IMAD.WIDE R46, R7, 0x4, R12 ;  /* 0x00000004072e7825 */ /* 0x000fc800078e020c */
[----:B------:R-:W-:-:S03]  /*5400*/  IMAD.WIDE R32, R7, 0x4, R34 ;  /* 0x0000000407207825 */ /* 0x000fc600078e0222 */
[-C--:B------:R-:W-:Y:S01]  /*5410*/  DFMA R16, R22, R26.reuse, R28 ;  /* 0x0000001a1610722b */ /* 0x080fe2000000001c */
[C---:B------:R-:W-:Y:S01]  /*5420*/  IMAD.WIDE R48, R7.reuse, 0x4, R46 ;  /* 0x0000000407307825 */ /* 0x040fe200078e022e */
[----:B------:R-:W-:Y:S01]  /*5430*/  DMUL R26, R24, R26 ;  /* 0x0000001a181a7228 */ /* 0x000fe20000000000 */
[----:B------:R0:W-:Y:S02]  /*5440*/  STG.E desc[UR14][R32.64], R41 ;  /* 0x0000002920007986 */ /* 0x0001e4000c10190e */
[----:B------:R-:W-:-:S03]  /*5450*/  IMAD.WIDE R28, R7, 0x4, R32 ;  /* 0x00000004071c7825 */ /* 0x000fc600078e0220 */
[----:B------:R-:W-:Y:S01]  /*5460*/  DFMA R16, R30, R36, R16 ;  /* 0x000000241e10722b */ /* 0x000fe20000000010 */
[----:B------:R1:W2:Y:S01]  /*5470*/  F2F.F64.F32 R36, R11 ;  /* 0x0000000b00247310 */ /* 0x0002a20000201800 */
[C---:B------:R-:W-:Y:S01]  /*5480*/  IMAD.WIDE R38, R7.reuse, 0x4, R28 ;  /* 0x0000000407267825 */ /* 0x040fe200078e021c */
[----:B------:R-:W-:Y:S05]  /*5490*/  STG.E desc[UR14][R28.64], R41 ;  /* 0x000000291c007986 */ /* 0x000fea000c10190e */
[-C--:B------:R-:W-:Y:S01]  /*54a0*/  DFMA R26, R22, R16.reuse, R26 ;  /* 0x00000010161a722b */ /* 0x080fe2000000001a */
[----:B------:R-:W-:Y:S01]  /*54b0*/  STG.E desc[UR14][R38.64], R41 ;  /* 0x0000002926007986 */ /* 0x000fe2000c10190e */
[----:B-1----:R-:W-:Y:S01]  /*54c0*/  IMAD.WIDE R10, R6, 0x4, R20 ;  /* 0x00000004060a7825 */ /* 0x002fe200078e0214 */
[----:B------:R-:W-:Y:S01]  /*54d0*/  DMUL R16, R24, R16 ;  /* 0x0000001018107228 */ /* 0x000fe20000000000 */
[----:B0-----:R-:W0:Y:S01]  /*54e0*/  F2F.F64.F32 R32, R9 ;  /* 0x0000000900207310 */ /* 0x001e220000201800 */
[----:B------:R1:W-:Y:S01]  /*54f0*/  STG.E desc[UR14][R14.64], R41 ;  /* 0x000000290e007986 */ /* 0x0003e2000c10190e */
[----:B------:R-:W-:-:S02]  /*5500*/  IMAD.WIDE R34, R7, 0x4, R10 ;  /* 0x0000000407227825 */ /* 0x000fc400078e020a */
[----:B--2---:R-:W-:Y:S01]  /*5510*/  DFMA R26, R30, R36, R26 ;  /* 0x000000241e1a722b */ /* 0x004fe2000000001a */
[----:B------:R2:W-:Y:S01]  /*5520*/  STG.E desc[UR14][R12.64], R41 ;  /* 0x000000290c007986 */ /* 0x0005e2000c10190e */
[----:B------:R-:W-:-:S03]  /*5530*/  IMAD.WIDE R36, R7, 0x4, R44 ;  /* 0x0000000407247825 */ /* 0x000fc600078e022c */
[----:B------:R-:W-:Y:S03]  /*5540*/  STG.E desc[UR14][R46.64], R41 ;  /* 0x000000292e007986 */ /* 0x000fe6000c10190e */
[-C--:B------:R-:W-:Y:S01]  /*5550*/  DFMA R16, R22, R26.reuse, R16 ;  /* 0x0000001a1610722b */ /* 0x080fe20000000010 */
[C---:B-1----:R-:W-:Y:S01]  /*5560*/  IMAD.WIDE R14, R7.reuse, 0x4, R36 ;  /* 0x00000004070e7825 */ /* 0x042fe200078e0224 */
[----:B------:R-:W-:Y:S01]  /*5570*/  STG.E desc[UR14][R48.64], R41 ;  /* 0x0000002930007986 */ /* 0x000fe2000c10190e */
[----:B------:R-:W-:Y:S02]  /*5580*/  DMUL R24, R24, R26 ;  /* 0x0000001a18187228 */ /* 0x000fe40000000000 */
[----:B--2---:R-:W-:Y:S01]  /*5590*/  IMAD.WIDE R12, R7, 0x4, R34 ;  /* 0x00000004070c7825 */ /* 0x004fe200078e0222 */
[----:B------:R-:W-:Y:S01]  /*55a0*/  STG.E desc[UR14][R42.64], R41 ;  /* 0x000000292a007986 */ /* 0x000fe2000c10190e */
[----:B------:R-:W1:Y:S01]  /*55b0*/  F2F.F64.F32 R26, R4 ;  /* 0x00000004001a7310 */ /* 0x000e620000201800 */
[----:B0-----:R-:W-:-:S02]  /*55c0*/  DFMA R32, R30, R32, R16 ;  /* 0x000000201e20722b */ /* 0x001fc40000000010 */
[----:B------:R-:W-:Y:S01]  /*55d0*/  STG.E desc[UR14][R44.64], R41 ;  /* 0x000000292c007986 */ /* 0x000fe2000c10190e */
[C---:B------:R-:W-:Y:S01]  /*55e0*/  IMAD.WIDE R28, R7.reuse, 0x4, R12 ;  /* 0x00000004071c7825 */ /* 0x040fe200078e020c */
[----:B------:R-:W-:Y:S02]  /*55f0*/  LEA R16, R7, R6, 0x2 ;  /* 0x0000000607107211 */ /* 0x000fe400078e10ff */
[----:B------:R-:W-:Y:S02]  /*5600*/  STG.E desc[UR14][R36.64], R41 ;  /* 0x0000002924007986 */ /* 0x000fe4000c10190e */
[----:B------:R-:W-:Y:S02]  /*5610*/  DFMA R24, R22, R32, R24 ;  /* 0x000000201618722b */ /* 0x000fe40000000018 */
[----:B------:R0:W-:Y:S04]  /*5620*/  STG.E desc[UR14][R14.64], R41 ;  /* 0x000000290e007986 */ /* 0x0001e8000c10190e */
[----:B------:R2:W-:Y:S02]  /*5630*/  STG.E desc[UR14][R10.64], R41 ;  /* 0x000000290a007986 */ /* 0x0005e4000c10190e */
[----:B-1----:R-:W-:-:S02]  /*5640*/  DFMA R26, R30, R26, R24 ;  /* 0x0000001a1e1a722b */ /* 0x002fc40000000018 */
[----:B------:R2:W-:Y:S04]  /*5650*/  STG.E desc[UR14][R34.64], R41 ;  /* 0x0000002922007986 */ /* 0x0005e8000c10190e */
[----:B------:R2:W-:Y:S01]  /*5660*/  STG.E desc[UR14][R12.64], R41 ;  /* 0x000000290c007986 */ /* 0x0005e2000c10190e */
[----:B0-----:R-:W-:-:S03]  /*5670*/  VIADD R14, R8, 0xfffffff4 ;  /* 0xfffffff4080e7836 */ /* 0x001fc60000000000 */
[----:B------:R2:W-:Y:S02]  /*5680*/  STG.E desc[UR14][R28.64], R41 ;  /* 0x000000291c007986 */ /* 0x0005e4000c10190e */
[----:B------:R-:W-:-:S13]  /*5690*/  ISETP.GE.AND P1, PT, R3, R14, PT ;  /* 0x0000000e0300720c */ /* 0x000fda0003f26270 */
[----:B--2---:R-:W-:Y:S05]  /*56a0*/  @!P1 BRA `(.L_x_45) ;  /* 0xfffffff400cc9947 */ /* 0x004fea000383ffff */
.L_x_44:
[----:B------:R-:W-:Y:S05]  /*56b0*/  BSYNC.RECONVERGENT B3 ;  /* 0x0000000000037941 */ /* 0x000fea0003800200 */
.L_x_43:
[----:B------:R-:W-:Y:S01]  /*56c0*/  IADD3 R4, PT, PT, R8, -R3, RZ ;  /* 0x8000000308047210 */ /* 0x000fe20007ffe0ff */
[----:B------:R-:W-:Y:S03]  /*56d0*/  BSSY.RECONVERGENT B3, `(.L_x_46) ;  /* 0x000004c000037945 */ /* 0x000fe60003800200 */
[----:B------:R-:W-:-:S13]  /*56e0*/  ISETP.GT.AND P1, PT, R4, 0x4, PT ;  /* 0x000000040400780c */ /* 0x000fda0003f24270 */
[----:B------:R-:W-:Y:S05]  /*56f0*/  @!P1 BRA `(.L_x_47) ;  /* 0x0000000400249947 */ /* 0x000fea0003800000 */
        /* <DEDUP_REMOVED lines=15> */
[----:B------:R0:W5:Y:S01]  /*57f0*/  LDG.E.CONSTANT R36, desc[UR14][R40.64] ;  /* 0x0000000e28247981 */ /* 0x000162000c1e9900 */
[----:B------:R-:W-:-:S05]  /*5800*/  IMAD.WIDE R42, R37, 0x4, R40 ;  /* 0x00000004252a7825 */ /* 0x000fca00078e0228 */
[----:B------:R5:W5:Y:S01]  /*5810*/  LDG.E.CONSTANT R4, desc[UR14][R42.64] ;  /* 0x0000000e2a047981 */ /* 0x000b62000c1e9900 */
[----:B-1----:R-:W1:Y:S01]  /*5820*/  F2F.F64.F32 R6, UR5 ;  /* 0x0000000500067d10 */ /* 0x002e620008201800 */
[----:B0-----:R-:W-:Y:S01]  /*5830*/  IMAD.WIDE R38, R16, 0x4, R20 ;  /* 0x0000000410267825 */ /* 0x001fe200078e0214 */
[----:B------:R-:W-:Y:S02]  /*5840*/  PLOP3.LUT P0, PT, PT, PT, PT, 0x8, 0x80 ;  /* 0x000000000080781c */ /* 0x000fe40003f0e170 */
[----:B------:R-:W-:Y:S01]  /*5850*/  IADD3 R3, PT, PT, R3, 0x8, RZ ;  /* 0x0000000803037810 */ /* 0x000fe20007ffe0ff */
[----:B------:R-:W-:-:S03]  /*5860*/  IMAD.MOV.U32 R41, RZ, RZ, 0x7fffffff ;  /* 0x7fffffffff297424 */ /* 0x000fc600078e00ff */
[----:B------:R-:W0:Y:S02]  /*5870*/  F2F.F64.F32 R10, UR7 ;  /* 0x00000007000a7d10 */ /* 0x000e240008201800 */
[----:B------:R-:W-:Y:S01]  /*5880*/  STG.E desc[UR14][R38.64], R41 ;  /* 0x0000002926007986 */ /* 0x000fe2000c10190e */
[----:B-1----:R-:W-:-:S05]  /*5890*/  DMUL R22, R6, R32 ;  /* 0x0000002006167228 */ /* 0x002fca0000000000 */
[----:B------:R-:W-:Y:S03]  /*58a0*/  F2F.F64.F32 R12, UR6 ;  /* 0x00000006000c7d10 */ /* 0x000fe60008201800 */
[-C--:B0-----:R-:W-:Y:S02]  /*58b0*/  DFMA R22, R10, R26.reuse, R22 ;  /* 0x0000001a0a16722b */ /* 0x081fe40000000016 */
[----:B------:R-:W-:-:S03]  /*58c0*/  DMUL R26, R6, R26 ;  /* 0x0000001a061a7228 */ /* 0x000fc60000000000 */
[----:B--2---:R-:W0:Y:S03]  /*58d0*/  F2F.F64.F32 R14, R29 ;  /* 0x0000001d000e7310 */ /* 0x004e260000201800 */
[----:B0-----:R-:W-:-:S05]  /*58e0*/  DFMA R14, R12, R14, R22 ;  /* 0x0000000e0c0e722b */ /* 0x001fca0000000016 */
[----:B---3--:R-:W0:Y:S03]  /*58f0*/  F2F.F64.F32 R22, R25 ;  /* 0x0000001900167310 */ /* 0x008e260000201800 */
[----:B------:R-:W-:-:S08]  /*5900*/  DFMA R26, R10, R14, R26 ;  /* 0x0000000e0a1a722b */ /* 0x000fd0000000001a */
[----:B0-----:R-:W-:Y:S02]  /*5910*/  DFMA R22, R12, R22, R26 ;  /* 0x000000160c16722b */ /* 0x001fe4000000001a */
[----:B------:R-:W-:Y:S01]  /*5920*/  DMUL R26, R6, R14 ;  /* 0x0000000e061a7228 */ /* 0x000fe20000000000 */
[----:B----4-:R-:W0:Y:S07]  /*5930*/  F2F.F64.F32 R14, R24 ;  /* 0x00000018000e7310 */ /* 0x010e2e0000201800 */
[----:B------:R-:W-:Y:S01]  /*5940*/  DFMA R26, R10, R22, R26 ;  /* 0x000000160a1a722b */ /* 0x000fe2000000001a */
[----:B-----5:R-:W-:Y:S07]  /*5950*/  F2F.F64.F32 R28, R28 ;  /* 0x0000001c001c7310 */ /* 0x020fee0000201800 */
[----:B0-----:R-:W-:Y:S01]  /*5960*/  DFMA R14, R12, R14, R26 ;  /* 0x0000000e0c0e722b */ /* 0x001fe2000000001a */
[----:B------:R-:W-:Y:S01]  /*5970*/  F2F.F64.F32 R24, R34 ;  /* 0x0000002200187310 */ /* 0x000fe20000201800 */
[----:B------:R-:W-:-:S07]  /*5980*/  DMUL R26, R6, R22 ;  /* 0x00000016061a7228 */ /* 0x000fce0000000000 */
[----:B------:R0:W1:Y:S01]  /*5990*/  F2F.F64.F32 R22, R17 ;  /* 0x0000001100167310 */ /* 0x0000620000201800 */
[-C--:B------:R-:W-:Y:S02]  /*59a0*/  DFMA R26, R10, R14.reuse, R26 ;  /* 0x0000000e0a1a722b */ /* 0x080fe4000000001a */
[----:B------:R-:W-:Y:S01]  /*59b0*/  DMUL R14, R6, R14 ;  /* 0x0000000e060e7228 */ /* 0x000fe20000000000 */
[----:B0-----:R-:W-:-:S04]  /*59c0*/  IMAD.WIDE R16, R37, 0x4, R38 ;  /* 0x0000000425107825 */ /* 0x001fc800078e0226 */
[----:B------:R-:W0:Y:S01]  /*59d0*/  F2F.F64.F32 R32, R36 ;  /* 0x0000002400207310 */ /* 0x000e220000201800 */
[----:B------:R2:W-:Y:S01]  /*59e0*/  STG.E desc[UR14][R16.64], R41 ;  /* 0x0000002910007986 */ /* 0x0005e2000c10190e */
[----:B-1----:R-:W-:Y:S01]  /*59f0*/  DFMA R22, R12, R22, R26 ;  /* 0x000000160c16722b */ /* 0x002fe2000000001a */
[----:B------:R-:W-:-:S05]  /*5a00*/  IMAD.WIDE R26, R37, 0x4, R16 ;  /* 0x00000004251a7825 */ /* 0x000fca00078e0210 */
[----:B------:R1:W-:Y:S02]  /*5a10*/  STG.E desc[UR14][R26.64], R41 ;  /* 0x000000291a007986 */ /* 0x0003e4000c10190e */
[-C--:B------:R-:W-:Y:S01]  /*5a20*/  DFMA R14, R10, R22.reuse, R14 ;  /* 0x000000160a0e722b */ /* 0x080fe2000000000e */
[C---:B------:R-:W-:Y:S01]  /*5a30*/  IMAD.WIDE R34, R37.reuse, 0x4, R26 ;  /* 0x0000000425227825 */ /* 0x040fe200078e021a */
[----:B------:R-:W-:Y:S01]  /*5a40*/  DMUL R22, R6, R22 ;  /* 0x0000001606167228 */ /* 0x000fe20000000000 */
[----:B--2---:R-:W-:-:S03]  /*5a50*/  LEA R16, R37, R9, 0x2 ;  /* 0x0000000925107211 */ /* 0x004fc600078e10ff */
[----:B------:R2:W-:Y:S02]  /*5a60*/  STG.E desc[UR14][R34.64], R41 ;  /* 0x0000002922007986 */ /* 0x0005e4000c10190e */
[----:B------:R-:W-:-:S08]  /*5a70*/  DFMA R30, R12, R28, R14 ;  /* 0x0000001c0c1e722b */ /* 0x000fd0000000000e */
[-C--:B------:R-:W-:Y:S01]  /*5a80*/  DFMA R14, R10, R30.reuse, R22 ;  /* 0x0000001e0a0e722b */ /* 0x080fe20000000016 */
[----:B------:R-:W-:Y:S01]  /*5a90*/  IMAD.WIDE R22, R9, 0x4, R20 ;  /* 0x0000000409167825 */ /* 0x000fe200078e0214 */
[----:B------:R-:W-:-:S04]  /*5aa0*/  DMUL R30, R6, R30 ;  /* 0x0000001e061e7228 */ /* 0x000fc80000000000 */
[----:B------:R2:W-:Y:S01]  /*5ab0*/  STG.E desc[UR14][R22.64], R41 ;  /* 0x0000002916007986 */ /* 0x0005e2000c10190e */
[----:B------:R-:W-:Y:S01]  /*5ac0*/  IMAD.WIDE R28, R37, 0x4, R22 ;  /* 0x00000004251c7825 */ /* 0x000fe200078e0216 */
[----:B------:R-:W-:-:S04]  /*5ad0*/  DFMA R24, R12, R24, R14 ;  /* 0x000000180c18722b */ /* 0x000fc8000000000e */
[----:B------:R2:W-:Y:S01]  /*5ae0*/  STG.E desc[UR14][R28.64], R41 ;  /* 0x000000291c007986 */ /* 0x0005e2000c10190e */
[----:B------:R-:W-:-:S03]  /*5af0*/  IMAD.WIDE R14, R37, 0x4, R28 ;  /* 0x00000004250e7825 */ /* 0x000fc600078e021c */
[-C--:B------:R-:W-:Y:S02]  /*5b00*/  DFMA R30, R10, R24.reuse, R30 ;  /* 0x000000180a1e722b */ /* 0x080fe4000000001e */
[----:B------:R2:W-:Y:S01]  /*5b10*/  STG.E desc[UR14][R14.64], R41 ;  /* 0x000000290e007986 */ /* 0x0005e2000c10190e */
[----:B------:R-:W-:Y:S01]  /*5b20*/  IMAD.WIDE R42, R37, 0x4, R14 ;  /* 0x00000004252a7825 */ /* 0x000fe200078e020e */
[----:B------:R-:W-:Y:S01]  /*5b30*/  DMUL R24, R6, R24 ;  /* 0x0000001806187228 */ /* 0x000fe20000000000 */
[----:B------:R-:W1:Y:S03]  /*5b40*/  F2F.F64.F32 R6, R4 ;  /* 0x0000000400067310 */ /* 0x000e660000201800 */
[----:B------:R2:W-:Y:S01]  /*5b50*/  STG.E desc[UR14][R42.64], R41 ;  /* 0x000000292a007986 */ /* 0x0005e2000c10190e */
[----:B0-----:R-:W-:-:S08]  /*5b60*/  DFMA R32, R12, R32, R30 ;  /* 0x000000200c20722b */ /* 0x001fd0000000001e */
[----:B------:R-:W-:-:S08]  /*5b70*/  DFMA R24, R10, R32, R24 ;  /* 0x000000200a18722b */ /* 0x000fd00000000018 */
[----:B-12---:R-:W-:-:S11]  /*5b80*/  DFMA R26, R12, R6, R24 ;  /* 0x000000060c1a722b */ /* 0x006fd60000000018 */
.L_x_47:
[----:B------:R-:W-:Y:S05]  /*5b90*/  BSYNC.RECONVERGENT B3 ;  /* 0x0000000000037941 */ /* 0x000fea0003800200 */
.L_x_46:
[----:B------:R-:W-:-:S13]  /*5ba0*/  ISETP.EQ.AND P1, PT, R3, R8, PT ;  /* 0x000000080300720c */ /* 0x000fda0003f22270 */
[----:B------:R-:W-:Y:S05]  /*5bb0*/  @!P0 BREAK.RELIABLE P1, B0 ;  /* 0x0000000000008942 */ /* 0x000fea0000800100 */
[----:B------:R-:W-:Y:S05]  /*5bc0*/  @!P0 BRA P1, `(.L_x_40) ;  /* 0x0000000000a88947 */ /* 0x000fea0000800000 */
.L_x_42:
[----:B------:R-:W-:Y:S05]  /*5bd0*/  BSYNC.RELIABLE B0 ;  /* 0x0000000000007941 */ /* 0x000fea0003800100 */
.L_x_41:
[----:B------:R-:W0:Y:S01]  /*5be0*/  LDC R9, c[0x0][0x398] ;  /* 0x0000e600ff097b82 */ /* 0x000e220000000800 */
[----:B------:R-:W-:-:S05]  /*5bf0*/  IMAD.WIDE R14, R16, 0x4, R18 ;  /* 0x00000004100e7825 */ /* 0x000fca00078e0212 */
[----:B------:R-:W2:Y:S01]  /*5c00*/  LDG.E.CONSTANT R36, desc[UR14][R14.64] ;  /* 0x0000000e0e247981 */ /* 0x000ea2000c1e9900 */
[----:B0-----:R-:W-:-:S05]  /*5c10*/  IMAD.WIDE R28, R9, 0x4, R14 ;  /* 0x00000004091c7825 */ /* 0x001fca00078e020e */
[----:B------:R-:W3:Y:S01]  /*5c20*/  LDG.E.CONSTANT R37, desc[UR14][R28.64] ;  /* 0x0000000e1c257981 */ /* 0x000ee2000c1e9900 */
[----:B------:R-:W-:-:S05]  /*5c30*/  IMAD.WIDE R30, R9, 0x4, R28 ;  /* 0x00000004091e7825 */ /* 0x000fca00078e021c */
[----:B------:R-:W4:Y:S01]  /*5c40*/  LDG.E.CONSTANT R17, desc[UR14][R30.64] ;  /* 0x0000000e1e117981 */ /* 0x000f22000c1e9900 */
[----:B------:R-:W-:-:S05]  /*5c50*/  IMAD.WIDE R34, R9, 0x4, R30 ;  /* 0x0000000409227825 */ /* 0x000fca00078e021e */
[----:B------:R0:W5:Y:S01]  /*5c60*/  LDG.E.CONSTANT R4, desc[UR14][R34.64] ;  /* 0x0000000e22047981 */ /* 0x000162000c1e9900 */
[----:B------:R-:W1:Y:S01]  /*5c70*/  F2F.F64.F32 R12, UR5 ;  /* 0x00000005000c7d10 */ /* 0x000e620008201800 */
[----:B------:R-:W-:-:S05]  /*5c80*/  VIADD R3, R3, 0x4 ;  /* 0x0000000403037836 */ /* 0x000fca0000000000 */
[----:B------:R-:W-:Y:S02]  /*5c90*/  ISETP.NE.AND P0, PT, R3, R8, PT ;  /* 0x000000080300720c */ /* 0x000fe40003f05270 */
[----:B------:R-:W1:Y:S01]  /*5ca0*/  F2F.F64.F32 R10, UR7 ;  /* 0x00000007000a7d10 */ /* 0x000e620008201800 */
[----:B0-----:R-:W-:Y:S01]  /*5cb0*/  MOV R35, 0x7fffffff ;  /* 0x7fffffff00237802 */ /* 0x001fe20000000f00 */
[----:B-1----:R-:W-:-:S06]  /*5cc0*/  DMUL R24, R12, R32 ;  /* 0x000000200c187228 */ /* 0x002fcc0000000000 */
[----:B------:R-:W-:Y:S01]  /*5cd0*/  F2F.F64.F32 R6, UR6 ;  /* 0x0000000600067d10 */ /* 0x000fe20008201800 */
[-C--:B------:R-:W-:Y:S02]  /*5ce0*/  DMUL R14, R12, R26.reuse ;  /* 0x0000001a0c0e7228 */ /* 0x080fe40000000000 */
[----:B------:R-:W-:-:S05]  /*5cf0*/  DFMA R24, R10, R26, R24 ;  /* 0x0000001a0a18722b */ /* 0x000fca0000000018 */
[----:B--2---:R-:W0:Y:S03]  /*5d00*/  F2F.F64.F32 R22, R36 ;  /* 0x0000002400167310 */ /* 0x004e260000201800 */
[----:B0-----:R-:W-:-:S05]  /*5d10*/  DFMA R22, R6, R22, R24 ;  /* 0x000000160616722b */ /* 0x001fca0000000018 */
[----:B---3--:R-:W0:Y:S03]  /*5d20*/  F2F.F64.F32 R26, R37 ;  /* 0x00000025001a7310 */ /* 0x008e260000201800 */
[-C--:B------:R-:W-:Y:S01]  /*5d30*/  DFMA R24, R10, R22.reuse, R14 ;  /* 0x000000160a18722b */ /* 0x080fe2000000000e */
[----:B------:R-:W-:Y:S01]  /*5d40*/  IMAD.WIDE R14, R16, 0x4, R20 ;  /* 0x00000004100e7825 */ /* 0x000fe200078e0214 */
[----:B------:R-:W-:Y:S01]  /*5d50*/  DMUL R28, R12, R22 ;  /* 0x000000160c1c7228 */ /* 0x000fe20000000000 */
[C---:B------:R-:W-:Y:S02]  /*5d60*/  LEA R16, R9.reuse, R16, 0x2 ;  /* 0x0000001009107211 */ /* 0x040fe400078e10ff */
[----:B----4-:R-:W1:Y:S01]  /*5d70*/  F2F.F64.F32 R32, R17 ;  /* 0x0000001100207310 */ /* 0x010e620000201800 */
[----:B------:R2:W-:Y:S02]  /*5d80*/  STG.E desc[UR14][R14.64], R35 ;  /* 0x000000230e007986 */ /* 0x0005e4000c10190e */
[----:B0-----:R-:W-:Y:S01]  /*5d90*/  DFMA R26, R6, R26, R24 ;  /* 0x0000001a061a722b */ /* 0x001fe20000000018 */
[----:B------:R-:W-:-:S05]  /*5da0*/  IMAD.WIDE R24, R9, 0x4, R14 ;  /* 0x0000000409187825 */ /* 0x000fca00078e020e */
[----:B------:R2:W-:Y:S01]  /*5db0*/  STG.E desc[UR14][R24.64], R35 ;  /* 0x0000002318007986 */ /* 0x0005e2000c10190e */
[C---:B------:R-:W-:Y:S01]  /*5dc0*/  IMAD.WIDE R22, R9.reuse, 0x4, R24 ;  /* 0x0000000409167825 */ /* 0x040fe200078e0218 */
[-C--:B------:R-:W-:Y:S02]  /*5dd0*/  DFMA R28, R10, R26.reuse, R28 ;  /* 0x0000001a0a1c722b */ /* 0x080fe4000000001c */
[----:B------:R-:W-:Y:S02]  /*5de0*/  DMUL R12, R12, R26 ;  /* 0x0000001a0c0c7228 */ /* 0x000fe40000000000 */
[----:B------:R2:W-:Y:S01]  /*5df0*/  STG.E desc[UR14][R22.64], R35 ;  /* 0x0000002316007986 */ /* 0x0005e2000c10190e */
[----:B------:R-:W-:Y:S01]  /*5e00*/  IMAD.WIDE R30, R9, 0x4, R22 ;  /* 0x00000004091e7825 */ /* 0x000fe200078e0216 */
[----:B-----5:R-:W0:Y:S02]  /*5e10*/  F2F.F64.F32 R26, R4 ;  /* 0x00000004001a7310 */ /* 0x020e240000201800 */
[----:B-1----:R-:W-:-:S02]  /*5e20*/  DFMA R32, R6, R32, R28 ;  /* 0x000000200620722b */ /* 0x002fc4000000001c */
[----:B------:R2:W-:Y:S06]  /*5e30*/  STG.E desc[UR14][R30.64], R35 ;  /* 0x000000231e007986 */ /* 0x0005ec000c10190e */
[----:B------:R-:W-:-:S08]  /*5e40*/  DFMA R12, R10, R32, R12 ;  /* 0x000000200a0c722b */ /* 0x000fd0000000000c */
[----:B0-----:R-:W-:Y:S01]  /*5e50*/  DFMA R26, R6, R26, R12 ;  /* 0x0000001a061a722b */ /* 0x001fe2000000000c */
[----:B--2---:R-:W-:Y:S10]  /*5e60*/  @P0 BRA `(.L_x_41) ;  /* 0xfffffffc005c0947 */ /* 0x004ff4000383ffff */
.L_x_40:
[----:B------:R-:W-:Y:S05]  /*5e70*/  BSYNC.RECONVERGENT B1 ;  /* 0x0000000000017941 */ /* 0x000fea0003800200 */
.L_x_39:
[----:B------:R-:W-:Y:S01]  /*5e80*/  ISETP.NE.AND P0, PT, R5, RZ, PT ;  /* 0x000000ff0500720c */ /* 0x000fe20003f05270 */
[----:B------:R-:W-:Y:S01]  /*5e90*/  IMAD.MOV.U32 R7, RZ, RZ, R27 ;  /* 0x000000ffff077224 */ /* 0x000fe200078e001b */
[----:B------:R-:W-:Y:S02]  /*5ea0*/  MOV R12, R2 ;  /* 0x00000002000c7202 */ /* 0x000fe40000000f00 */
[----:B------:R-:W-:-:S09]  /*5eb0*/  MOV R6, R26 ;  /* 0x0000001a00067202 */ /* 0x000fd20000000f00 */
[----:B------:R-:W-:Y:S05]  /*5ec0*/  @!P0 BRA `(.L_x_38) ;  /* 0x0000000000bc8947 */ /* 0x000fea0003800000 */
[C---:B------:R-:W-:Y:S01]  /*5ed0*/  IMAD.WIDE R28, R16.reuse, 0x4, R18 ;  /* 0x00000004101c7825 */ /* 0x040fe200078e0212 */
[----:B------:R-:W0:Y:S01]  /*5ee0*/  F2F.F64.F32 R8, UR5 ;  /* 0x0000000500087d10 */ /* 0x000e220008201800 */
[----:B------:R-:W1:Y:S03]  /*5ef0*/  LDC R3, c[0x0][0x398] ;  /* 0x0000e600ff037b82 */ /* 0x000e660000000800 */
[----:B------:R-:W2:Y:S01]  /*5f00*/  LDG.E.CONSTANT R4, desc[UR14][R28.64] ;  /* 0x0000000e1c047981 */ /* 0x000ea2000c1e9900 */
[----:B------:R-:W-:Y:S01]  /*5f10*/  MOV R13, 0x7fffffff ;  /* 0x7fffffff000d7802 */ /* 0x000fe20000000f00 */
[----:B------:R-:W-:Y:S01]  /*5f20*/  IMAD.WIDE R22, R16, 0x4, R20 ;  /* 0x0000000410167825 */ /* 0x000fe200078e0214 */
[----:B------:R-:W-:Y:S01]  /*5f30*/  ISETP.NE.AND P0, PT, R5, 0x1, PT ;  /* 0x000000010500780c */ /* 0x000fe20003f05270 */
[----:B------:R-:W3:Y:S01]  /*5f40*/  F2F.F64.F32 R14, UR7 ;  /* 0x00000007000e7d10 */ /* 0x000ee20008201800 */
[----:B------:R-:W-:-:S02]  /*5f50*/  MOV R12, R2 ;  /* 0x00000002000c7202 */ /* 0x000fc40000000f00 */
[----:B------:R4:W-:Y:S01]  /*5f60*/  STG.E desc[UR14][R22.64], R13 ;  /* 0x0000000d16007986 */ /* 0x0009e2000c10190e */
[----:B0-----:R-:W-:-:S04]  /*5f70*/  DMUL R6, R8, R32 ;  /* 0x0000002008067228 */ /* 0x001fc80000000000 */
[----:B------:R-:W-:Y:S01]  /*5f80*/  F2F.F64.F32 R10, UR6 ;  /* 0x00000006000a7d10 */ /* 0x000fe20008201800 */
[----:B------:R-:W-:Y:S01]  /*5f90*/  IMAD.MOV.U32 R32, RZ, RZ, R26 ;  /* 0x000000ffff207224 */ /* 0x000fe200078e001a */
[----:B------:R-:W-:Y:S02]  /*5fa0*/  MOV R33, R27 ;  /* 0x0000001b00217202 */ /* 0x000fe40000000f00 */
[----:B---3--:R-:W-:Y:S01]  /*5fb0*/  DFMA R6, R14, R26, R6 ;  /* 0x0000001a0e06722b */ /* 0x008fe20000000006 */
[----:B-1----:R-:W-:-:S03]  /*5fc0*/  IADD3 R16, PT, PT, R16, R3, RZ ;  /* 0x0000000310107210 */ /* 0x002fc60007ffe0ff */
[----:B--2---:R-:W0:Y:S04]  /*5fd0*/  F2F.F64.F32 R24, R4 ;  /* 0x0000000400187310 */ /* 0x004e280000201800 */
[----:B0-----:R-:W-:-:S10]  /*5fe0*/  DFMA R24, R10, R24, R6 ;  /* 0x000000180a18722b */ /* 0x001fd40000000006 */
[----:B------:R-:W-:Y:S02]  /*5ff0*/  MOV R6, R24 ;  /* 0x0000001800067202 */ /* 0x000fe40000000f00 */
[----:B------:R-:W-:Y:S01]  /*6000*/  MOV R7, R25 ;  /* 0x0000001900077202 */ /* 0x000fe20000000f00 */
[----:B----4-:R-:W-:Y:S06]  /*6010*/  @!P0 BRA `(.L_x_38) ;  /* 0x0000000000688947 */ /* 0x010fec0003800000 */
[----:B------:R-:W-:Y:S01]  /*6020*/  IMAD.WIDE R28, R3, 0x4, R28 ;  /* 0x00000004031c7825 */ /* 0x000fe200078e021c */
[----:B------:R-:W-:-:S04]  /*6030*/  ISETP.NE.AND P0, PT, R5, 0x2, PT ;  /* 0x000000020500780c */ /* 0x000fc80003f05270 */
[----:B------:R-:W2:Y:S09]  /*6040*/  LDG.E.CONSTANT R12, desc[UR14][R28.64] ;  /* 0x0000000e1c0c7981 */ /* 0x000eb2000c1e9900 */
[----:B------:R-:W-:-:S05]  /*6050*/  @P0 IMAD.WIDE R6, R3, 0x4, R28 ;  /* 0x0000000403060825 */ /* 0x000fca00078e021c */
[----:B------:R-:W3:Y:S01]  /*6060*/  @P0 LDG.E.CONSTANT R17, desc[UR14][R6.64] ;  /* 0x0000000e06110981 */ /* 0x000ee2000c1e9900 */
[C---:B------:R-:W-:Y:S01]  /*6070*/  DMUL R26, R8.reuse, R26 ;  /* 0x0000001a081a7228 */ /* 0x040fe20000000000 */
[C---:B------:R-:W-:Y:S01]  /*6080*/  IMAD.WIDE R30, R3.reuse, 0x4, R22 ;  /* 0x00000004031e7825 */ /* 0x040fe200078e0216 */
[-C--:B------:R-:W-:Y:S01]  /*6090*/  @P0 DMUL R8, R8, R24.reuse ;  /* 0x0000001808080228 */ /* 0x080fe20000000000 */
[-C--:B------:R-:W-:Y:S02]  /*60a0*/  IADD3 R16, PT, PT, R16, R3.reuse, RZ ;  /* 0x0000000310107210 */ /* 0x080fe40007ffe0ff */
[----:B------:R-:W-:Y:S01]  /*60b0*/  MOV R32, R24 ;  /* 0x0000001800207202 */ /* 0x000fe20000000f00 */
[----:B------:R0:W-:Y:S01]  /*60c0*/  STG.E desc[UR14][R30.64], R13 ;  /* 0x0000000d1e007986 */ /* 0x0001e2000c10190e */
[----:B------:R-:W-:Y:S01]  /*60d0*/  @P0 IMAD.WIDE R22, R3, 0x4, R30 ;  /* 0x0000000403160825 */ /* 0x000fe200078e021e */
[----:B------:R-:W-:Y:S01]  /*60e0*/  DFMA R26, R14, R24, R26 ;  /* 0x000000180e1a722b */ /* 0x000fe2000000001a */
[----:B------:R-:W-:-:S02]  /*60f0*/  @P0 IADD3 R16, PT, PT, R16, R3, RZ ;  /* 0x0000000310100210 */ /* 0x000fc40007ffe0ff */
[----:B------:R-:W-:Y:S01]  /*6100*/  IMAD.MOV.U32 R33, RZ, RZ, R25 ;  /* 0x000000ffff217224 */ /* 0x000fe200078e0019 */
[----:B------:R0:W-:Y:S01]  /*6110*/  @P0 STG.E desc[UR14][R22.64], R13 ;  /* 0x0000000d16000986 */ /* 0x0001e2000c10190e */
[----:B--2---:R1:W2:Y:S02]  /*6120*/  F2F.F64.F32 R4, R12 ;  /* 0x0000000c00047310 */ /* 0x0042a40000201800 */
[----:B-1----:R-:W-:Y:S01]  /*6130*/  IMAD.MOV.U32 R12, RZ, RZ, R2 ;  /* 0x000000ffff0c7224 */ /* 0x002fe200078e0002 */
[----:B--2---:R-:W-:-:S05]  /*6140*/  DFMA R26, R10, R4, R26 ;  /* 0x000000040a1a722b */ /* 0x004fca000000001a */
[----:B---3--:R-:W1:Y:S03]  /*6150*/  @P0 F2F.F64.F32 R4, R17 ;  /* 0x0000001100040310 */ /* 0x008e660000201800 */
[----:B------:R-:W-:Y:S02]  /*6160*/  @P0 DFMA R8, R14, R26, R8 ;  /* 0x0000001a0e08022b */ /* 0x000fe40000000008 */
[----:B------:R-:W-:Y:S01]  /*6170*/  IMAD.MOV.U32 R6, RZ, RZ, R26 ;  /* 0x000000ffff067224 */ /* 0x000fe200078e001a */
[-C--:B------:R-:W-:Y:S02]  /*6180*/  MOV R7, R27.reuse ;  /* 0x0000001b00077202 */ /* 0x080fe40000000f00 */
[----:B------:R-:W-:Y:S02]  /*6190*/  @P0 MOV R32, R26 ;  /* 0x0000001a00200202 */ /* 0x000fe40000000f00 */
[----:B------:R-:W-:Y:S01]  /*61a0*/  @P0 MOV R33, R27 ;  /* 0x0000001b00210202 */ /* 0x000fe20000000f00 */
[----:B01----:R-:W-:-:S11]  /*61b0*/  @P0 DFMA R6, R10, R4, R8 ;  /* 0x000000040a06022b */ /* 0x003fd60000000008 */
.L_x_38:
[----:B------:R-:W-:Y:S05]  /*61c0*/  BSYNC.RECONVERGENT B2 ;  /* 0x0000000000027941 */ /* 0x000fea0003800200 */
.L_x_37:
[----:B------:R-:W-:Y:S05]  /*61d0*/  WARPSYNC.ALL ;  /* 0x0000000000007948 */ /* 0x000fea0003800000 */
[----:B------:R-:W-:Y:S01]  /*61e0*/  ISETP.GE.AND P0, PT, R12, UR8, PT ;  /* 0x000000080c007c0c */ /* 0x000fe2000bf06270 */
[----:B------:R-:W-:-:S12]  /*61f0*/  BSSY.RECONVERGENT B0, `(.L_x_48) ;  /* 0x0000068000007945 */ /* 0x000fd80003800200 */
[----:B------:R-:W-:Y:S05]  /*6200*/  @P0 BRA `(.L_x_49) ;  /* 0x0000000400980947 */ /* 0x000fea0003800000 */
[----:B------:R-:W0:Y:S01]  /*6210*/  LDC R11, c[0x0][0x398] ;  /* 0x0000e600ff0b7b82 */ /* 0x000e220000000800 */
[C---:B------:R-:W-:Y:S01]  /*6220*/  IADD3 R8, PT, PT, -R12.reuse, UR8, RZ ;  /* 0x000000080c087c10 */ /* 0x040fe2000fffe1ff */
[----:B------:R-:W1:Y:S01]  /*6230*/  F2F.F64.F32 R2, UR7 ;  /* 0x0000000700027d10 */ /* 0x000e620008201800 */
[----:B------:R-:W-:Y:S01]  /*6240*/  IADD3 R9, PT, PT, R12, -UR8, RZ ;  /* 0x800000080c097c10 */ /* 0x000fe2000fffe0ff */
[----:B------:R-:W-:Y:S01]  /*6250*/  BSSY.RECONVERGENT B1, `(.L_x_50) ;  /* 0x0000038000017945 */ /* 0x000fe20003800200 */
[----:B------:R-:W-:Y:S01]  /*6260*/  LOP3.LUT P1, R28, R8, 0x3, RZ, 0xc0, !PT ;  /* 0x00000003081c7812 */ /* 0x000fe2000782c0ff */
[----:B------:R-:W-:Y:S01]  /*6270*/  IMAD.MOV.U32 R25, RZ, RZ, R7 ;  /* 0x000000ffff197224 */ /* 0x000fe200078e0007 */
[----:B------:R-:W-:Y:S02]  /*6280*/  ISETP.GT.U32.AND P0, PT, R9, -0x4, PT ;  /* 0xfffffffc0900780c */ /* 0x000fe40003f04070 */
[----:B------:R-:W-:Y:S01]  /*6290*/  MOV R10, R12 ;  /* 0x0000000c000a7202 */ /* 0x000fe20000000f00 */
[----:B------:R-:W2:Y:S01]  /*62a0*/  F2F.F64.F32 R4, UR6 ;  /* 0x0000000600047d10 */ /* 0x000ea20008201800 */
[----:B------:R-:W-:-:S07]  /*62b0*/  MOV R24, R6 ;  /* 0x0000000600187202 */ /* 0x000fce0000000f00 */
[----:B------:R-:W3:Y:S01]  /*62c0*/  F2F.F64.F32 R8, UR5 ;  /* 0x0000000500087d10 */ /* 0x000ee20008201800 */
[----:B-1----:R-:W-:Y:S05]  /*62d0*/  @!P1 BRA `(.L_x_51) ;  /* 0x0000000000bc9947 */ /* 0x002fea0003800000 */
[----:B------:R-:W-:Y:S01]  /*62e0*/  IMAD.WIDE R26, R16, 0x4, R18 ;  /* 0x00000004101a7825 */ /* 0x000fe200078e0212 */
[----:B---3--:R-:W-:Y:S01]  /*62f0*/  DMUL R22, R8, R32 ;  /* 0x0000002008167228 */ /* 0x008fe20000000000 */
[----:B------:R-:W1:Y:S03]  /*6300*/  LDC R13, c[0x0][0x398] ;  /* 0x0000e600ff0d7b82 */ /* 0x000e660000000800 */
[----:B------:R-:W3:Y:S01]  /*6310*/  LDG.E.CONSTANT R17, desc[UR14][R26.64] ;  /* 0x0000000e1a117981 */ /* 0x000ee2000c1e9900 */
[----:B------:R-:W-:Y:S02]  /*6320*/  ISETP.NE.AND P1, PT, R28, 0x1, PT ;  /* 0x000000011c00780c */ /* 0x000fe40003f25270 */
[----:B------:R-:W-:Y:S01]  /*6330*/  IADD3 R10, PT, PT, R12, 0x1, RZ ;  /* 0x000000010c0a7810 */ /* 0x000fe20007ffe0ff */
[----:B------:R-:W-:Y:S01]  /*6340*/  DFMA R22, R2, R6, R22 ;  /* 0x000000060216722b */ /* 0x000fe20000000016 */
[----:B------:R-:W-:-:S02]  /*6350*/  MOV R32, R6 ;  /* 0x0000000600207202 */ /* 0x000fc40000000f00 */
[----:B------:R-:W-:Y:S01]  /*6360*/  MOV R33, R7 ;  /* 0x0000000700217202 */ /* 0x000fe20000000f00 */
[----:B---3--:R-:W2:Y:S04]  /*6370*/  F2F.F64.F32 R14, R17 ;  /* 0x00000011000e7310 */ /* 0x008ea80000201800 */
[----:B--2---:R-:W-:Y:S01]  /*6380*/  DFMA R14, R4, R14, R22 ;  /* 0x0000000e040e722b */ /* 0x004fe20000000016 */
[----:B------:R-:W-:-:S05]  /*6390*/  IMAD.WIDE R22, R16, 0x4, R20 ;  /* 0x0000000410167825 */ /* 0x000fca00078e0214 */
[----:B------:R-:W2:Y:S01]  /*63a0*/  F2F.F32.F64 R29, R14 ;  /* 0x0000000e001d7310 */ /* 0x000ea20000301000 */
[----:B-1----:R-:W-:-:S03]  /*63b0*/  IMAD.IADD R16, R16, 0x1, R13 ;  /* 0x0000000110107824 */ /* 0x002fc600078e020d */
[----:B------:R-:W-:Y:S02]  /*63c0*/  MOV R24, R14 ;  /* 0x0000000e00187202 */ /* 0x000fe40000000f00 */
[----:B------:R-:W-:Y:S01]  /*63d0*/  MOV R25, R15 ;  /* 0x0000000f00197202 */ /* 0x000fe20000000f00 */
[----:B--2---:R1:W-:Y:S01]  /*63e0*/  STG.E desc[UR14][R22.64], R29 ;  /* 0x0000001d16007986 */ /* 0x0043e2000c10190e */
[----:B------:R-:W-:Y:S05]  /*63f0*/  @!P1 BRA `(.L_x_51) ;  /* 0x0000000000749947 */ /* 0x000fea0003800000 */
[----:B------:R-:W-:Y:S01]  /*6400*/  IMAD.WIDE R30, R13, 0x4, R26 ;  /* 0x000000040d1e7825 */ /* 0x000fe200078e021a */
[----:B------:R-:W-:-:S04]  /*6410*/  ISETP.NE.AND P1, PT, R28, 0x2, PT ;  /* 0x000000021c00780c */ /* 0x000fc80003f25270 */
[----:B------:R-:W2:Y:S09]  /*6420*/  LDG.E.CONSTANT R10, desc[UR14][R30.64] ;  /* 0x0000000e1e0a7981 */ /* 0x000eb2000c1e9900 */
[----:B------:R-:W-:-:S05]  /*6430*/  @P1 IMAD.WIDE R26, R13, 0x4, R30 ;  /* 0x000000040d1a1825 */ /* 0x000fca00078e021e */
[----:B------:R3:W4:Y:S01]  /*6440*/  @P1 LDG.E.CONSTANT R32, desc[UR14][R26.64] ;  /* 0x0000000e1a201981 */ /* 0x000722000c1e9900 */
[C---:B------:R-:W-:Y:S01]  /*6450*/  DMUL R6, R8.reuse, R6 ;  /* 0x0000000608067228 */ /* 0x040fe20000000000 */
[----:B------:R-:W-:Y:S01]  /*6460*/  IADD3 R16, PT, PT, R16, R13, RZ ;  /* 0x0000000d10107210 */ /* 0x000fe20007ffe0ff */
[----:B-1----:R-:W-:Y:S01]  /*6470*/  @P1 DMUL R28, R8, R14 ;  /* 0x0000000e081c1228 */ /* 0x002fe20000000000 */
[----:B------:R-:W-:Y:S02]  /*6480*/  MOV R33, R15 ;  /* 0x0000000f00217202 */ /* 0x000fe40000000f00 */
[----:B------:R-:W-:-:S03]  /*6490*/  @P1 IADD3 R16, PT, PT, R16, R13, RZ ;  /* 0x0000000d10101210 */ /* 0x000fc60007ffe0ff */
[----:B------:R-:W-:Y:S01]  /*64a0*/  DFMA R6, R2, R14, R6 ;  /* 0x0000000e0206722b */ /* 0x000fe20000000006 */
[----:B---3--:R-:W-:-:S04]  /*64b0*/  IMAD.WIDE R26, R13, 0x4, R22 ;  /* 0x000000040d1a7825 */ /* 0x008fc800078e0216 */
[----:B------:R-:W-:Y:S01]  /*64c0*/  @P1 IMAD.WIDE R22, R13, 0x4, R26 ;  /* 0x000000040d161825 */ /* 0x000fe200078e021a */
[----:B--2---:R1:W2:Y:S03]  /*64d0*/  F2F.F64.F32 R24, R10 ;  /* 0x0000000a00187310 */ /* 0x0042a60000201800 */
[C---:B-1----:R-:W-:Y:S02]  /*64e0*/  VIADD R10, R12.reuse, 0x2 ;  /* 0x000000020c0a7836 */ /* 0x042fe40000000000 */
[----:B------:R-:W-:Y:S01]  /*64f0*/  @P1 VIADD R10, R12, 0x3 ;  /* 0x000000030c0a1836 */ /* 0x000fe20000000000 */
[----:B--2---:R-:W-:Y:S02]  /*6500*/  DFMA R24, R4, R24, R6 ;  /* 0x000000180418722b */ /* 0x004fe40000000006 */
[----:B----4-:R1:W2:Y:S06]  /*6510*/  @P1 F2F.F64.F32 R6, R32 ;  /* 0x0000002000061310 */ /* 0x0102ac0000201800 */
[----:B------:R-:W-:-:S02]  /*6520*/  @P1 DFMA R28, R2, R24, R28 ;  /* 0x00000018021c122b */ /* 0x000fc4000000001c */
[----:B------:R-:W3:Y:S01]  /*6530*/  F2F.F32.F64 R17, R24 ;  /* 0x0000001800117310 */ /* 0x000ee20000301000 */
[----:B-1----:R-:W-:Y:S02]  /*6540*/  MOV R32, R14 ;  /* 0x0000000e00207202 */ /* 0x002fe40000000f00 */
[----:B------:R-:W-:Y:S02]  /*6550*/  @P1 MOV R32, R24 ;  /* 0x0000001800201202 */ /* 0x000fe40000000f00 */
[----:B------:R-:W-:Y:S01]  /*6560*/  @P1 MOV R33, R25 ;  /* 0x0000001900211202 */ /* 0x000fe20000000f00 */
[----:B--2---:R-:W-:-:S06]  /*6570*/  @P1 DFMA R6, R4, R6, R28 ;  /* 0x000000060406122b */ /* 0x004fcc000000001c */
[----:B------:R-:W1:Y:S01]  /*6580*/  @P1 F2F.F32.F64 R29, R6 ;  /* 0x00000006001d1310 */ /* 0x000e620000301000 */
[----:B---3--:R4:W-:Y:S03]  /*6590*/  STG.E desc[UR14][R26.64], R17 ;  /* 0x000000111a007986 */ /* 0x0089e6000c10190e */
[----:B------:R-:W-:Y:S01]  /*65a0*/  @P1 MOV R24, R6 ;  /* 0x0000000600181202 */ /* 0x000fe20000000f00 */
[----:B------:R-:W-:Y:S01]  /*65b0*/  @P1 IMAD.MOV.U32 R25, RZ, RZ, R7 ;  /* 0x000000ffff191224 */ /* 0x000fe200078e0007 */
[----:B-1----:R4:W-:Y:S06]  /*65c0*/  @P1 STG.E desc[UR14][R22.64], R29 ;  /* 0x0000001d16001986 */ /* 0x0029ec000c10190e */
.L_x_51:
[----:B------:R-:W-:Y:S05]  /*65d0*/  BSYNC.RECONVERGENT B1 ;  /* 0x0000000000017941 */ /* 0x000fea0003800200 */
.L_x_50:
[----:B------:R-:W-:Y:S05]  /*65e0*/  @P0 BRA `(.L_x_49) ;  /* 0x0000000000a00947 */ /* 0x000fea0003800000 */
.L_x_52:
[----:B-1----:R-:W-:-:S05]  /*65f0*/  IMAD.WIDE R12, R16, 0x4, R18 ;  /* 0x00000004100c7825 */ /* 0x002fca00078e0212 */
[----:B------:R-:W5:Y:S01]  /*6600*/  LDG.E.CONSTANT R30, desc[UR14][R12.64] ;  /* 0x0000000e0c1e7981 */ /* 0x000f62000c1e9900 */
[----:B01--4-:R-:W-:-:S05]  /*6610*/  IMAD.WIDE R22, R11, 0x4, R12 ;  /* 0x000000040b167825 */ /* 0x013fca00078e020c */
[----:B------:R0:W4:Y:S01]  /*6620*/  LDG.E.CONSTANT R31, desc[UR14][R22.64] ;  /* 0x0000000e161f7981 */ /* 0x000122000c1e9900 */
[----:B------:R-:W-:-:S05]  /*6630*/  IMAD.WIDE R26, R11, 0x4, R22 ;  /* 0x000000040b1a7825 */ /* 0x000fca00078e0216 */
[----:B------:R-:W2:Y:S01]  /*6640*/  LDG.E.CONSTANT R34, desc[UR14][R26.64] ;  /* 0x0000000e1a227981 */ /* 0x000ea2000c1e9900 */
[----:B------:R-:W-:-:S06]  /*6650*/  IMAD.WIDE R28, R11, 0x4, R26 ;  /* 0x000000040b1c7825 */ /* 0x000fcc00078e021a */
[----:B------:R-:W2:Y:S01]  /*6660*/  LDG.E.CONSTANT R28, desc[UR14][R28.64] ;  /* 0x0000000e1c1c7981 */ /* 0x000ea2000c1e9900 */
[----:B---3--:R-:W-:Y:S01]  /*6670*/  DMUL R6, R8, R32 ;  /* 0x0000002008067228 */ /* 0x008fe20000000000 */
[----:B0-----:R-:W-:Y:S01]  /*6680*/  IMAD.WIDE R22, R16, 0x4, R20 ;  /* 0x0000000410167825 */ /* 0x001fe200078e0214 */
[----:B------:R-:W-:Y:S02]  /*6690*/  IADD3 R10, PT, PT, R10, 0x4, RZ ;  /* 0x000000040a0a7810 */ /* 0x000fe40007ffe0ff */
[----:B------:R-:W-:Y:S02]  /*66a0*/  LEA R16, R11, R16, 0x2 ;  /* 0x000000100b107211 */ /* 0x000fe400078e10ff */
[----:B------:R-:W-:Y:S02]  /*66b0*/  ISETP.NE.AND P0, PT, R10, UR8, PT ;  /* 0x000000080a007c0c */ /* 0x000fe4000bf05270 */
[-C--:B------:R-:W-:Y:S02]  /*66c0*/  DFMA R6, R2, R24.reuse, R6 ;  /* 0x000000180206722b */ /* 0x080fe40000000006 */
[----:B------:R-:W-:Y:S01]  /*66d0*/  DMUL R24, R8, R24 ;  /* 0x0000001808187228 */ /* 0x000fe20000000000 */
[----:B-----5:R-:W2:Y:S08]  /*66e0*/  F2F.F64.F32 R14, R30 ;  /* 0x0000001e000e7310 */ /* 0x020eb00000201800 */
[----:B----4-:R-:W0:Y:S01]  /*66f0*/  F2F.F64.F32 R12, R31 ;  /* 0x0000001f000c7310 */ /* 0x010e220000201800 */
[----:B--2---:R-:W-:-:S07]  /*6700*/  DFMA R6, R4, R14, R6 ;  /* 0x0000000e0406722b */ /* 0x004fce0000000006 */
[----:B------:R-:W-:Y:S01]  /*6710*/  F2F.F64.F32 R32, R34 ;  /* 0x0000002200207310 */ /* 0x000fe20000201800 */
[----:B------:R-:W-:-:S07]  /*6720*/  DFMA R24, R2, R6, R24 ;  /* 0x000000060218722b */ /* 0x000fce0000000018 */
[----:B------:R-:W1:Y:S01]  /*6730*/  F2F.F32.F64 R17, R6 ;  /* 0x0000000600117310 */ /* 0x000e620000301000 */
[----:B------:R-:W-:Y:S02]  /*6740*/  DMUL R14, R8, R6 ;  /* 0x00000006080e7228 */ /* 0x000fe40000000000 */
[----:B0-----:R-:W-:-:S05]  /*6750*/  DFMA R12, R4, R12, R24 ;  /* 0x0000000c040c722b */ /* 0x001fca0000000018 */
[----:B------:R-:W0:Y:S03]  /*6760*/  F2F.F64.F32 R24, R28 ;  /* 0x0000001c00187310 */ /* 0x000e260000201800 */
[----:B------:R-:W-:Y:S01]  /*6770*/  DFMA R14, R2, R12, R14 ;  /* 0x0000000c020e722b */ /* 0x000fe2000000000e */
[----:B-1----:R1:W-:Y:S07]  /*6780*/  STG.E desc[UR14][R22.64], R17 ;  /* 0x0000001116007986 */ /* 0x0023ee000c10190e */
[----:B------:R-:W-:-:S02]  /*6790*/  DFMA R32, R4, R32, R14 ;  /* 0x000000200420722b */ /* 0x000fc4000000000e */
[----:B------:R-:W-:Y:S01]  /*67a0*/  DMUL R14, R8, R12 ;  /* 0x0000000c080e7228 */ /* 0x000fe20000000000 */
[----:B------:R-:W2:Y:S07]  /*67b0*/  F2F.F32.F64 R13, R12 ;  /* 0x0000000c000d7310 */ /* 0x000eae0000301000 */
[----:B------:R-:W-:Y:S01]  /*67c0*/  DFMA R14, R2, R32, R14 ;  /* 0x00000020020e722b */ /* 0x000fe2000000000e */
[----:B------:R-:W3:Y:S07]  /*67d0*/  F2F.F32.F64 R29, R32 ;  /* 0x00000020001d7310 */ /* 0x000eee0000301000 */
[----:B0-----:R-:W-:Y:S01]  /*67e0*/  DFMA R24, R4, R24, R14 ;  /* 0x000000180418722b */ /* 0x001fe2000000000e */
[----:B------:R-:W-:-:S05]  /*67f0*/  IMAD.WIDE R14, R11, 0x4, R22 ;  /* 0x000000040b0e7825 */ /* 0x000fca00078e0216 */
[----:B------:R-:W0:Y:S01]  /*6800*/  F2F.F32.F64 R31, R24 ;  /* 0x00000018001f7310 */ /* 0x000e220000301000 */
[----:B--2---:R1:W-:Y:S01]  /*6810*/  STG.E desc[UR14][R14.64], R13 ;  /* 0x0000000d0e007986 */ /* 0x0043e2000c10190e */
[----:B------:R-:W-:-:S05]  /*6820*/  IMAD.WIDE R6, R11, 0x4, R14 ;  /* 0x000000040b067825 */ /* 0x000fca00078e020e */
[----:B---3--:R1:W-:Y:S01]  /*6830*/  STG.E desc[UR14][R6.64], R29 ;  /* 0x0000001d06007986 */ /* 0x0083e2000c10190e */
[----:B------:R-:W-:-:S05]  /*6840*/  IMAD.WIDE R26, R11, 0x4, R6 ;  /* 0x000000040b1a7825 */ /* 0x000fca00078e0206 */
[----:B0-----:R1:W-:Y:S01]  /*6850*/  STG.E desc[UR14][R26.64], R31 ;  /* 0x0000001f1a007986 */ /* 0x0013e2000c10190e */
[----:B------:R-:W-:Y:S05]  /*6860*/  @P0 BRA `(.L_x_52) ;  /* 0xfffffffc00600947 */ /* 0x000fea000383ffff */
.L_x_49:
[----:B------:R-:W-:Y:S05]  /*6870*/  BSYNC.RECONVERGENT B0 ;  /* 0x0000000000007941 */ /* 0x000fea0003800200 */
.L_x_48:
[----:B------:R-:W5:Y:S01]  /*6880*/  LDCU UR9, c[0x0][0x398] ;  /* 0x00007300ff0977ac */ /* 0x000f620008000800 */
[----:B------:R-:W-:-:S04]  /*6890*/  IADD3 R0, PT, PT, R0, UR4, RZ ;  /* 0x0000000400007c10 */ /* 0x000fc8000fffe0ff */
[----:B-----5:R-:W-:-:S13]  /*68a0*/  ISETP.GE.AND P0, PT, R0, UR9, PT ;  /* 0x0000000900007c0c */ /* 0x020fda000bf06270 */
[----:B------:R-:W-:Y:S05]  /*68b0*/  @P0 EXIT ;  /* 0x000000000000094d */ /* 0x000fea0003800000 */
[----:B------:R-:W-:Y:S05]  /*68c0*/  BRA `(.L_x_1) ;  /* 0xffffffe000887947 */ /* 0x000fea000383ffff */
.L_x_0:
[----:B0-----:R-:W0:Y:S01]  /*68d0*/  LDC.64 R2, c[0x0][0x3a0] ;  /* 0x0000e800ff027b82 */ /* 0x001e220000000a00 */
[----:B-1----:R-:W1:Y:S01]  /*68e0*/  LDCU UR8, c[0x0][0x390] ;  /* 0x00007200ff0877ac */ /* 0x002e620008000800 */
[----:B--2---:R-:W2:Y:S06]  /*68f0*/  LDCU UR5, c[0x0][0x39c] ;  /* 0x00007380ff0577ac */ /* 0x004eac0008000800 */
[----:B---3--:R-:W3:Y:S08]  /*6900*/  LDC.64 R20, c[0x0][0x380] ;  /* 0x0000e000ff147b82 */ /* 0x008ef00000000a00 */
[----:B----4-:R-:W4:Y:S01]  /*6910*/  LDC.64 R22, c[0x0][0x3a8] ;  /* 0x0000ea00ff167b82 */ /* 0x010f220000000a00 */
[----:B0-----:R-:W-:-:S06]  /*6920*/  IMAD.WIDE R2, R0, 0x4, R2 ;  /* 0x0000000400027825 */ /* 0x001fcc00078e0202 */
[----:B------:R-:W1:Y:S01]  /*6930*/  LDG.E.CONSTANT R2, desc[UR14][R2.64] ;  /* 0x0000000e02027981 */ /* 0x000e62000c1e9900 */
[----:B------:R-:W0:Y:S01]  /*6940*/  F2F.F64.F32 R16, UR7 ;  /* 0x0000000700107d10 */ /* 0x000e220008201800 */
[----:B------:R-:W-:Y:S01]  /*6950*/  BSSY.RECONVERGENT B2, `(.L_x_53) ;  /* 0x000012e000027945 */ /* 0x000fe20003800200 */
[----:B------:R-:W-:Y:S01]  /*6960*/  CS2R R30, SRZ ;  /* 0x00000000001e7805 */ /* 0x000fe2000001ff00 */
[----:B---3--:R-:W-:-:S05]  /*6970*/  IMAD.WIDE R20, R0, 0x4, R20 ;  /* 0x0000000400147825 */ /* 0x008fca00078e0214 */
[----:B------:R-:W3:Y:S01]  /*6980*/  F2F.F64.F32 R18, UR6 ;  /* 0x0000000600127d10 */ /* 0x000ee20008201800 */
[----:B----4-:R-:W-:-:S04]  /*6990*/  IMAD.WIDE R22, R0, 0x4, R22 ;  /* 0x0000000400167825 */ /* 0x010fc800078e0216 */
[C---:B-1----:R-:W-:Y:S01]  /*69a0*/  VIADD R5, R2.reuse, UR8 ;  /* 0x0000000802057c36 */ /* 0x042fe20008000000 */
[C---:B------:R-:W-:Y:S02]  /*69b0*/  ISETP.GE.AND P0, PT, R2.reuse, RZ, PT ;  /* 0x000000ff0200720c */ /* 0x040fe40003f06270 */
[----:B--2---:R-:W-:Y:S02]  /*69c0*/  VIMNMX R4, PT, PT, R2, UR5, PT ;  /* 0x0000000502047c48 */ /* 0x004fe4000bfe0100 */
[C---:B------:R-:W-:Y:S02]  /*69d0*/  ISETP.GE.AND P1, PT, R5.reuse, RZ, PT ;  /* 0x000000ff0500720c */ /* 0x040fe40003f26270 */
[----:B------:R-:W-:Y:S02]  /*69e0*/  VIMNMX R5, PT, PT, R5, UR5, PT ;  /* 0x0000000505057c48 */ /* 0x000fe4000bfe0100 */
[----:B------:R-:W-:Y:S02]  /*69f0*/  SEL R4, R4, RZ, P0 ;  /* 0x000000ff04047207 */ /* 0x000fe40000000000 */
[----:B------:R-:W-:-:S02]  /*6a00*/  SEL R5, R5, RZ, P1 ;  /* 0x000000ff05057207 */ /* 0x000fc40000800000 */
[----:B------:R-:W-:Y:S02]  /*6a10*/  MOV R2, RZ ;  /* 0x000000ff00027202 */ /* 0x000fe40000000f00 */
[----:B------:R-:W-:Y:S01]  /*6a20*/  VIMNMX R4, PT, PT, R4, R5, !PT ;  /* 0x0000000504047248 */ /* 0x000fe20007fe0100 */
[----:B------:R-:W-:-:S03]  /*6a30*/  HFMA2 R5, -RZ, RZ, 0, 0 ;  /* 0x00000000ff057431 */ /* 0x000fc600000001ff */
[C---:B------:R-:W-:Y:S02]  /*6a40*/  ISETP.GE.AND P0, PT, R4.reuse, RZ, PT ;  /* 0x000000ff0400720c */ /* 0x040fe40003f06270 */
[----:B------:R-:W-:-:S04]  /*6a50*/  VIMNMX R3, PT, PT, R4, UR5, PT ;  /* 0x0000000504037c48 */ /* 0x000fc8000bfe0100 */
[----:B------:R-:W-:-:S04]  /*6a60*/  SEL R6, R3, RZ, P0 ;  /* 0x000000ff03067207 */ /* 0x000fc80000000000 */
[----:B------:R-:W-:-:S13]  /*6a70*/  ISETP.GT.AND P0, PT, R6, RZ, PT ;  /* 0x000000ff0600720c */ /* 0x000fda0003f04270 */
[----:B0--3--:R-:W-:Y:S05]  /*6a80*/  @!P0 BRA `(.L_x_54) ;  /* 0x0000001000688947 */ /* 0x009fea0003800000 */
[C---:B------:R-:W-:Y:S01]  /*6a90*/  ISETP.GE.U32.AND P0, PT, R6.reuse, 0x4, PT ;  /* 0x000000040600780c */ /* 0x040fe20003f06070 */
[----:B------:R-:W-:Y:S01]  /*6aa0*/  BSSY.RECONVERGENT B1, `(.L_x_55) ;  /* 0x00000f6000017945 */ /* 0x000fe20003800200 */
[----:B------:R-:W-:Y:S02]  /*6ab0*/  LOP3.LUT R4, R6, 0x3, RZ, 0xc0, !PT ;  /* 0x0000000306047812 */ /* 0x000fe400078ec0ff */
[----:B------:R-:W-:Y:S02]  /*6ac0*/  CS2R R30, SRZ ;  /* 0x00000000001e7805 */ /* 0x000fe4000001ff00 */
[----:B------:R-:W-:-:S07]  /*6ad0*/  MOV R2, RZ ;  /* 0x000000ff00027202 */ /* 0x000fce0000000f00 */
[----:B------:R-:W-:Y:S05]  /*6ae0*/  @!P0 BRA `(.L_x_56) ;  /* 0x0000000c00c48947 */ /* 0x000fea0003800000 */
[----:B------:R-:W0:Y:S01]  /*6af0*/  LDC R5, c[0x0][0x398] ;  /* 0x0000e600ff057b82 */ /* 0x000e220000000800 */
[----:B------:R-:W-:Y:S01]  /*6b00*/  LOP3.LUT R6, R6, 0x7ffffffc, RZ, 0xc0, !PT ;  /* 0x7ffffffc06067812 */ /* 0x000fe200078ec0ff */
[----:B------:R-:W-:Y:S01]  /*6b10*/  BSSY.RELIABLE B0, `(.L_x_57) ;  /* 0x00000cd000007945 */ /* 0x000fe20003800100 */
[----:B------:R-:W-:Y:S01]  /*6b20*/  MOV R2, RZ ;  /* 0x000000ff00027202 */ /* 0x000fe20000000f00 */
[----:B------:R-:W-:Y:S01]  /*6b30*/  IMAD.MOV.U32 R7, RZ, RZ, RZ ;  /* 0x000000ffff077224 */ /* 0x000fe200078e00ff */
[----:B------:R-:W-:Y:S02]  /*6b40*/  ISETP.GT.AND P0, PT, R6, RZ, PT ;  /* 0x000000ff0600720c */ /* 0x000fe40003f04270 */
[----:B------:R-:W-:-:S11]  /*6b50*/  CS2R R30, SRZ ;  /* 0x00000000001e7805 */ /* 0x000fd6000001ff00 */
[----:B------:R-:W-:Y:S05]  /*6b60*/  @!P0 BRA `(.L_x_58) ;  /* 0x0000000c001c8947 */ /* 0x000fea0003800000 */
[----:B------:R-:W-:Y:S01]  /*6b70*/  IADD3 R8, PT, PT, R6, -R7, RZ ;  /* 0x8000000706087210 */ /* 0x000fe20007ffe0ff */
[----:B------:R-:W-:Y:S01]  /*6b80*/  BSSY.RECONVERGENT B3, `(.L_x_59) ;  /* 0x000007f000037945 */ /* 0x000fe20003800200 */
[----:B------:R-:W-:Y:S02]  /*6b90*/  PLOP3.LUT P0, PT, PT, PT, PT, 0x80, 0x8 ;  /* 0x000000000008781c */ /* 0x000fe40003f0f070 */
[----:B------:R-:W-:-:S13]  /*6ba0*/  ISETP.GT.AND P1, PT, R8, 0xc, PT ;  /* 0x0000000c0800780c */ /* 0x000fda0003f24270 */
[----:B------:R-:W-:Y:S05]  /*6bb0*/  @!P1 BRA `(.L_x_60) ;  /* 0x0000000400ec9947 */ /* 0x000fea0003800000 */
[----:B------:R-:W1:Y:S01]  /*6bc0*/  LDC R9, c[0x0][0x398] ;  /* 0x0000e600ff097b82 */ /* 0x000e620000000800 */
[----:B------:R-:W-:Y:S02]  /*6bd0*/  PLOP3.LUT P0, PT, PT, PT, PT, 0x8, 0x80 ;  /* 0x000000000080781c */ /* 0x000fe40003f0e170 */
[----:B------:R-:W-:-:S11]  /*6be0*/  IADD3 R8, PT, PT, R6, -0xc, RZ ;  /* 0xfffffff406087810 */ /* 0x000fd60007ffe0ff */
.L_x_61:
[----:B--2---:R-:W-:-:S05]  /*6bf0*/  IMAD.WIDE R12, R2, 0x4, R20 ;  /* 0x00000004020c7825 */ /* 0x004fca00078e0214 */
[----:B------:R-:W2:Y:S01]  /*6c00*/  LDG.E.CONSTANT R25, desc[UR14][R12.64] ;  /* 0x0000000e0c197981 */ /* 0x000ea2000c1e9900 */
[----:B-1----:R-:W-:-:S05]  /*6c10*/  IMAD.WIDE R14, R9, 0x4, R12 ;  /* 0x00000004090e7825 */ /* 0x002fca00078e020c */
[----:B------:R1:W3:Y:S01]  /*6c20*/  LDG.E.CONSTANT R28, desc[UR14][R14.64] ;  /* 0x0000000e0e1c7981 */ /* 0x0002e2000c1e9900 */
[----:B------:R-:W-:-:S05]  /*6c30*/  IMAD.WIDE R26, R9, 0x4, R14 ;  /* 0x00000004091a7825 */ /* 0x000fca00078e020e */
[----:B------:R4:W5:Y:S01]  /*6c40*/  LDG.E.CONSTANT R24, desc[UR14][R26.64] ;  /* 0x0000000e1a187981 */ /* 0x000962000c1e9900 */
[C---:B------:R-:W-:Y:S01]  /*6c50*/  IMAD.WIDE R32, R9.reuse, 0x4, R26 ;  /* 0x0000000409207825 */ /* 0x040fe200078e021a */
[----:B------:R-:W-:-:S04]  /*6c60*/  LEA R10, R9, R2, 0x2 ;  /* 0x00000002090a7211 */ /* 0x000fc800078e10ff */
[----:B------:R-:W5:Y:S01]  /*6c70*/  LDG.E.CONSTANT R41, desc[UR14][R32.64] ;  /* 0x0000000e20297981 */ /* 0x000f62000c1e9900 */
[----:B------:R-:W-:-:S05]  /*6c80*/  IMAD.WIDE R34, R10, 0x4, R20 ;  /* 0x000000040a227825 */ /* 0x000fca00078e0214 */
[----:B------:R-:W5:Y:S01]  /*6c90*/  LDG.E.CONSTANT R11, desc[UR14][R34.64] ;  /* 0x0000000e220b7981 */ /* 0x000f62000c1e9900 */
[----:B------:R-:W-:-:S05]  /*6ca0*/  IMAD.WIDE R42, R9, 0x4, R34 ;  /* 0x00000004092a7825 */ /* 0x000fca00078e0222 */
[----:B------:R-:W5:Y:S01]  /*6cb0*/  LDG.E.CONSTANT R12, desc[UR14][R42.64] ;  /* 0x0000000e2a0c7981 */ /* 0x000f62000c1e9900 */
[----:B------:R-:W-:-:S05]  /*6cc0*/  IMAD.WIDE R36, R9, 0x4, R42 ;  /* 0x0000000409247825 */ /* 0x000fca00078e022a */
[----:B------:R0:W5:Y:S01]  /*6cd0*/  LDG.E.CONSTANT R13, desc[UR14][R36.64] ;  /* 0x0000000e240d7981 */ /* 0x000162000c1e9900 */
[C---:B------:R-:W-:Y:S01]  /*6ce0*/  IMAD.WIDE R44, R9.reuse, 0x4, R36 ;  /* 0x00000004092c7825 */ /* 0x040fe200078e0224 */
[----:B-1----:R-:W-:-:S04]  /*6cf0*/  LEA R14, R9, R10, 0x2 ;  /* 0x0000000a090e7211 */ /* 0x002fc800078e10ff */
[----:B------:R1:W5:Y:S01]  /*6d00*/  LDG.E.CONSTANT R15, desc[UR14][R44.64] ;  /* 0x0000000e2c0f7981 */ /* 0x000362000c1e9900 */
[----:B------:R-:W-:-:S05]  /*6d10*/  IMAD.WIDE R38, R14, 0x4, R20 ;  /* 0x000000040e267825 */ /* 0x000fca00078e0214 */
[----:B------:R-:W5:Y:S01]  /*6d20*/  LDG.E.CONSTANT R32, desc[UR14][R38.64] ;  /* 0x0000000e26207981 */ /* 0x000f62000c1e9900 */
[----:B------:R-:W-:-:S05]  /*6d30*/  IMAD.WIDE R48, R9, 0x4, R38 ;  /* 0x0000000409307825 */ /* 0x000fca00078e0226 */
[----:B------:R-:W5:Y:S01]  /*6d40*/  LDG.E.CONSTANT R33, desc[UR14][R48.64] ;  /* 0x0000000e30217981 */ /* 0x000f62000c1e9900 */
[----:B----4-:R-:W-:-:S05]  /*6d50*/  IMAD.WIDE R26, R9, 0x4, R48 ;  /* 0x00000004091a7825 */ /* 0x010fca00078e0230 */
[----:B------:R-:W4:Y:S01]  /*6d60*/  LDG.E.CONSTANT R34, desc[UR14][R26.64] ;  /* 0x0000000e1a227981 */ /* 0x000f22000c1e9900 */
[----:B------:R-:W-:-:S05]  /*6d70*/  IMAD.WIDE R46, R9, 0x4, R26 ;  /* 0x00000004092e7825 */ /* 0x000fca00078e021a */
[----:B------:R-:W4:Y:S01]  /*6d80*/  LDG.E.CONSTANT R35, desc[UR14][R46.64] ;  /* 0x0000000e2e237981 */ /* 0x000f22000c1e9900 */
[----:B0-----:R-:W-:-:S04]  /*6d90*/  IMAD R37, R9, 0x4, R14 ;  /* 0x0000000409257824 */ /* 0x001fc800078e020e */
[----:B------:R-:W-:-:S05]  /*6da0*/  IMAD.WIDE R42, R37, 0x4, R20 ;  /* 0x00000004252a7825 */ /* 0x000fca00078e0214 */
[----:B------:R-:W4:Y:S01]  /*6db0*/  LDG.E.CONSTANT R36, desc[UR14][R42.64] ;  /* 0x0000000e2a247981 */ /* 0x000f22000c1e9900 */
[----:B-1----:R-:W-:-:S05]  /*6dc0*/  IMAD.WIDE R44, R9, 0x4, R42 ;  /* 0x00000004092c7825 */ /* 0x002fca00078e022a */
[----:B------:R0:W4:Y:S02]  /*6dd0*/  LDG.E.CONSTANT R38, desc[UR14][R44.64] ;  /* 0x0000000e2c267981 */ /* 0x000124000c1e9900 */
[----:B0-----:R-:W-:-:S05]  /*6de0*/  IMAD.WIDE R44, R9, 0x4, R44 ;  /* 0x00000004092c7825 */ /* 0x001fca00078e022c */
[----:B------:R0:W4:Y:S01]  /*6df0*/  LDG.E.CONSTANT R39, desc[UR14][R44.64] ;  /* 0x0000000e2c277981 */ /* 0x000122000c1e9900 */
[----:B------:R-:W-:-:S05]  /*6e00*/  IMAD.WIDE R42, R9, 0x4, R44 ;  /* 0x00000004092a7825 */ /* 0x000fca00078e022c */
[----:B------:R1:W4:Y:S01]  /*6e10*/  LDG.E.CONSTANT R40, desc[UR14][R42.64] ;  /* 0x0000000e2a287981 */ /* 0x000322000c1e9900 */
[----:B------:R-:W-:-:S04]  /*6e20*/  IADD3 R7, PT, PT, R7, 0x10, RZ ;  /* 0x0000001007077810 */ /* 0x000fc80007ffe0ff */
[----:B------:R-:W-:Y:S01]  /*6e30*/  ISETP.GE.AND P1, PT, R7, R8, PT ;  /* 0x000000080700720c */ /* 0x000fe20003f26270 */
[----:B--2---:R-:W2:Y:S08]  /*6e40*/  F2F.F64.F32 R26, R25 ;  /* 0x00000019001a7310 */ /* 0x004eb00000201800 */
[----:B---3--:R-:W3:Y:S01]  /*6e50*/  F2F.F64.F32 R28, R28 ;  /* 0x0000001c001c7310 */ /* 0x008ee20000201800 */
[----:B--2---:R-:W-:-:S07]  /*6e60*/  DMUL R26, R18, R26 ;  /* 0x0000001a121a7228 */ /* 0x004fce0000000000 */
[----:B-----5:R-:W0:Y:S01]  /*6e70*/  F2F.F64.F32 R24, R24 ;  /* 0x0000001800187310 */ /* 0x020e220000201800 */
[----:B---3--:R-:W-:Y:S02]  /*6e80*/  DMUL R28, R18, R28 ;  /* 0x0000001c121c7228 */ /* 0x008fe40000000000 */
[----:B------:R-:W-:-:S05]  /*6e90*/  DFMA R26, R16, R30, R26 ;  /* 0x0000001e101a722b */ /* 0x000fca000000001a */
[----:B------:R-:W2:Y:S01]  /*6ea0*/  F2F.F64.F32 R30, R41 ;  /* 0x00000029001e7310 */ /* 0x000ea20000201800 */
[----:B0-----:R-:W-:Y:S02]  /*6eb0*/  DMUL R44, R18, R24 ;  /* 0x00000018122c7228 */ /* 0x001fe40000000000 */
[----:B------:R-:W-:-:S05]  /*6ec0*/  DFMA R26, R16, R26, R28 ;  /* 0x0000001a101a722b */ /* 0x000fca000000001c */
[----:B------:R0:W3:Y:S03]  /*6ed0*/  F2F.F64.F32 R28, R11 ;  /* 0x0000000b001c7310 */ /* 0x0000e60000201800 */
[----:B------:R-:W-:Y:S02]  /*6ee0*/  DFMA R26, R16, R26, R44 ;  /* 0x0000001a101a722b */ /* 0x000fe4000000002c */
[----:B--2---:R-:W-:-:S03]  /*6ef0*/  DMUL R30, R18, R30 ;  /* 0x0000001e121e7228 */ /* 0x004fc60000000000 */
[----:B-1----:R-:W1:Y:S01]  /*6f00*/  F2F.F64.F32 R42, R12 ;  /* 0x0000000c002a7310 */ /* 0x002e620000201800 */
[----:B0-----:R-:W-:-:S04]  /*6f10*/  IMAD.WIDE R10, R10, 0x4, R22 ;  /* 0x000000040a0a7825 */ /* 0x001fc800078e0216 */
[----:B------:R-:W-:Y:S01]  /*6f20*/  IMAD.WIDE R44, R14, 0x4, R22 ;  /* 0x000000040e2c7825 */ /* 0x000fe200078e0216 */
[----:B---3--:R-:W-:Y:S02]  /*6f30*/  DMUL R28, R18, R28 ;  /* 0x0000001c121c7228 */ /* 0x008fe40000000000 */
[----:B------:R-:W-:Y:S01]  /*6f40*/  DFMA R26, R16, R26, R30 ;  /* 0x0000001a101a722b */ /* 0x000fe2000000001e */
[----:B------:R-:W0:Y:S01]  /*6f50*/  F2F.F64.F32 R24, R13 ;  /* 0x0000000d00187310 */ /* 0x000e220000201800 */
[----:B-1----:R-:W-:-:S06]  /*6f60*/  DMUL R42, R18, R42 ;  /* 0x0000002a122a7228 */ /* 0x002fcc0000000000 */
[----:B------:R-:W-:Y:S01]  /*6f70*/  DFMA R26, R16, R26, R28 ;  /* 0x0000001a101a722b */ /* 0x000fe2000000001c */
[----:B------:R-:W1:Y:S01]  /*6f80*/  F2F.F64.F32 R30, R32 ;  /* 0x00000020001e7310 */ /* 0x000e620000201800 */
[----:B0-----:R-:W-:-:S07]  /*6f90*/  DMUL R24, R18, R24 ;  /* 0x0000001812187228 */ /* 0x001fce0000000000 */
[----:B------:R0:W2:Y:S01]  /*6fa0*/  F2F.F64.F32 R28, R15 ;  /* 0x0000000f001c7310 */ /* 0x0000a20000201800 */
[----:B------:R-:W-:Y:S02]  /*6fb0*/  DFMA R26, R16, R26, R42 ;  /* 0x0000001a101a722b */ /* 0x000fe4000000002a */
[----:B-1----:R-:W-:-:S05]  /*6fc0*/  DMUL R30, R18, R30 ;  /* 0x0000001e121e7228 */ /* 0x002fca0000000000 */
[----:B----4-:R-:W1:Y:S01]  /*6fd0*/  F2F.F64.F32 R12, R34 ;  /* 0x00000022000c7310 */ /* 0x010e620000201800 */
[----:B------:R-:W-:Y:S01]  /*6fe0*/  DFMA R24, R16, R26, R24 ;  /* 0x0000001a1018722b */ /* 0x000fe20000000018 */
[----:B0-----:R-:W-:Y:S01]  /*6ff0*/  MOV R15, 0x7fffffff ;  /* 0x7fffffff000f7802 */ /* 0x001fe20000000f00 */
[----:B--2---:R-:W-:-:S05]  /*7000*/  DMUL R28, R18, R28 ;  /* 0x0000001c121c7228 */ /* 0x004fca0000000000 */
[----:B------:R-:W0:Y:S03]  /*7010*/  F2F.F64.F32 R26, R33 ;  /* 0x00000021001a7310 */ /* 0x000e260000201800 */
[----:B------:R-:W-:-:S05]  /*7020*/  DFMA R24, R16, R24, R28 ;  /* 0x000000181018722b */ /* 0x000fca000000001c */
[----:B------:R-:W2:Y:S01]  /*7030*/  F2F.F64.F32 R32, R36 ;  /* 0x0000002400207310 */ /* 0x000ea20000201800 */
[----:B-1----:R-:W-:Y:S01]  /*7040*/  DMUL R12, R18, R12 ;  /* 0x0000000c120c7228 */ /* 0x002fe20000000000 */
[----:B------:R-:W-:Y:S01]  /*7050*/  IMAD.WIDE R28, R2, 0x4, R22 ;  /* 0x00000004021c7825 */ /* 0x000fe200078e0216 */
[C---:B------:R-:W-:Y:S01]  /*7060*/  LEA R2, R9.reuse, R37, 0x2 ;  /* 0x0000002509027211 */ /* 0x040fe200078e10ff */
[----:B------:R-:W-:Y:S02]  /*7070*/  DFMA R24, R16, R24, R30 ;  /* 0x000000181018722b */ /* 0x000fe4000000001e */
[----:B------:R-:W-:Y:S01]  /*7080*/  IMAD.WIDE R42, R9, 0x4, R28 ;  /* 0x00000004092a7825 */ /* 0x000fe200078e021c */
[C---:B0-----:R-:W-:Y:S01]  /*7090*/  DMUL R26, R18.reuse, R26 ;  /* 0x0000001a121a7228 */ /* 0x041fe20000000000 */
[----:B------:R0:W1:Y:S01]  /*70a0*/  F2F.F64.F32 R30, R35 ;  /* 0x00000023001e7310 */ /* 0x0000620000201800 */
[----:B------:R3:W-:Y:S04]  /*70b0*/  STG.E desc[UR14][R28.64], R15 ;  /* 0x0000000f1c007986 */ /* 0x0007e8000c10190e */
[----:B------:R4:W-:Y:S01]  /*70c0*/  STG.E desc[UR14][R42.64], R15 ;  /* 0x0000000f2a007986 */ /* 0x0009e2000c10190e */
[----:B--2---:R-:W-:-:S02]  /*70d0*/  DMUL R32, R18, R32 ;  /* 0x0000002012207228 */ /* 0x004fc40000000000 */
[----:B------:R-:W-:Y:S01]  /*70e0*/  DFMA R24, R16, R24, R26 ;  /* 0x000000181018722b */ /* 0x000fe2000000001a */
[C---:B0-----:R-:W-:Y:S01]  /*70f0*/  IMAD.WIDE R34, R9.reuse, 0x4, R10 ;  /* 0x0000000409227825 */ /* 0x041fe200078e020a */
[----:B------:R-:W0:Y:S03]  /*7100*/  F2F.F64.F32 R40, R40 ;  /* 0x0000002800287310 */ /* 0x000e260000201800 */
[C---:B------:R-:W-:Y:S01]  /*7110*/  IMAD.WIDE R26, R9.reuse, 0x4, R42 ;  /* 0x00000004091a7825 */ /* 0x040fe200078e022a */
[----:B-1----:R-:W-:Y:S02]  /*7120*/  DMUL R30, R18, R30 ;  /* 0x0000001e121e7228 */ /* 0x002fe40000000000 */
[C---:B------:R-:W-:Y:S02]  /*7130*/  DFMA R12, R16.reuse, R24, R12 ;  /* 0x00000018100c722b */ /* 0x040fe4000000000c */
[----:B---3--:R-:W1:Y:S01]  /*7140*/  F2F.F64.F32 R28, R38 ;  /* 0x00000026001c7310 */ /* 0x008e620000201800 */
[C---:B------:R-:W-:Y:S01]  /*7150*/  IMAD.WIDE R24, R9.reuse, 0x4, R26 ;  /* 0x0000000409187825 */ /* 0x040fe200078e021a */
[----:B------:R-:W-:Y:S03]  /*7160*/  STG.E desc[UR14][R26.64], R15 ;  /* 0x0000000f1a007986 */ /* 0x000fe6000c10190e */
[----:B----4-:R-:W-:Y:S01]  /*7170*/  IMAD.WIDE R42, R9, 0x4, R44 ;  /* 0x00000004092a7825 */ /* 0x010fe200078e022c */
[----:B------:R2:W-:Y:S01]  /*7180*/  STG.E desc[UR14][R24.64], R15 ;  /* 0x0000000f18007986 */ /* 0x0005e2000c10190e */
[----:B------:R-:W-:-:S02]  /*7190*/  DFMA R30, R16, R12, R30 ;  /* 0x0000000c101e722b */ /* 0x000fc4000000001e */
[----:B------:R-:W-:Y:S01]  /*71a0*/  IMAD.WIDE R12, R37, 0x4, R22 ;  /* 0x00000004250c7825 */ /* 0x000fe200078e0216 */
[----:B------:R3:W-:Y:S01]  /*71b0*/  STG.E desc[UR14][R10.64], R15 ;  /* 0x0000000f0a007986 */ /* 0x0007e2000c10190e */
[----:B0-----:R-:W-:Y:S02]  /*71c0*/  DMUL R40, R18, R40 ;  /* 0x0000002812287228 */ /* 0x001fe40000000000 */
[C---:B------:R-:W-:Y:S01]  /*71d0*/  IMAD.WIDE R46, R9.reuse, 0x4, R34 ;  /* 0x00000004092e7825 */ /* 0x040fe200078e0222 */
[----:B------:R-:W-:Y:S01]  /*71e0*/  STG.E desc[UR14][R34.64], R15 ;  /* 0x0000000f22007986 */ /* 0x000fe2000c10190e */
[----:B------:R-:W-:Y:S02]  /*71f0*/  DFMA R30, R16, R30, R32 ;  /* 0x0000001e101e722b */ /* 0x000fe40000000020 */
[C---:B------:R-:W-:Y:S01]  /*7200*/  IMAD.WIDE R48, R9.reuse, 0x4, R12 ;  /* 0x0000000409307825 */ /* 0x040fe200078e020c */
[----:B-1----:R-:W-:Y:S01]  /*7210*/  DMUL R32, R18, R28 ;  /* 0x0000001c12207228 */ /* 0x002fe20000000000 */
[----:B------:R-:W-:Y:S02]  /*7220*/  STG.E desc[UR14][R46.64], R15 ;  /* 0x0000000f2e007986 */ /* 0x000fe4000c10190e */
[C---:B--2---:R-:W-:Y:S01]  /*7230*/  IMAD.WIDE R24, R9.reuse, 0x4, R42 ;  /* 0x0000000409187825 */ /* 0x044fe200078e022a */
[----:B---3--:R-:W0:Y:S03]  /*7240*/  F2F.F64.F32 R10, R39 ;  /* 0x00000027000a7310 */ /* 0x008e260000201800 */
[----:B------:R-:W-:Y:S01]  /*7250*/  IMAD.WIDE R26, R9, 0x4, R46 ;  /* 0x00000004091a7825 */ /* 0x000fe200078e022e */
[----:B------:R-:W-:-:S03]  /*7260*/  DFMA R30, R16, R30, R32 ;  /* 0x0000001e101e722b */ /* 0x000fc60000000020 */
[C---:B------:R-:W-:Y:S01]  /*7270*/  IMAD.WIDE R28, R9.reuse, 0x4, R48 ;  /* 0x00000004091c7825 */ /* 0x040fe200078e0230 */
[----:B------:R1:W-:Y:S03]  /*7280*/  STG.E desc[UR14][R26.64], R15 ;  /* 0x0000000f1a007986 */ /* 0x0003e6000c10190e */
[----:B------:R-:W-:Y:S01]  /*7290*/  IMAD.WIDE R50, R9, 0x4, R24 ;  /* 0x0000000409327825 */ /* 0x000fe200078e0218 */
[----:B------:R2:W-:Y:S01]  /*72a0*/  STG.E desc[UR14][R44.64], R15 ;  /* 0x0000000f2c007986 */ /* 0x0005e2000c10190e */
[----:B0-----:R-:W-:-:S03]  /*72b0*/  DMUL R10, R18, R10 ;  /* 0x0000000a120a7228 */ /* 0x001fc60000000000 */
[----:B------:R2:W-:Y:S04]  /*72c0*/  STG.E desc[UR14][R42.64], R15 ;  /* 0x0000000f2a007986 */ /* 0x0005e8000c10190e */
[----:B------:R2:W-:Y:S01]  /*72d0*/  STG.E desc[UR14][R24.64], R15 ;  /* 0x0000000f18007986 */ /* 0x0005e2000c10190e */
[----:B-1----:R-:W-:Y:S01]  /*72e0*/  IMAD.WIDE R26, R9, 0x4, R28 ;  /* 0x00000004091a7825 */ /* 0x002fe200078e021c */
[C---:B------:R-:W-:Y:S02]  /*72f0*/  DFMA R30, R16.reuse, R30, R10 ;  /* 0x0000001e101e722b */ /* 0x040fe4000000000a */
[----:B------:R2:W-:Y:S04]  /*7300*/  STG.E desc[UR14][R50.64], R15 ;  /* 0x0000000f32007986 */ /* 0x0005e8000c10190e */
[----:B------:R2:W-:Y:S02]  /*7310*/  STG.E desc[UR14][R12.64], R15 ;  /* 0x0000000f0c007986 */ /* 0x0005e4000c10190e */
[----:B------:R-:W-:-:S02]  /*7320*/  DFMA R30, R16, R30, R40 ;  /* 0x0000001e101e722b */ /* 0x000fc40000000028 */
[----:B------:R2:W-:Y:S04]  /*7330*/  STG.E desc[UR14][R48.64], R15 ;  /* 0x0000000f30007986 */ /* 0x0005e8000c10190e */
[----:B------:R2:W-:Y:S04]  /*7340*/  STG.E desc[UR14][R28.64], R15 ;  /* 0x0000000f1c007986 */ /* 0x0005e8000c10190e */
[----:B------:R2:W-:Y:S01]  /*7350*/  STG.E desc[UR14][R26.64], R15 ;  /* 0x0000000f1a007986 */ /* 0x0005e2000c10190e */
[----:B------:R-:W-:Y:S05]  /*7360*/  @!P1 BRA `(.L_x_61) ;  /* 0xfffffff800209947 */ /* 0x000fea000383ffff */
.L_x_60:
[----:B------:R-:W-:Y:S05]  /*7370*/  BSYNC.RECONVERGENT B3 ;  /* 0x0000000000037941 */ /* 0x000fea0003800200 */
.L_x_59:
[----:B------:R-:W-:Y:S01]  /*7380*/  IADD3 R8, PT, PT, R6, -R7, RZ ;  /* 0x8000000706087210 */ /* 0x000fe20007ffe0ff */
[----:B------:R-:W-:Y:S03]  /*7390*/  BSSY.RECONVERGENT B3, `(.L_x_62) ;  /* 0x0000041000037945 */ /* 0x000fe60003800200 */
[----:B------:R-:W-:-:S13]  /*73a0*/  ISETP.GT.AND P1, PT, R8, 0x4, PT ;  /* 0x000000040800780c */ /* 0x000fda0003f24270 */
[----:B------:R-:W-:Y:S05]  /*73b0*/  @!P1 BRA `(.L_x_63) ;  /* 0x0000000000f89947 */ /* 0x000fea0003800000 */
[----:B------:R-:W1:Y:S01]  /*73c0*/  LDC R41, c[0x0][0x398] ;  /* 0x0000e600ff297b82 */ /* 0x000e620000000800 */
[----:B------:R-:W-:-:S05]  /*73d0*/  IMAD.WIDE R8, R2, 0x4, R20 ;  /* 0x0000000402087825 */ /* 0x000fca00078e0214 */
[----:B--2---:R-:W2:Y:S01]  /*73e0*/  LDG.E.CONSTANT R25, desc[UR14][R8.64] ;  /* 0x0000000e08197981 */ /* 0x004ea2000c1e9900 */
[----:B-1----:R-:W-:-:S05]  /*73f0*/  IMAD.WIDE R10, R41, 0x4, R8 ;  /* 0x00000004290a7825 */ /* 0x002fca00078e0208 */
[----:B------:R-:W3:Y:S01]  /*7400*/  LDG.E.CONSTANT R27, desc[UR14][R10.64] ;  /* 0x0000000e0a1b7981 */ /* 0x000ee2000c1e9900 */
[----:B------:R-:W-:-:S05]  /*7410*/  IMAD.WIDE R12, R41, 0x4, R10 ;  /* 0x00000004290c7825 */ /* 0x000fca00078e020a */
[----:B------:R-:W4:Y:S01]  /*7420*/  LDG.E.CONSTANT R35, desc[UR14][R12.64] ;  /* 0x0000000e0c237981 */ /* 0x000f22000c1e9900 */
[----:B------:R-:W-:-:S06]  /*7430*/  IMAD.WIDE R14, R41, 0x4, R12 ;  /* 0x00000004290e7825 */ /* 0x000fcc00078e020c */
[----:B------:R-:W5:Y:S01]  /*7440*/  LDG.E.CONSTANT R14, desc[UR14][R14.64] ;  /* 0x0000000e0e0e7981 */ /* 0x000f62000c1e9900 */
[----:B------:R-:W-:-:S04]  /*7450*/  IMAD R39, R41, 0x4, R2 ;  /* 0x0000000429277824 */ /* 0x000fc800078e0202 */
[----:B------:R-:W-:-:S05]  /*7460*/  IMAD.WIDE R28, R39, 0x4, R20 ;  /* 0x00000004271c7825 */ /* 0x000fca00078e0214 */
[----:B------:R-:W5:Y:S01]  /*7470*/  LDG.E.CONSTANT R26, desc[UR14][R28.64] ;  /* 0x0000000e1c1a7981 */ /* 0x000f62000c1e9900 */
[----:B------:R-:W-:-:S05]  /*7480*/  IMAD.WIDE R32, R41, 0x4, R28 ;  /* 0x0000000429207825 */ /* 0x000fca00078e021c */
[----:B------:R-:W5:Y:S01]  /*7490*/  LDG.E.CONSTANT R34, desc[UR14][R32.64] ;  /* 0x0000000e20227981 */ /* 0x000f62000c1e9900 */
[----:B------:R-:W-:-:S05]  /*74a0*/  IMAD.WIDE R42, R41, 0x4, R32 ;  /* 0x00000004292a7825 */ /* 0x000fca00078e0220 */
[----:B------:R1:W5:Y:S01]  /*74b0*/  LDG.E.CONSTANT R24, desc[UR14][R42.64] ;  /* 0x0000000e2a187981 */ /* 0x000362000c1e9900 */
[----:B------:R-:W-:-:S06]  /*74c0*/  IMAD.WIDE R36, R41, 0x4, R42 ;  /* 0x0000000429247825 */ /* 0x000fcc00078e022a */
[----:B------:R-:W5:Y:S01]  /*74d0*/  LDG.E.CONSTANT R36, desc[UR14][R36.64] ;  /* 0x0000000e24247981 */ /* 0x000f62000c1e9900 */
[----:B------:R-:W-:Y:S02]  /*74e0*/  PLOP3.LUT P0, PT, PT, PT, PT, 0x8, 0x80 ;  /* 0x000000000080781c */ /* 0x000fe40003f0e170 */
[----:B-1----:R-:W-:Y:S02]  /*74f0*/  MOV R43, 0x7fffffff ;  /* 0x7fffffff002b7802 */ /* 0x002fe40000000f00 */
[----:B------:R-:W-:Y:S01]  /*7500*/  IADD3 R7, PT, PT, R7, 0x8, RZ ;  /* 0x0000000807077810 */ /* 0x000fe20007ffe0ff */
[----:B--2---:R-:W1:Y:S02]  /*7510*/  F2F.F64.F32 R8, R25 ;  /* 0x0000001900087310 */ /* 0x004e640000201800 */
[----:B-1----:R-:W-:-:S06]  /*7520*/  DMUL R12, R18, R8 ;  /* 0x00000008120c7228 */ /* 0x002fcc0000000000 */
[----:B---3--:R-:W1:Y:S02]  /*7530*/  F2F.F64.F32 R10, R27 ;  /* 0x0000001b000a7310 */ /* 0x008e640000201800 */
[----:B------:R-:W-:-:S06]  /*7540*/  DFMA R30, R16, R30, R12 ;  /* 0x0000001e101e722b */ /* 0x000fcc000000000c */
[----:B----4-:R-:W2:Y:S01]  /*7550*/  F2F.F64.F32 R8, R35 ;  /* 0x0000002300087310 */ /* 0x010ea20000201800 */
[----:B-1----:R-:W-:-:S07]  /*7560*/  DMUL R12, R18, R10 ;  /* 0x0000000a120c7228 */ /* 0x002fce0000000000 */
[----:B-----5:R-:W1:Y:S01]  /*7570*/  F2F.F64.F32 R10, R14 ;  /* 0x0000000e000a7310 */ /* 0x020e620000201800 */
[----:B------:R-:W-:Y:S02]  /*7580*/  DFMA R12, R16, R30, R12 ;  /* 0x0000001e100c722b */ /* 0x000fe4000000000c */
[----:B--2---:R-:W-:-:S05]  /*7590*/  DMUL R8, R18, R8 ;  /* 0x0000000812087228 */ /* 0x004fca0000000000 */
[----:B------:R-:W2:Y:S01]  /*75a0*/  F2F.F64.F32 R32, R26 ;  /* 0x0000001a00207310 */ /* 0x000ea20000201800 */
[----:B-1----:R-:W-:Y:S02]  /*75b0*/  DMUL R10, R18, R10 ;  /* 0x0000000a120a7228 */ /* 0x002fe40000000000 */
[----:B------:R-:W-:-:S05]  /*75c0*/  DFMA R12, R16, R12, R8 ;  /* 0x0000000c100c722b */ /* 0x000fca0000000008 */
[----:B------:R-:W1:Y:S01]  /*75d0*/  F2F.F64.F32 R30, R34 ;  /* 0x00000022001e7310 */ /* 0x000e620000201800 */
[----:B------:R-:W-:Y:S01]  /*75e0*/  IMAD.WIDE R8, R2, 0x4, R22 ;  /* 0x0000000402087825 */ /* 0x000fe200078e0216 */
[----:B------:R-:W-:Y:S01]  /*75f0*/  LEA R2, R41, R39, 0x2 ;  /* 0x0000002729027211 */ /* 0x000fe200078e10ff */
[----:B--2---:R-:W-:-:S03]  /*7600*/  DMUL R32, R18, R32 ;  /* 0x0000002012207228 */ /* 0x004fc60000000000 */
[----:B------:R3:W-:Y:S01]  /*7610*/  STG.E desc[UR14][R8.64], R43 ;  /* 0x0000002b08007986 */ /* 0x0007e2000c10190e */
[----:B------:R-:W-:Y:S01]  /*7620*/  DFMA R28, R16, R12, R10 ;  /* 0x0000000c101c722b */ /* 0x000fe2000000000a */
[----:B------:R-:W2:Y:S01]  /*7630*/  F2F.F64.F32 R24, R24 ;  /* 0x0000001800187310 */ /* 0x000ea20000201800 */
[----:B------:R-:W-:-:S04]  /*7640*/  IMAD.WIDE R12, R39, 0x4, R22 ;  /* 0x00000004270c7825 */ /* 0x000fc800078e0216 */
[C---:B------:R-:W-:Y:S01]  /*7650*/  IMAD.WIDE R10, R41.reuse, 0x4, R8 ;  /* 0x00000004290a7825 */ /* 0x040fe200078e0208 */
[----:B-1----:R-:W-:Y:S02]  /*7660*/  DMUL R30, R18, R30 ;  /* 0x0000001e121e7228 */ /* 0x002fe40000000000 */
[----:B------:R-:W-:Y:S01]  /*7670*/  DFMA R28, R16, R28, R32 ;  /* 0x0000001c101c722b */ /* 0x000fe20000000020 */
[C---:B------:R-:W-:Y:S01]  /*7680*/  IMAD.WIDE R26, R41.reuse, 0x4, R12 ;  /* 0x00000004291a7825 */ /* 0x040fe200078e020c */
[----:B------:R3:W-:Y:S01]  /*7690*/  STG.E desc[UR14][R10.64], R43 ;  /* 0x0000002b0a007986 */ /* 0x0007e2000c10190e */
[----:B------:R-:W1:Y:S02]  /*76a0*/  F2F.F64.F32 R36, R36 ;  /* 0x0000002400247310 */ /* 0x000e640000201800 */
[----:B------:R-:W-:Y:S01]  /*76b0*/  IMAD.WIDE R14, R41, 0x4, R10 ;  /* 0x00000004290e7825 */ /* 0x000fe200078e020a */
[----:B--2---:R-:W-:-:S03]  /*76c0*/  DMUL R24, R18, R24 ;  /* 0x0000001812187228 */ /* 0x004fc60000000000 */
[C---:B------:R-:W-:Y:S01]  /*76d0*/  IMAD.WIDE R34, R41.reuse, 0x4, R26 ;  /* 0x0000000429227825 */ /* 0x040fe200078e021a */
[----:B------:R3:W-:Y:S01]  /*76e0*/  STG.E desc[UR14][R14.64], R43 ;  /* 0x0000002b0e007986 */ /* 0x0007e2000c10190e */
[----:B------:R-:W-:Y:S02]  /*76f0*/  DFMA R28, R16, R28, R30 ;  /* 0x0000001c101c722b */ /* 0x000fe4000000001e */
[----:B------:R-:W-:-:S04]  /*7700*/  IMAD.WIDE R32, R41, 0x4, R14 ;  /* 0x0000000429207825 */ /* 0x000fc800078e020e */
[----:B------:R-:W-:Y:S01]  /*7710*/  IMAD.WIDE R44, R41, 0x4, R34 ;  /* 0x00000004292c7825 */ /* 0x000fe200078e0222 */
[----:B------:R3:W-:Y:S01]  /*7720*/  STG.E desc[UR14][R32.64], R43 ;  /* 0x0000002b20007986 */ /* 0x0007e2000c10190e */
[----:B-1----:R-:W-:Y:S02]  /*7730*/  DMUL R36, R18, R36 ;  /* 0x0000002412247228 */ /* 0x002fe40000000000 */
[C---:B------:R-:W-:Y:S01]  /*7740*/  DFMA R24, R16.reuse, R28, R24 ;  /* 0x0000001c1018722b */ /* 0x040fe20000000018 */
[----:B------:R3:W-:Y:S04]  /*7750*/  STG.E desc[UR14][R12.64], R43 ;  /* 0x0000002b0c007986 */ /* 0x0007e8000c10190e */
[----:B------:R3:W-:Y:S03]  /*7760*/  STG.E desc[UR14][R26.64], R43 ;  /* 0x0000002b1a007986 */ /* 0x0007e6000c10190e */
[----:B------:R-:W-:Y:S01]  /*7770*/  DFMA R30, R16, R24, R36 ;  /* 0x00000018101e722b */ /* 0x000fe20000000024 */
[----:B------:R3:W-:Y:S04]  /*7780*/  STG.E desc[UR14][R34.64], R43 ;  /* 0x0000002b22007986 */ /* 0x0007e8000c10190e */
[----:B------:R3:W-:Y:S06]  /*7790*/  STG.E desc[UR14][R44.64], R43 ;  /* 0x0000002b2c007986 */ /* 0x0007ec000c10190e */
.L_x_63:
[----:B------:R-:W-:Y:S05]  /*77a0*/  BSYNC.RECONVERGENT B3 ;  /* 0x0000000000037941 */ /* 0x000fea0003800200 */
.L_x_62:
[----:B------:R-:W-:-:S13]  /*77b0*/  ISETP.EQ.AND P1, PT, R7, R6, PT ;  /* 0x000000060700720c */ /* 0x000fda0003f22270 */
[----:B------:R-:W-:Y:S05]  /*77c0*/  @!P0 BREAK.RELIABLE P1, B0 ;  /* 0x0000000000008942 */ /* 0x000fea0000800100 */
[----:B------:R-:W-:Y:S05]  /*77d0*/  @!P0 BRA P1, `(.L_x_56) ;  /* 0x0000000000888947 */ /* 0x000fea0000800000 */
.L_x_58:
[----:B------:R-:W-:Y:S05]  /*77e0*/  BSYNC.RELIABLE B0 ;  /* 0x0000000000007941 */ /* 0x000fea0003800100 */
.L_x_57:
[----:B---3--:R-:W-:-:S05]  /*77f0*/  IMAD.WIDE R10, R2, 0x4, R20 ;  /* 0x00000004020a7825 */ /* 0x008fca00078e0214 */
[----:B------:R1:W3:Y:S01]  /*7800*/  LDG.E.CONSTANT R34, desc[UR14][R10.64] ;  /* 0x0000000e0a227981 */ /* 0x0002e2000c1e9900 */
[----:B0-2---:R-:W-:-:S05]  /*7810*/  IMAD.WIDE R24, R5, 0x4, R10 ;  /* 0x0000000405187825 */ /* 0x005fca00078e020a */
[----:B------:R-:W2:Y:S01]  /*7820*/  LDG.E.CONSTANT R35, desc[UR14][R24.64] ;  /* 0x0000000e18237981 */ /* 0x000ea2000c1e9900 */
[----:B------:R-:W-:-:S05]  /*7830*/  IMAD.WIDE R28, R5, 0x4, R24 ;  /* 0x00000004051c7825 */ /* 0x000fca00078e0218 */
[----:B------:R-:W4:Y:S01]  /*7840*/  LDG.E.CONSTANT R36, desc[UR14][R28.64] ;  /* 0x0000000e1c247981 */ /* 0x000f22000c1e9900 */
[----:B------:R-:W-:-:S06]  /*7850*/  IMAD.WIDE R32, R5, 0x4, R28 ;  /* 0x0000000405207825 */ /* 0x000fcc00078e021c */
[----:B------:R0:W5:Y:S01]  /*7860*/  LDG.E.CONSTANT R32, desc[UR14][R32.64] ;  /* 0x0000000e20207981 */ /* 0x000162000c1e9900 */
[----:B------:R-:W-:Y:S01]  /*7870*/  IMAD.WIDE R8, R2, 0x4, R22 ;  /* 0x0000000402087825 */ /* 0x000fe200078e0216 */
[----:B------:R-:W-:-:S03]  /*7880*/  LEA R2, R5, R2, 0x2 ;  /* 0x0000000205027211 */ /* 0x000fc600078e10ff */
[----:B------:R-:W-:Y:S02]  /*7890*/  VIADD R7, R7, 0x4 ;  /* 0x0000000407077836 */ /* 0x000fe40000000000 */
[----:B-1----:R-:W-:Y:S01]  /*78a0*/  IMAD.WIDE R10, R5, 0x4, R8 ;  /* 0x00000004050a7825 */ /* 0x002fe200078e0208 */
[----:B0-----:R-:W-:Y:S02]  /*78b0*/  MOV R33, 0x7fffffff ;  /* 0x7fffffff00217802 */ /* 0x001fe40000000f00 */
[----:B------:R-:W-:Y:S01]  /*78c0*/  ISETP.NE.AND P0, PT, R7, R6, PT ;  /* 0x000000060700720c */ /* 0x000fe20003f05270 */
[C---:B------:R-:W-:Y:S02]  /*78d0*/  IMAD.WIDE R24, R5.reuse, 0x4, R10 ;  /* 0x0000000405187825 */ /* 0x040fe400078e020a */
[----:B------:R1:W-:Y:S02]  /*78e0*/  STG.E desc[UR14][R8.64], R33 ;  /* 0x0000002108007986 */ /* 0x0003e4000c10190e */
[----:B------:R-:W-:-:S02]  /*78f0*/  IMAD.WIDE R28, R5, 0x4, R24 ;  /* 0x00000004051c7825 */ /* 0x000fc400078e0218 */
[----:B------:R1:W-:Y:S04]  /*7900*/  STG.E desc[UR14][R10.64], R33 ;  /* 0x000000210a007986 */ /* 0x0003e8000c10190e */
[----:B------:R1:W-:Y:S04]  /*7910*/  STG.E desc[UR14][R24.64], R33 ;  /* 0x0000002118007986 */ /* 0x0003e8000c10190e */
[----:B------:R1:W-:Y:S01]  /*7920*/  STG.E desc[UR14][R28.64], R33 ;  /* 0x000000211c007986 */ /* 0x0003e2000c10190e */
[----:B---3--:R-:W0:Y:S08]  /*7930*/  F2F.F64.F32 R12, R34 ;  /* 0x00000022000c7310 */ /* 0x008e300000201800 */
[----:B--2---:R-:W2:Y:S01]  /*7940*/  F2F.F64.F32 R26, R35 ;  /* 0x00000023001a7310 */ /* 0x004ea20000201800 */
[----:B0-----:R-:W-:-:S07]  /*7950*/  DMUL R14, R18, R12 ;  /* 0x0000000c120e7228 */ /* 0x001fce0000000000 */
[----:B----4-:R-:W0:Y:S01]  /*7960*/  F2F.F64.F32 R12, R36 ;  /* 0x00000024000c7310 */ /* 0x010e220000201800 */
[----:B------:R-:W-:Y:S02]  /*7970*/  DFMA R30, R16, R30, R14 ;  /* 0x0000001e101e722b */ /* 0x000fe4000000000e */
[----:B--2---:R-:W-:-:S05]  /*7980*/  DMUL R26, R18, R26 ;  /* 0x0000001a121a7228 */ /* 0x004fca0000000000 */
[----:B-----5:R-:W2:Y:S01]  /*7990*/  F2F.F64.F32 R14, R32 ;  /* 0x00000020000e7310 */ /* 0x020ea20000201800 */
[----:B0-----:R-:W-:Y:S02]  /*79a0*/  DMUL R12, R18, R12 ;  /* 0x0000000c120c7228 */ /* 0x001fe40000000000 */
[----:B------:R-:W-:Y:S02]  /*79b0*/  DFMA R26, R16, R30, R26 ;  /* 0x0000001e101a722b */ /* 0x000fe4000000001a */
[----:B--2---:R-:W-:-:S06]  /*79c0*/  DMUL R14, R18, R14 ;  /* 0x0000000e120e7228 */ /* 0x004fcc0000000000 */
[----:B------:R-:W-:-:S08]  /*79d0*/  DFMA R12, R16, R26, R12 ;  /* 0x0000001a100c722b */ /* 0x000fd0000000000c */
[----:B------:R-:W-:Y:S01]  /*79e0*/  DFMA R30, R16, R12, R14 ;  /* 0x0000000c101e722b */ /* 0x000fe2000000000e */
[----:B-1----:R-:W-:Y:S10]  /*79f0*/  @P0 BRA `(.L_x_57) ;  /* 0xfffffffc007c0947 */ /* 0x002ff4000383ffff */
.L_x_56:
[----:B------:R-:W-:Y:S05]  /*7a00*/  BSYNC.RECONVERGENT B1 ;  /* 0x0000000000017941 */ /* 0x000fea0003800200 */
.L_x_55:
[----:B------:R-:W-:Y:S02]  /*7a10*/  ISETP.NE.AND P0, PT, R4, RZ, PT ;  /* 0x000000ff0400720c */ /* 0x000fe40003f05270 */
[----:B0-----:R-:W-:-:S11]  /*7a20*/  MOV R5, R3 ;  /* 0x0000000300057202 */ /* 0x001fd60000000f00 */
[----:B------:R-:W-:Y:S05]  /*7a30*/  @!P0 BRA `(.L_x_54) ;  /* 0x00000000007c8947 */ /* 0x000fea0003800000 */
[C---:B--23--:R-:W-:Y:S01]  /*7a40*/  IMAD.WIDE R12, R2.reuse, 0x4, R20 ;  /* 0x00000004020c7825 */ /* 0x04cfe200078e0214 */
[----:B------:R-:W0:Y:S04]  /*7a50*/  LDC R27, c[0x0][0x398] ;  /* 0x0000e600ff1b7b82 */ /* 0x000e280000000800 */
[----:B------:R-:W2:Y:S01]  /*7a60*/  LDG.E.CONSTANT R8, desc[UR14][R12.64] ;  /* 0x0000000e0c087981 */ /* 0x000ea2000c1e9900 */
[----:B------:R-:W-:Y:S01]  /*7a70*/  MOV R25, 0x7fffffff ;  /* 0x7fffffff00197802 */ /* 0x000fe20000000f00 */
[----:B------:R-:W-:Y:S01]  /*7a80*/  IMAD.WIDE R14, R2, 0x4, R22 ;  /* 0x00000004020e7825 */ /* 0x000fe200078e0216 */
[----:B------:R-:W-:Y:S02]  /*7a90*/  ISETP.NE.AND P0, PT, R4, 0x1, PT ;  /* 0x000000010400780c */ /* 0x000fe40003f05270 */
[----:B------:R-:W-:-:S02]  /*7aa0*/  MOV R5, R3 ;  /* 0x0000000300057202 */ /* 0x000fc40000000f00 */
[----:B------:R1:W-:Y:S01]  /*7ab0*/  STG.E desc[UR14][R14.64], R25 ;  /* 0x000000190e007986 */ /* 0x0003e2000c10190e */
[----:B0-----:R-:W-:Y:S01]  /*7ac0*/  IMAD.IADD R2, R2, 0x1, R27 ;  /* 0x0000000102027824 */ /* 0x001fe200078e021b */
[----:B--2---:R-:W0:Y:S02]  /*7ad0*/  F2F.F64.F32 R6, R8 ;  /* 0x0000000800067310 */ /* 0x004e240000201800 */
[----:B0-----:R-:W-:-:S08]  /*7ae0*/  DMUL R6, R18, R6 ;  /* 0x0000000612067228 */ /* 0x001fd00000000000 */
[----:B------:R-:W-:Y:S01]  /*7af0*/  DFMA R30, R16, R30, R6 ;  /* 0x0000001e101e722b */ /* 0x000fe20000000006 */
[----:B-1----:R-:W-:Y:S10]  /*7b00*/  @!P0 BRA `(.L_x_54) ;  /* 0x0000000000488947 */ /* 0x002ff40003800000 */
[----:B------:R-:W-:Y:S01]  /*7b10*/  ISETP.NE.AND P0, PT, R4, 0x2, PT ;  /* 0x000000020400780c */ /* 0x000fe20003f05270 */
[----:B------:R-:W-:-:S05]  /*7b20*/  IMAD.WIDE R12, R27, 0x4, R12 ;  /* 0x000000041b0c7825 */ /* 0x000fca00078e020c */
[----:B------:R-:W2:Y:S07]  /*7b30*/  LDG.E.CONSTANT R24, desc[UR14][R12.64] ;  /* 0x0000000e0c187981 */ /* 0x000eae000c1e9900 */
[----:B------:R-:W-:-:S06]  /*7b40*/  @P0 IMAD.WIDE R6, R27, 0x4, R12 ;  /* 0x000000041b060825 */ /* 0x000fcc00078e020c */
[----:B------:R-:W3:Y:S01]  /*7b50*/  @P0 LDG.E.CONSTANT R6, desc[UR14][R6.64] ;  /* 0x0000000e06060981 */ /* 0x000ee2000c1e9900 */
[----:B------:R-:W-:Y:S01]  /*7b60*/  IMAD.WIDE R14, R27, 0x4, R14 ;  /* 0x000000041b0e7825 */ /* 0x000fe200078e020e */
[----:B------:R-:W-:-:S04]  /*7b70*/  IADD3 R2, PT, PT, R2, R27, RZ ;  /* 0x0000001b02027210 */ /* 0x000fc80007ffe0ff */
[----:B------:R0:W-:Y:S01]  /*7b80*/  STG.E desc[UR14][R14.64], R25 ;  /* 0x000000190e007986 */ /* 0x0001e2000c10190e */
[----:B------:R-:W-:Y:S01]  /*7b90*/  @P0 IMAD.WIDE R10, R27, 0x4, R14 ;  /* 0x000000041b0a0825 */ /* 0x000fe200078e020e */
[----:B------:R-:W-:-:S04]  /*7ba0*/  @P0 IADD3 R2, PT, PT, R2, R27, RZ ;  /* 0x0000001b02020210 */ /* 0x000fc80007ffe0ff */
[----:B------:R0:W-:Y:S01]  /*7bb0*/  @P0 STG.E desc[UR14][R10.64], R25 ;  /* 0x000000190a000986 */ /* 0x0001e2000c10190e */
[----:B--2---:R-:W1:Y:S08]  /*7bc0*/  F2F.F64.F32 R4, R24 ;  /* 0x0000001800047310 */ /* 0x004e700000201800 */
[----:B---3--:R-:W2:Y:S01]  /*7bd0*/  @P0 F2F.F64.F32 R8, R6 ;  /* 0x0000000600080310 */ /* 0x008ea20000201800 */
[----:B-1----:R-:W-:-:S08]  /*7be0*/  DMUL R4, R18, R4 ;  /* 0x0000000412047228 */ /* 0x002fd00000000000 */
[----:B------:R-:W-:Y:S01]  /*7bf0*/  DFMA R30, R16, R30, R4 ;  /* 0x0000001e101e722b */ /* 0x000fe20000000004 */
[----:B------:R-:W-:Y:S01]  /*7c00*/  MOV R5, R3 ;  /* 0x0000000300057202 */ /* 0x000fe20000000f00 */
[----:B--2---:R-:W-:-:S08]  /*7c10*/  @P0 DMUL R8, R18, R8 ;  /* 0x0000000812080228 */ /* 0x004fd00000000000 */
[----:B0-----:R-:W-:-:S11]  /*7c20*/  @P0 DFMA R30, R16, R30, R8 ;  /* 0x0000001e101e022b */ /* 0x001fd60000000008 */
.L_x_54:
[----:B------:R-:W-:Y:S05]  /*7c30*/  BSYNC.RECONVERGENT B2 ;  /* 0x0000000000027941 */ /* 0x000fea0003800200 */
.L_x_53:
[----:B------:R-:W-:Y:S05]  /*7c40*/  WARPSYNC.ALL ;  /* 0x0000000000007948 */ /* 0x000fea0003800000 */
[----:B------:R-:W-:Y:S01]  /*7c50*/  ISETP.GE.AND P0, PT, R5, UR5, PT ;  /* 0x0000000505007c0c */ /* 0x000fe2000bf06270 */
[----:B------:R-:W-:-:S12]  /*7c60*/  BSSY.RECONVERGENT B0, `(.L_x_64) ;  /* 0x0000052000007945 */ /* 0x000fd80003800200 */
[----:B------:R-:W-:Y:S05]  /*7c70*/  @P0 BRA `(.L_x_65) ;  /* 0x0000000400400947 */ /* 0x000fea0003800000 */
[----:B------:R-:W0:Y:S01]  /*7c80*/  LDC R3, c[0x0][0x398] ;  /* 0x0000e600ff037b82 */ /* 0x000e220000000800 */
[C---:B------:R-:W-:Y:S01]  /*7c90*/  IADD3 R4, PT, PT, -R5.reuse, UR5, RZ ;  /* 0x0000000505047c10 */ /* 0x040fe2000fffe1ff */
[----:B------:R-:W-:Y:S01]  /*7ca0*/  BSSY.RECONVERGENT B1, `(.L_x_66) ;  /* 0x0000028000017945 */ /* 0x000fe20003800200 */
[----:B------:R-:W-:Y:S02]  /*7cb0*/  IADD3 R6, PT, PT, R5, -UR5, RZ ;  /* 0x8000000505067c10 */ /* 0x000fe4000fffe0ff */
[----:B---3--:R-:W-:Y:S01]  /*7cc0*/  LOP3.LUT P1, R10, R4, 0x3, RZ, 0xc0, !PT ;  /* 0x00000003040a7812 */ /* 0x008fe2000782c0ff */
[----:B------:R-:W-:Y:S01]  /*7cd0*/  IMAD.MOV.U32 R4, RZ, RZ, R5 ;  /* 0x000000ffff047224 */ /* 0x000fe200078e0005 */
[----:B------:R-:W-:-:S11]  /*7ce0*/  ISETP.GT.U32.AND P0, PT, R6, -0x4, PT ;  /* 0xfffffffc0600780c */ /* 0x000fd60003f04070 */
[----:B------:R-:W-:Y:S05]  /*7cf0*/  @!P1 BRA `(.L_x_67) ;  /* 0x0000000000889947 */ /* 0x000fea0003800000 */
[----:B--2---:R-:W-:Y:S01]  /*7d00*/  IMAD.WIDE R14, R2, 0x4, R20 ;  /* 0x00000004020e7825 */ /* 0x004fe200078e0214 */
[----:B------:R-:W1:Y:S04]  /*7d10*/  LDC R27, c[0x0][0x398] ;  /* 0x0000e600ff1b7b82 */ /* 0x000e680000000800 */
[----:B------:R-:W2:Y:S01]  /*7d20*/  LDG.E.CONSTANT R8, desc[UR14][R14.64] ;  /* 0x0000000e0e087981 */ /* 0x000ea2000c1e9900 */
[----:B------:R-:W-:Y:S02]  /*7d30*/  ISETP.NE.AND P1, PT, R10, 0x1, PT ;  /* 0x000000010a00780c */ /* 0x000fe40003f25270 */
[----:B------:R-:W-:Y:S01]  /*7d40*/  IADD3 R4, PT, PT, R5, 0x1, RZ ;  /* 0x0000000105047810 */ /* 0x000fe20007ffe0ff */
[----:B--2---:R-:W2:Y:S02]  /*7d50*/  F2F.F64.F32 R6, R8 ;  /* 0x0000000800067310 */ /* 0x004ea40000201800 */
[----:B--2---:R-:W-:-:S08]  /*7d60*/  DMUL R6, R18, R6 ;  /* 0x0000000612067228 */ /* 0x004fd00000000000 */
[----:B------:R-:W-:Y:S01]  /*7d70*/  DFMA R30, R16, R30, R6 ;  /* 0x0000001e101e722b */ /* 0x000fe20000000006 */
[C---:B------:R-:W-:Y:S01]  /*7d80*/  IMAD.WIDE R6, R2.reuse, 0x4, R22 ;  /* 0x0000000402067825 */ /* 0x040fe200078e0216 */
[----:B-1----:R-:W-:-:S04]  /*7d90*/  IADD3 R2, PT, PT, R2, R27, RZ ;  /* 0x0000001b02027210 */ /* 0x002fc80007ffe0ff */
[----:B------:R-:W1:Y:S02]  /*7da0*/  F2F.F32.F64 R9, R30 ;  /* 0x0000001e00097310 */ /* 0x000e640000301000 */
[----:B-1----:R1:W-:Y:S01]  /*7db0*/  STG.E desc[UR14][R6.64], R9 ;  /* 0x0000000906007986 */ /* 0x0023e2000c10190e */
[----:B------:R-:W-:Y:S05]  /*7dc0*/  @!P1 BRA `(.L_x_67) ;  /* 0x0000000000549947 */ /* 0x000fea0003800000 */
[----:B------:R-:W-:Y:S01]  /*7dd0*/  ISETP.NE.AND P1, PT, R10, 0x2, PT ;  /* 0x000000020a00780c */ /* 0x000fe20003f25270 */
[----:B------:R-:W-:-:S05]  /*7de0*/  IMAD.WIDE R14, R27, 0x4, R14 ;  /* 0x000000041b0e7825 */ /* 0x000fca00078e020e */
[----:B------:R-:W1:Y:S07]  /*7df0*/  LDG.E.CONSTANT R4, desc[UR14][R14.64] ;  /* 0x0000000e0e047981 */ /* 0x000e6e000c1e9900 */
[----:B------:R-:W-:-:S06]  /*7e00*/  @P1 IMAD.WIDE R10, R27, 0x4, R14 ;  /* 0x000000041b0a1825 */ /* 0x000fcc00078e020e */
[----:B------:R-:W2:Y:S01]  /*7e10*/  @P1 LDG.E.CONSTANT R10, desc[UR14][R10.64] ;  /* 0x0000000e0a0a1981 */ /* 0x000ea2000c1e9900 */
[----:B------:R-:W-:-:S04]  /*7e20*/  IADD3 R2, PT, PT, R2, R27, RZ ;  /* 0x0000001b02027210 */ /* 0x000fc80007ffe0ff */
[----:B------:R-:W-:Y:S01]  /*7e30*/  @P1 IADD3 R2, PT, PT, R2, R27, RZ ;  /* 0x0000001b02021210 */ /* 0x000fe20007ffe0ff */
[----:B-1----:R1:W3:Y:S02]  /*7e40*/  F2F.F64.F32 R8, R4 ;  /* 0x0000000400087310 */ /* 0x0022e40000201800 */
[C---:B-1----:R-:W-:Y:S01]  /*7e50*/  IADD3 R4, PT, PT, R5.reuse, 0x2, RZ ;  /* 0x0000000205047810 */ /* 0x042fe20007ffe0ff */
[----:B------:R-:W-:-:S05]  /*7e60*/  @P1 VIADD R4, R5, 0x3 ;  /* 0x0000000305041836 */ /* 0x000fca0000000000 */
[----:B--2---:R-:W1:Y:S01]  /*7e70*/  @P1 F2F.F64.F32 R12, R10 ;  /* 0x0000000a000c1310 */ /* 0x004e620000201800 */
[----:B---3--:R-:W-:-:S08]  /*7e80*/  DMUL R8, R18, R8 ;  /* 0x0000000812087228 */ /* 0x008fd00000000000 */
[----:B------:R-:W-:Y:S01]  /*7e90*/  DFMA R30, R16, R30, R8 ;  /* 0x0000001e101e722b */ /* 0x000fe20000000008 */
[----:B------:R-:W-:Y:S01]  /*7ea0*/  IMAD.WIDE R8, R27, 0x4, R6 ;  /* 0x000000041b087825 */ /* 0x000fe200078e0206 */
[----:B-1----:R-:W-:-:S04]  /*7eb0*/  @P1 DMUL R12, R18, R12 ;  /* 0x0000000c120c1228 */ /* 0x002fc80000000000 */
[----:B------:R1:W2:Y:S01]  /*7ec0*/  F2F.F32.F64 R25, R30 ;  /* 0x0000001e00197310 */ /* 0x0002a20000301000 */
[----:B------:R-:W-:-:S03]  /*7ed0*/  @P1 IMAD.WIDE R6, R27, 0x4, R8 ;  /* 0x000000041b061825 */ /* 0x000fc600078e0208 */
[----:B-1----:R-:W-:Y:S01]  /*7ee0*/  @P1 DFMA R30, R16, R30, R12 ;  /* 0x0000001e101e122b */ /* 0x002fe2000000000c */
[----:B--2---:R3:W-:Y:S05]  /*7ef0*/  STG.E desc[UR14][R8.64], R25 ;  /* 0x0000001908007986 */ /* 0x0047ea000c10190e */
[----:B------:R-:W1:Y:S02]  /*7f00*/  @P1 F2F.F32.F64 R13, R30 ;  /* 0x0000001e000d1310 */ /* 0x000e640000301000 */
[----:B-1----:R3:W-:Y:S03]  /*7f10*/  @P1 STG.E desc[UR14][R6.64], R13 ;  /* 0x0000000d06001986 */ /* 0x0027e6000c10190e */
.L_x_67:
[----:B------:R-:W-:Y:S05]  /*7f20*/  BSYNC.RECONVERGENT B1 ;  /* 0x0000000000017941 */ /* 0x000fea0003800200 */
.L_x_66:
[----:B------:R-:W-:Y:S05]  /*7f30*/  @P0 BRA `(.L_x_65) ;  /* 0x0000000000900947 */ /* 0x000fea0003800000 */
.L_x_68:
[----:B-1-34-:R-:W-:-:S05]  /*7f40*/  IMAD.WIDE R6, R2, 0x4, R20 ;  /* 0x0000000402067825 */ /* 0x01afca00078e0214 */
[----:B------:R-:W3:Y:S01]  /*7f50*/  LDG.E.CONSTANT R5, desc[UR14][R6.64] ;  /* 0x0000000e06057981 */ /* 0x000ee2000c1e9900 */
[----:B0-----:R-:W-:-:S05]  /*7f60*/  IMAD.WIDE R10, R3, 0x4, R6 ;  /* 0x00000004030a7825 */ /* 0x001fca00078e0206 */
[----:B--2---:R-:W2:Y:S01]  /*7f70*/  LDG.E.CONSTANT R28, desc[UR14][R10.64] ;  /* 0x0000000e0a1c7981 */ /* 0x004ea2000c1e9900 */
[----:B------:R-:W-:-:S05]  /*7f80*/  IMAD.WIDE R14, R3, 0x4, R10 ;  /* 0x00000004030e7825 */ /* 0x000fca00078e020a */
[----:B------:R-:W4:Y:S01]  /*7f90*/  LDG.E.CONSTANT R29, desc[UR14][R14.64] ;  /* 0x0000000e0e1d7981 */ /* 0x000f22000c1e9900 */
[----:B------:R-:W-:-:S06]  /*7fa0*/  IMAD.WIDE R26, R3, 0x4, R14 ;  /* 0x00000004031a7825 */ /* 0x000fcc00078e020e */
[----:B------:R-:W5:Y:S01]  /*7fb0*/  LDG.E.CONSTANT R26, desc[UR14][R26.64] ;  /* 0x0000000e1a1a7981 */ /* 0x000f62000c1e9900 */
[----:B------:R-:W-:-:S04]  /*7fc0*/  IADD3 R4, PT, PT, R4, 0x4, RZ ;  /* 0x0000000404047810 */ /* 0x000fc80007ffe0ff */
[----:B------:R-:W-:Y:S01]  /*7fd0*/  ISETP.NE.AND P0, PT, R4, UR5, PT ;  /* 0x0000000504007c0c */ /* 0x000fe2000bf05270 */
[----:B---3--:R-:W0:Y:S08]  /*7fe0*/  F2F.F64.F32 R8, R5 ;  /* 0x0000000500087310 */ /* 0x008e300000201800 */
[----:B--2---:R-:W1:Y:S01]  /*7ff0*/  F2F.F64.F32 R12, R28 ;  /* 0x0000001c000c7310 */ /* 0x004e620000201800 */
[----:B0-----:R-:W-:-:S07]  /*8000*/  DMUL R8, R18, R8 ;  /* 0x0000000812087228 */ /* 0x001fce0000000000 */
[----:B----4-:R-:W0:Y:S01]  /*8010*/  F2F.F64.F32 R24, R29 ;  /* 0x0000001d00187310 */ /* 0x010e220000201800 */
[----:B------:R-:W-:-:S07]  /*8020*/  DFMA R8, R16, R30, R8 ;  /* 0x0000001e1008722b */ /* 0x000fce0000000008 */
[----:B-----5:R-:W2:Y:S01]  /*8030*/  F2F.F64.F32 R6, R26 ;  /* 0x0000001a00067310 */ /* 0x020ea20000201800 */
[C---:B-1----:R-:W-:Y:S02]  /*8040*/  DMUL R12, R18.reuse, R12 ;  /* 0x0000000c120c7228 */ /* 0x042fe40000000000 */
[----:B0-----:R-:W-:-:S06]  /*8050*/  DMUL R24, R18, R24 ;  /* 0x0000001812187228 */ /* 0x001fcc0000000000 */
[----:B------:R-:W-:Y:S01]  /*8060*/  DFMA R12, R16, R8, R12 ;  /* 0x00000008100c722b */ /* 0x000fe2000000000c */
[----:B------:R-:W0:Y:S01]  /*8070*/  F2F.F32.F64 R9, R8 ;  /* 0x0000000800097310 */ /* 0x000e220000301000 */
[----:B--2---:R-:W-:-:S06]  /*8080*/  DMUL R30, R18, R6 ;  /* 0x00000006121e7228 */ /* 0x004fcc0000000000 */
[----:B------:R-:W-:Y:S01]  /*8090*/  DFMA R24, R16, R12, R24 ;  /* 0x0000000c1018722b */ /* 0x000fe20000000018 */
[----:B------:R-:W-:Y:S01]  /*80a0*/  IMAD.WIDE R6, R2, 0x4, R22 ;  /* 0x0000000402067825 */ /* 0x000fe200078e0216 */
[----:B------:R-:W1:Y:S01]  /*80b0*/  F2F.F32.F64 R13, R12 ;  /* 0x0000000c000d7310 */ /* 0x000e620000301000 */
[C---:B------:R-:W-:Y:S02]  /*80c0*/  LEA R2, R3.reuse, R2, 0x2 ;  /* 0x0000000203027211 */ /* 0x040fe400078e10ff */
[----:B------:R-:W-:-:S03]  /*80d0*/  IMAD.WIDE R10, R3, 0x4, R6 ;  /* 0x00000004030a7825 */ /* 0x000fc600078e0206 */
[----:B------:R-:W-:Y:S01]  /*80e0*/  DFMA R30, R16, R24, R30 ;  /* 0x00000018101e722b */ /* 0x000fe2000000001e */
[----:B0-----:R4:W-:Y:S01]  /*80f0*/  STG.E desc[UR14][R6.64], R9 ;  /* 0x0000000906007986 */ /* 0x0019e2000c10190e */
[----:B------:R-:W0:Y:S01]  /*8100*/  F2F.F32.F64 R5, R24 ;  /* 0x0000001800057310 */ /* 0x000e220000301000 */
[C---:B------:R-:W-:Y:S02]  /*8110*/  IMAD.WIDE R14, R3.reuse, 0x4, R10 ;  /* 0x00000004030e7825 */ /* 0x040fe400078e020a */
[----:B-1----:R4:W-:Y:S05]  /*8120*/  STG.E desc[UR14][R10.64], R13 ;  /* 0x0000000d0a007986 */ /* 0x0029ea000c10190e */
[----:B------:R-:W1:Y:S01]  /*8130*/  F2F.F32.F64 R29, R30 ;  /* 0x0000001e001d7310 */ /* 0x000e620000301000 */
[----:B------:R-:W-:Y:S01]  /*8140*/  IMAD.WIDE R26, R3, 0x4, R14 ;  /* 0x00000004031a7825 */ /* 0x000fe200078e020e */
[----:B0-----:R4:W-:Y:S04]  /*8150*/  STG.E desc[UR14][R14.64], R5 ;  /* 0x000000050e007986 */ /* 0x0019e8000c10190e */
[----:B-1----:R4:W-:Y:S01]  /*8160*/  STG.E desc[UR14][R26.64], R29 ;  /* 0x0000001d1a007986 */ /* 0x0029e2000c10190e */
[----:B------:R-:W-:Y:S05]  /*8170*/  @P0 BRA `(.L_x_68) ;  /* 0xfffffffc00700947 */ /* 0x000fea000383ffff */
.L_x_65:
[----:B------:R-:W-:Y:S05]  /*8180*/  BSYNC.RECONVERGENT B0 ;  /* 0x0000000000007941 */ /* 0x000fea0003800200 */
.L_x_64:
[----:B------:R-:W5:Y:S01]  /*8190*/  LDCU UR8, c[0x0][0x398] ;  /* 0x00007300ff0877ac */ /* 0x000f620008000800 */
[----:B------:R-:W-:-:S04]  /*81a0*/  IADD3 R0, PT, PT, R0, UR4, RZ ;  /* 0x0000000400007c10 */ /* 0x000fc8000fffe0ff */
[----:B-----5:R-:W-:-:S13]  /*81b0*/  ISETP.GE.AND P0, PT, R0, UR8, PT ;  /* 0x0000000800007c0c */ /* 0x020fda000bf06270 */
[----:B------:R-:W-:Y:S05]  /*81c0*/  @P0 EXIT ;  /* 0x000000000000094d */ /* 0x000fea0003800000 */
[----:B------:R-:W-:Y:S05]  /*81d0*/  BRA `(.L_x_0) ;  /* 0xffffffe400bc7947 */ /* 0x000fea000383ffff */
.L_x_69:
[----:B------:R-:W-:-:S00]  /*81e0*/  BRA `(.L_x_69) ;  /* 0xfffffffc00fc7947 */ /* 0x000fc0000383ffff */
[----:B------:R-:W-:-:S00]  /*81f0*/  NOP ;  /* 0x0000000000007918 */ /* 0x000fc00000000000 */
        /* <DEDUP_REMOVED lines=8> */
.L_x_135:


//--------------------- .text.gaussian_batch_f32  --------------------------
	.section	.text.gaussian_batch_f32,"ax",@progbits
	.align	128
        .global         gaussian_batch_f32
        .type           gaussian_batch_f32,@function
        .size           gaussian_batch_f32,(.L_x_136 - gaussian_batch_f32)
        .other          gaussian_batch_f32,@"STO_CUDA_ENTRY STV_DEFAULT"
gaussian_batch_f32:
.text.gaussian_batch_f32:
[----:B------:R-:W-:Y:S01]  /*0000*/  LDC R1, c[0x0][0x37c] ;  /* 0x0000df00ff017b82 */ /* 0x000fe20000000800 */
[----:B------:R-:W0:Y:S07]  /*0010*/  S2R R0, SR_TID.X ;  /* 0x0000000000007919 */ /* 0x000e2e0000002100 */
[----:B------:R-:W0:Y:S01]  /*0020*/  S2UR UR4, SR_CTAID.X ;  /* 0x00000000000479c3 */ /* 0x000e220000002500 */
[----:B------:R-:W1:Y:S07]  /*0030*/  LDCU UR5, c[0x0][0x3a8] ;  /* 0x00007500ff0577ac */ /* 0x000e6e0008000800 */
[----:B------:R-:W0:Y:S02]  /*0040*/  LDC R3, c[0x0][0x360] ;  /* 0x0000d800ff037b82 */ /* 0x000e240000000800 */
[----:B0-----:R-:W-:-:S05]  /*0050*/  IMAD R0, R3, UR4, R0 ;  /* 0x0000000403007c24 */ /* 0x001fca000f8e0200 */
[----:B-1----:R-:W-:-:S13]  /*0060*/  ISETP.GE.AND P0, PT, R0, UR5, PT ;  /* 0x0000000500007c0c */ /* 0x002fda000bf06270 */
[----:B------:R-:W-:Y:S05]  /*0070*/  @P0 EXIT ;  /* 0x000000000000094d */ /* 0x000fea0003800000 */
[----:B------:R-:W0:Y:S01]  /*0080*/  LDCU UR4, c[0x0][0x370] ;  /* 0x00006e00ff0477ac */ /* 0x000e220008000800 */
[----:B------:R-:W1:Y:S01]  /*0090*/  LDCU.64 UR6, c[0x0][0x358] ;  /* 0x00006b00ff0677ac */ /* 0x000e620008000a00 */
[----:B0-----:R-:W-:-:S07]  /*00a0*/  IMAD R3, R3, UR4, RZ ;  /* 0x0000000403037c24 */ /* 0x001fce000f8e02ff */
.L_x_133:
[----:B012---:R-:W0:Y:S08]  /*00b0*/  LDC.64 R8, c[0x0][0x390] ;  /* 0x0000e400ff087b82 */ /* 0x007e300000000a00 */
[----:B------:R-:W2:Y:S08]  /*00c0*/  LDC.64 R6, c[0x0][0x388] ;  /* 0x0000e200ff067b82 */ /* 0x000eb00000000a00 */
[----:B---3--:R-:W3:Y:S01]  /*00d0*/  LDC R5, c[0x0][0x3a4] ;  /* 0x0000e900ff057b82 */ /* 0x008ee20000000800 */
[----:B0-----:R-:W-:-:S06]  /*00e0*/  IMAD.WIDE R8, R0, 0x4, R8 ;  /* 0x0000000400087825 */ /* 0x001fcc00078e0208 */
[----:B-1--4-:R-:W4:Y:S01]  /*00f0*/  LDG.E.CONSTANT R8, desc[UR6][R8.64] ;  /* 0x0000000608087981 */ /* 0x012f22000c1e9900 */
[----:B--2---:R-:W-:-:S05]  /*0100*/  IMAD.WIDE R6, R0, 0x4, R6 ;  /* 0x0000000400067825 */ /* 0x004fca00078e0206 */
[----:B------:R-:W2:Y:S01]  /*0110*/  LDG.E.CONSTANT R4, desc[UR6][R6.64] ;  /* 0x0000000606047981 */ /* 0x000ea2000c1e9900 */
[----:B---3--:R-:W-:Y:S01]  /*0120*/  ISETP.GE.AND P0, PT, R5, 0x1, PT ;  /* 0x000000010500780c */ /* 0x008fe20003f06270 */
[----:B------:R-:W-:Y:S01]  /*0130*/  BSSY.RECONVERGENT B0, `(.L_x_70) ;  /* 0x00005d4000007945 */ /* 0x000fe20003800200 */
[----:B----4-:R-:W-:Y:S02]  /*0140*/  VIADD R2, R8, 0xfffffffb ;  /* 0xfffffffb08027836 */ /* 0x010fe40000000000 */
[----:B--2---:R-:W-:-:S04]  /*0150*/  ISETP.LT.OR P0, PT, R4, 0x2, !P0 ;  /* 0x000000020400780c */ /* 0x004fc80004701670 */
[----:B------:R-:W-:-:S13]  /*0160*/  ISETP.LT.U32.OR P0, PT, R2, -0x4, P0 ;  /* 0xfffffffc0200780c */ /* 0x000fda0000701470 */
[----:B------:R-:W-:Y:S05]  /*0170*/  @P0 BRA `(.L_x_71) ;  /* 0x0000005c003c0947 */ /* 0x000fea0003800000 */
[----:B------:R-:W0:Y:S01]  /*0180*/  LDC.64 R6, c[0x0][0x398] ;  /* 0x0000e600ff067b82 */ /* 0x000e220000000a00 */
[----:B------:R-:W1:Y:S01]  /*0190*/  LDCU UR4, c[0x0][0x3a0] ;  /* 0x00007400ff0477ac */ /* 0x000e620008000800 */
[----:B------:R-:W2:Y:S06]  /*01a0*/  LDCU UR8, c[0x0][0x3ac] ;  /* 0x00007580ff0877ac */ /* 0x000eac0008000800 */
[----:B------:R-:W3:Y:S01]  /*01b0*/  LDC.64 R22, c[0x0][0x3b0] ;  /* 0x0000ec00ff167b82 */ /* 0x000ee20000000a00 */
[----:B------:R-:W4:Y:S01]  /*01c0*/  LDCU UR5, c[0x0][0x3a4] ;  /* 0x00007480ff0577ac */ /* 0x000f220008000800 */
[----:B-1----:R-:W-:Y:S01]  /*01d0*/  IMAD R29, R0, UR4, RZ ;  /* 0x00000004001d7c24 */ /* 0x002fe2000f8e02ff */
[----:B------:R-:W4:Y:S03]  /*01e0*/  LDCU UR4, c[0x0][0x3ac] ;  /* 0x00007580ff0477ac */ /* 0x000f260008000800 */
[----:B0-----:R-:W-:-:S05]  /*01f0*/  IMAD.WIDE R28, R29, 0x4, R6 ;  /* 0x000000041d1c7825 */ /* 0x001fca00078e0206 */
[----:B------:R-:W5:Y:S04]  /*0200*/  LDG.E.CONSTANT R16, desc[UR6][R28.64] ;  /* 0x000000061c107981 */ /* 0x000f68000c1e9900 */
[----:B------:R-:W5:Y:S04]  /*0210*/  LDG.E.CONSTANT R18, desc[UR6][R28.64+0x4] ;  /* 0x000004061c127981 */ /* 0x000f68000c1e9900 */
[----:B------:R-:W5:Y:S04]  /*0220*/  LDG.E.CONSTANT R20, desc[UR6][R28.64+0x8] ;  /* 0x000008061c147981 */ /* 0x000f68000c1e9900 */
[----:B------:R-:W5:Y:S01]  /*0230*/  LDG.E.CONSTANT R12, desc[UR6][R28.64+0xc] ;  /* 0x00000c061c0c7981 */ /* 0x000f62000c1e9900 */
[----:B--2---:R-:W-:Y:S01]  /*0240*/  VIADD R2, R4, UR8 ;  /* 0x0000000804027c36 */ /* 0x004fe20008000000 */
[----:B----4-:R-:W-:Y:S01]  /*0250*/  UISETP.LT.U32.AND UP1, UPT, UR4, UR5, UPT ;  /* 0x000000050400728c */ /* 0x010fe2000bf21070 */
[----:B------:R-:W-:Y:S01]  /*0260*/  IMAD R7, R0, R5, RZ ;  /* 0x0000000500077224 */ /* 0x000fe200078e02ff */
[----:B------:R-:W-:-:S02]  /*0270*/  UISETP.GE.AND UP0, UPT, UR4, URZ, UPT ;  /* 0x000000ff0400728c */ /* 0x000fc4000bf06270 */
[C---:B------:R-:W-:Y:S01]  /*0280*/  ISETP.GE.AND P0, PT, R2.reuse, RZ, PT ;  /* 0x000000ff0200720c */ /* 0x040fe20003f06270 */
[----:B------:R-:W-:Y:S01]  /*0290*/  USEL UR4, UR4, UR5, UP1 ;  /* 0x0000000504047287 */ /* 0x000fe20008800000 */
[----:B------:R-:W-:Y:S01]  /*02a0*/  VIMNMX R2, PT, PT, R2, R5, PT ;  /* 0x0000000502027248 */ /* 0x000fe20003fe0100 */
[----:B---3--:R-:W-:Y:S02]  /*02b0*/  IMAD.WIDE R22, R7, 0x4, R22 ;  /* 0x0000000407167825 */ /* 0x008fe400078e0216 */
[----:B------:R-:W-:Y:S01]  /*02c0*/  USEL UR4, UR4, URZ, UP0 ;  /* 0x000000ff04047287 */ /* 0x000fe20008000000 */
[----:B------:R-:W-:Y:S02]  /*02d0*/  SEL R2, R2, RZ, P0 ;  /* 0x000000ff02027207 */ /* 0x000fe40000000000 */
[----:B------:R-:W-:-:S03]  /*02e0*/  ISETP.NE.AND P0, PT, R8, 0x3, PT ;  /* 0x000000030800780c */ /* 0x000fc60003f05270 */
[----:B------:R-:W-:-:S04]  /*02f0*/  VIMNMX R2, PT, PT, R2, UR4, !PT ;  /* 0x0000000402027c48 */ /* 0x000fc8000ffe0100 */
[----:B------:R-:W-:Y:S01]  /*0300*/  VIMNMX R2, PT, PT, R2, R5, PT ;  /* 0x0000000502027248 */ /* 0x000fe20003fe0100 */
[----:B-----5:R-:W0:Y:S08]  /*0310*/  F2F.F64.F32 R16, R16 ;  /* 0x0000001000107310 */ /* 0x020e300000201800 */
[----:B------:R-:W1:Y:S08]  /*0320*/  F2F.F64.F32 R18, R18 ;  /* 0x0000001200127310 */ /* 0x000e700000201800 */
[----:B------:R-:W2:Y:S08]  /*0330*/  F2F.F64.F32 R20, R20 ;  /* 0x0000001400147310 */ /* 0x000eb00000201800 */
[----:B------:R-:W3:Y:S01]  /*0340*/  F2F.F64.F32 R12, R12 ;  /* 0x0000000c000c7310 */ /* 0x000ee20000201800 */
[----:B01----:R-:W-:Y:S05]  /*0350*/  @!P0 BRA `(.L_x_72) ;  /* 0x0000003c00e88947 */ /* 0x003fea0003800000 */
[----:B------:R-:W-:-:S13]  /*0360*/  ISETP.NE.AND P0, PT, R8, 0x2, PT ;  /* 0x000000020800780c */ /* 0x000fda0003f05270 */
[----:B------:R-:W-:Y:S05]  /*0370*/  @!P0 BRA `(.L_x_73) ;  /* 0x0000002400748947 */ /* 0x000fea0003800000 */
[----:B------:R-:W-:-:S13]  /*0380*/  ISETP.NE.AND P0, PT, R8, 0x1, PT ;  /* 0x000000010800780c */ /* 0x000fda0003f05270 */
[----:B------:R-:W-:Y:S05]  /*0390*/  @P0 BRA `(.L_x_74) ;  /* 0x00000014005c0947 */ /* 0x000fea0003800000 */
[----:B------:R-:W-:Y:S01]  /*03a0*/  ISETP.GE.AND P0, PT, R2, 0x1, PT ;  /* 0x000000010200780c */ /* 0x000fe20003f06270 */
[----:B------:R-:W-:Y:S01]  /*03b0*/  BSSY.RECONVERGENT B1, `(.L_x_75) ;  /* 0x00000ee000017945 */ /* 0x000fe20003800200 */
[----:B------:R-:W-:Y:S02]  /*03c0*/  HFMA2 R4, -RZ, RZ, 0, 0 ;  /* 0x00000000ff047431 */ /* 0x000fe400000001ff */
[----:B------:R-:W-:Y:S01]  /*03d0*/  IMAD.MOV.U32 R8, RZ, RZ, RZ ;  /* 0x000000ffff087224 */ /* 0x000fe200078e00ff */
[----:B------:R-:W-:-:S08]  /*03e0*/  CS2R R26, SRZ ;  /* 0x00000000001a7805 */ /* 0x000fd0000001ff00 */
[----:B------:R-:W-:Y:S05]  /*03f0*/  @!P0 BRA `(.L_x_76) ;  /* 0x0000000c00a48947 */ /* 0x000fea0003800000 */
[C---:B------:R-:W-:Y:S01]  /*0400*/  ISETP.GE.U32.AND P0, PT, R2.reuse, 0x4, PT ;  /* 0x000000040200780c */ /* 0x040fe20003f06070 */
[----:B------:R-:W-:Y:S01]  /*0410*/  BSSY.RECONVERGENT B2, `(.L_x_77) ;  /* 0x00000c8000027945 */ /* 0x000fe20003800200 */
[----:B------:R-:W-:Y:S01]  /*0420*/  LOP3.LUT R6, R2, 0x3, RZ, 0xc0, !PT ;  /* 0x0000000302067812 */ /* 0x000fe200078ec0ff */
[----:B------:R-:W-:Y:S01]  /*0430*/  IMAD.MOV.U32 R7, RZ, RZ, RZ ;  /* 0x000000ffff077224 */ /* 0x000fe200078e00ff */
[----:B------:R-:W-:-:S09]  /*0440*/  CS2R R26, SRZ ;  /* 0x00000000001a7805 */ /* 0x000fd2000001ff00 */
[----:B------:R-:W-:Y:S05]  /*0450*/  @!P0 BRA `(.L_x_78) ;  /* 0x0000000c000c8947 */ /* 0x000fea0003800000 */
[----:B------:R-:W0:Y:S01]  /*0460*/  LDC.64 R14, c[0x0][0x380] ;  /* 0x0000e000ff0e7b82 */ /* 0x000e220000000a00 */
[----:B------:R-:W-:Y:S01]  /*0470*/  LOP3.LUT R7, R2, 0x7ffffffc, RZ, 0xc0, !PT ;  /* 0x7ffffffc02077812 */ /* 0x000fe200078ec0ff */
[----:B------:R-:W-:Y:S01]  /*0480*/  BSSY.RELIABLE B3, `(.L_x_79) ;  /* 0x00000a6000037945 */ /* 0x000fe20003800100 */
        /* <DEDUP_REMOVED lines=9> */
[----:B--2---:R-:W1:Y:S01]  /*0520*/  LDC.64 R20, c[0x0][0x380] ;  /* 0x0000e000ff147b82 */ /* 0x004e620000000a00 */
[----:B------:R-:W-:Y:S01]  /*0530*/  PLOP3.LUT P0, PT, PT, PT, PT, 0x8, 0x80 ;  /* 0x000000000080781c */ /* 0x000fe20003f0e170 */
[----:B------:R-:W-:-:S12]  /*0540*/  VIADD R4, R7, 0xfffffff4 ;  /* 0xfffffff407047836 */ /* 0x000fd80000000000 */
.L_x_83:
[----:B-1--4-:R-:W-:-:S05]  /*0550*/  IMAD.WIDE.U32 R28, R8, 0x4, R20 ;  /* 0x00000004081c7825 */ /* 0x012fca00078e0014 */
[----:B------:R-:W2:Y:S04]  /*0560*/  LDG.E.CONSTANT R48, desc[UR6][R28.64] ;  /* 0x000000061c307981 */ /* 0x000ea8000c1e9900 */
[----:B------:R-:W4:Y:S04]  /*0570*/  LDG.E.CONSTANT R43, desc[UR6][R28.64+0x4] ;  /* 0x000004061c2b7981 */ /* 0x000f28000c1e9900 */
[----:B------:R-:W5:Y:S01]  /*0580*/  LDG.E.CONSTANT R42, desc[UR6][R28.64+0x8] ;  /* 0x000008061c2a7981 */ /* 0x000f62000c1e9900 */
[----:B------:R-:W-:-:S03]  /*0590*/  IADD3 R9, PT, PT, R8, 0x4, RZ ;  /* 0x0000000408097810 */ /* 0x000fc60007ffe0ff */
[----:B------:R-:W5:Y:S02]  /*05a0*/  LDG.E.CONSTANT R30, desc[UR6][R28.64+0xc] ;  /* 0x00000c061c1e7981 */ /* 0x000f64000c1e9900 */
[----:B------:R-:W-:-:S05]  /*05b0*/  IMAD.WIDE.U32 R24, R9, 0x4, R20 ;  /* 0x0000000409187825 */ /* 0x000fca00078e0014 */
[----:B------:R-:W5:Y:S04]  /*05c0*/  LDG.E.CONSTANT R10, desc[UR6][R24.64] ;  /* 0x00000006180a7981 */ /* 0x000f68000c1e9900 */
[----:B------:R-:W5:Y:S04]  /*05d0*/  LDG.E.CONSTANT R11, desc[UR6][R24.64+0x4] ;  /* 0x00000406180b7981 */ /* 0x000f68000c1e9900 */
[----:B---3--:R-:W3:Y:S01]  /*05e0*/  LDG.E.CONSTANT R12, desc[UR6][R24.64+0x8] ;  /* 0x00000806180c7981 */ /* 0x008ee2000c1e9900 */
[----:B------:R-:W-:-:S03]  /*05f0*/  VIADD R13, R8, 0x8 ;  /* 0x00000008080d7836 */ /* 0x000fc60000000000 */
[----:B------:R2:W3:Y:S01]  /*0600*/  LDG.E.CONSTANT R32, desc[UR6][R24.64+0xc] ;  /* 0x00000c0618207981 */ /* 0x0004e2000c1e9900 */
[----:B------:R-:W-:-:S05]  /*0610*/  IMAD.WIDE.U32 R46, R13, 0x4, R20 ;  /* 0x000000040d2e7825 */ /* 0x000fca00078e0014 */
[----:B------:R-:W3:Y:S04]  /*0620*/  LDG.E.CONSTANT R33, desc[UR6][R46.64] ;  /* 0x000000062e217981 */ /* 0x000ee8000c1e9900 */
[----:B------:R-:W3:Y:S04]  /*0630*/  LDG.E.CONSTANT R34, desc[UR6][R46.64+0x4] ;  /* 0x000004062e227981 */ /* 0x000ee8000c1e9900 */
[----:B------:R-:W3:Y:S01]  /*0640*/  LDG.E.CONSTANT R35, desc[UR6][R46.64+0x8] ;  /* 0x000008062e237981 */ /* 0x000ee2000c1e9900 */
[----:B------:R-:W-:-:S03]  /*0650*/  VIADD R37, R8, 0xc ;  /* 0x0000000c08257836 */ /* 0x000fc60000000000 */
[----:B------:R-:W3:Y:S01]  /*0660*/  LDG.E.CONSTANT R36, desc[UR6][R46.64+0xc] ;  /* 0x00000c062e247981 */ /* 0x000ee2000c1e9900 */
[----:B------:R-:W-:-:S05]  /*0670*/  IMAD.WIDE.U32 R44, R37, 0x4, R20 ;  /* 0x00000004252c7825 */ /* 0x000fca00078e0014 */
[----:B------:R-:W3:Y:S04]  /*0680*/  LDG.E.CONSTANT R38, desc[UR6][R44.64] ;  /* 0x000000062c267981 */ /* 0x000ee8000c1e9900 */
[----:B------:R-:W3:Y:S04]  /*0690*/  LDG.E.CONSTANT R39, desc[UR6][R44.64+0x4] ;  /* 0x000004062c277981 */ /* 0x000ee8000c1e9900 */
[----:B------:R-:W3:Y:S04]  /*06a0*/  LDG.E.CONSTANT R40, desc[UR6][R44.64+0x8] ;  /* 0x000008062c287981 */ /* 0x000ee8000c1e9900 */
[----:B------:R1:W3:Y:S01]  /*06b0*/  LDG.E.CONSTANT R41, desc[UR6][R44.64+0xc] ;  /* 0x00000c062c297981 */ /* 0x0002e2000c1e9900 */
[----:B--2---:R-:W2:Y:S08]  /*06c0*/  F2F.F64.F32 R24, R48 ;  /* 0x0000003000187310 */ /* 0x004eb00000201800 */
[----:B----4-:R-:W4:Y:S01]  /*06d0*/  F2F.F64.F32 R28, R43 ;  /* 0x0000002b001c7310 */ /* 0x010f220000201800 */
[----:B--2---:R-:W-:-:S07]  /*06e0*/  DMUL R24, R16, R24 ;  /* 0x0000001810187228 */ /* 0x004fce0000000000 */
[----:B-----5:R-:W-:Y:S01]  /*06f0*/  F2F.F64.F32 R30, R30 ;  /* 0x0000001e001e7310 */ /* 0x020fe20000201800 */
[----:B------:R-:W-:-:S07]  /*0700*/  DFMA R24, R18, R26, R24 ;  /* 0x0000001a1218722b */ /* 0x000fce0000000018 */
[----:B-1----:R-:W1:Y:S01]  /*0710*/  F2F.F64.F32 R44, R11 ;  /* 0x0000000b002c7310 */ /* 0x002e620000201800 */
[----:B----4-:R-:W-:-:S07]  /*0720*/  DMUL R28, R16, R28 ;  /* 0x0000001c101c7228 */ /* 0x010fce0000000000 */
[----:B------:R-:W2:Y:S01]  /*0730*/  F2F.F64.F32 R26, R42 ;  /* 0x0000002a001a7310 */ /* 0x000ea20000201800 */
[----:B------:R-:W-:Y:S02]  /*0740*/  DFMA R24, R18, R24, R28 ;  /* 0x000000181218722b */ /* 0x000fe4000000001c */
[----:B-1----:R-:W-:-:S05]  /*0750*/  DMUL R44, R16, R44 ;  /* 0x0000002c102c7228 */ /* 0x002fca0000000000 */
[----:B------:R-:W1:Y:S01]  /*0760*/  F2F.F64.F32 R28, R10 ;  /* 0x0000000a001c7310 */ /* 0x000e620000201800 */
[----:B--2---:R-:W-:-:S07]  /*0770*/  DMUL R26, R16, R26 ;  /* 0x0000001a101a7228 */ /* 0x004fce0000000000 */
[----:B---3--:R-:W2:Y:S01]  /*0780*/  F2F.F64.F32 R10, R34 ;  /* 0x00000022000a7310 */ /* 0x008ea20000201800 */
[----:B------:R-:W-:Y:S02]  /*0790*/  DFMA R24, R18, R24, R26 ;  /* 0x000000181218722b */ /* 0x000fe4000000001a */
[C---:B------:R-:W-:Y:S02]  /*07a0*/  DMUL R26, R16.reuse, R30 ;  /* 0x0000001e101a7228 */ /* 0x040fe40000000000 */
[----:B-1----:R-:W-:-:S03]  /*07b0*/  DMUL R28, R16, R28 ;  /* 0x0000001c101c7228 */ /* 0x002fc60000000000 */
[----:B------:R1:W3:Y:S01]  /*07c0*/  F2F.F64.F32 R30, R33 ;  /* 0x00000021001e7310 */ /* 0x0002e20000201800 */
[----:B--2---:R-:W-:Y:S02]  /*07d0*/  DMUL R10, R16, R10 ;  /* 0x0000000a100a7228 */ /* 0x004fe40000000000 */
[----:B------:R-:W-:-:S05]  /*07e0*/  DFMA R24, R18, R24, R26 ;  /* 0x000000181218722b */ /* 0x000fca000000001a */
[----:B------:R2:W4:Y:S01]  /*07f0*/  F2F.F64.F32 R26, R12 ;  /* 0x0000000c001a7310 */ /* 0x0005220000201800 */
[----:B-1----:R-:W-:Y:S02]  /*0800*/  MOV R33, 0x7fffffff ;  /* 0x7fffffff00217802 */ /* 0x002fe40000000f00 */
[----:B------:R-:W-:Y:S02]  /*0810*/  DFMA R24, R18, R24, R28 ;  /* 0x000000181218722b */ /* 0x000fe4000000001c */
[----:B---3--:R-:W-:-:S03]  /*0820*/  DMUL R30, R16, R30 ;  /* 0x0000001e101e7228 */ /* 0x008fc60000000000 */
[----:B------:R-:W1:Y:S01]  /*0830*/  F2F.F64.F32 R28, R32 ;  /* 0x00000020001c7310 */ /* 0x000e620000201800 */
[----:B--2---:R-:W-:Y:S02]  /*0840*/  IMAD.WIDE.U32 R12, R13, 0x4, R22 ;  /* 0x000000040d0c7825 */ /* 0x004fe400078e0016 */
[----:B------:R-:W-:Y:S02]  /*0850*/  DFMA R24, R18, R24, R44 ;  /* 0x000000181218722b */ /* 0x000fe4000000002c */
[----:B----4-:R-:W-:-:S08]  /*0860*/  DMUL R26, R16, R26 ;  /* 0x0000001a101a7228 */ /* 0x010fd00000000000 */
[----:B------:R-:W-:Y:S02]  /*0870*/  DFMA R24, R18, R24, R26 ;  /* 0x000000181218722b */ /* 0x000fe4000000001a */
[----:B-1----:R-:W-:Y:S01]  /*0880*/  DMUL R28, R16, R28 ;  /* 0x0000001c101c7228 */ /* 0x002fe20000000000 */
[----:B------:R-:W1:Y:S07]  /*0890*/  F2F.F64.F32 R26, R35 ;  /* 0x00000023001a7310 */ /* 0x000e6e0000201800 */
[C---:B------:R-:W-:Y:S01]  /*08a0*/  DFMA R24, R18.reuse, R24, R28 ;  /* 0x000000181218722b */ /* 0x040fe2000000001c */
[----:B------:R-:W2:Y:S07]  /*08b0*/  F2F.F64.F32 R34, R41 ;  /* 0x0000002900227310 */ /* 0x000eae0000201800 */
[----:B------:R-:W-:Y:S01]  /*08c0*/  DFMA R24, R18, R24, R30 ;  /* 0x000000181218722b */ /* 0x000fe2000000001e */
[----:B------:R-:W3:Y:S01]  /*08d0*/  F2F.F64.F32 R28, R36 ;  /* 0x00000024001c7310 */ /* 0x000ee20000201800 */
[----:B-1----:R-:W-:-:S06]  /*08e0*/  DMUL R26, R16, R26 ;  /* 0x0000001a101a7228 */ /* 0x002fcc0000000000 */
[----:B------:R-:W-:Y:S01]  /*08f0*/  DFMA R10, R18, R24, R10 ;  /* 0x00000018120a722b */ /* 0x000fe2000000000a */
[----:B------:R-:W1:Y:S01]  /*0900*/  F2F.F64.F32 R30, R40 ;  /* 0x00000028001e7310 */ /* 0x000e620000201800 */
[----:B--2---:R-:W-:-:S06]  /*0910*/  DMUL R34, R16, R34 ;  /* 0x0000002210227228 */ /* 0x004fcc0000000000 */
[----:B------:R-:W-:Y:S01]  /*0920*/  DFMA R10, R18, R10, R26 ;  /* 0x0000000a120a722b */ /* 0x000fe2000000001a */
[----:B------:R-:W2:Y:S01]  /*0930*/  F2F.F64.F32 R24, R38 ;  /* 0x0000002600187310 */ /* 0x000ea20000201800 */
[C---:B---3--:R-:W-:Y:S02]  /*0940*/  DMUL R28, R16.reuse, R28 ;  /* 0x0000001c101c7228 */ /* 0x048fe40000000000 */
[----:B-1----:R-:W-:-:S05]  /*0950*/  DMUL R30, R16, R30 ;  /* 0x0000001e101e7228 */ /* 0x002fca0000000000 */
[----:B------:R-:W1:Y:S01]  /*0960*/  F2F.F64.F32 R26, R39 ;  /* 0x00000027001a7310 */ /* 0x000e620000201800 */
[----:B------:R-:W-:Y:S02]  /*0970*/  DFMA R10, R18, R10, R28 ;  /* 0x0000000a120a722b */ /* 0x000fe4000000001c */
[----:B--2---:R-:W-:Y:S01]  /*0980*/  DMUL R28, R16, R24 ;  /* 0x00000018101c7228 */ /* 0x004fe20000000000 */
[----:B------:R-:W-:-:S04]  /*0990*/  IMAD.WIDE.U32 R24, R8, 0x4, R22 ;  /* 0x0000000408187825 */ /* 0x000fc800078e0016 */
[----:B------:R-:W-:Y:S01]  /*09a0*/  VIADD R8, R8, 0x10 ;  /* 0x0000001008087836 */ /* 0x000fe20000000000 */
[----:B------:R4:W-:Y:S02]  /*09b0*/  STG.E desc[UR6][R24.64], R33 ;  /* 0x0000002118007986 */ /* 0x0009e4000c101906 */
[----:B------:R-:W-:Y:S02]  /*09c0*/  DFMA R10, R18, R10, R28 ;  /* 0x0000000a120a722b */ /* 0x000fe4000000001c */
[----:B-1----:R-:W-:Y:S01]  /*09d0*/  DMUL R26, R16, R26 ;  /* 0x0000001a101a7228 */ /* 0x002fe20000000000 */
[----:B------:R-:W-:Y:S01]  /*09e0*/  IMAD.WIDE.U32 R28, R9, 0x4, R22 ;  /* 0x00000004091c7825 */ /* 0x000fe200078e0016 */
[----:B------:R4:W-:Y:S01]  /*09f0*/  STG.E desc[UR6][R24.64+0x4], R33 ;  /* 0x0000042118007986 */ /* 0x0009e2000c101906 */
[----:B------:R-:W-:-:S03]  /*0a00*/  ISETP.GE.AND P1, PT, R8, R4, PT ;  /* 0x000000040800720c */ /* 0x000fc60003f26270 */
[----:B------:R4:W-:Y:S02]  /*0a10*/  STG.E desc[UR6][R24.64+0x8], R33 ;  /* 0x0000082118007986 */ /* 0x0009e4000c101906 */
[C---:B------:R-:W-:Y:S01]  /*0a20*/  DFMA R26, R18.reuse, R10, R26 ;  /* 0x0000000a121a722b */ /* 0x040fe2000000001a */
[----:B------:R-:W-:Y:S01]  /*0a30*/  IMAD.WIDE.U32 R10, R37, 0x4, R22 ;  /* 0x00000004250a7825 */ /* 0x000fe200078e0016 */
[----:B------:R4:W-:Y:S04]  /*0a40*/  STG.E desc[UR6][R24.64+0xc], R33 ;  /* 0x00000c2118007986 */ /* 0x0009e8000c101906 */
[----:B------:R4:W-:Y:S02]  /*0a50*/  STG.E desc[UR6][R28.64], R33 ;  /* 0x000000211c007986 */ /* 0x0009e4000c101906 */
[----:B------:R-:W-:-:S02]  /*0a60*/  DFMA R26, R18, R26, R30 ;  /* 0x0000001a121a722b */ /* 0x000fc4000000001e */
[----:B------:R4:W-:Y:S04]  /*0a70*/  STG.E desc[UR6][R28.64+0x4], R33 ;  /* 0x000004211c007986 */ /* 0x0009e8000c101906 */
[----:B------:R4:W-:Y:S02]  /*0a80*/  STG.E desc[UR6][R28.64+0x8], R33 ;  /* 0x000008211c007986 */ /* 0x0009e4000c101906 */
[----:B------:R-:W-:Y:S02]  /*0a90*/  DFMA R26, R18, R26, R34 ;  /* 0x0000001a121a722b */ /* 0x000fe40000000022 */
[----:B------:R4:W-:Y:S04]  /*0aa0*/  STG.E desc[UR6][R28.64+0xc], R33 ;  /* 0x00000c211c007986 */ /* 0x0009e8000c101906 */
[----:B------:R4:W-:Y:S04]  /*0ab0*/  STG.E desc[UR6][R12.64], R33 ;  /* 0x000000210c007986 */ /* 0x0009e8000c101906 */
[----:B------:R4:W-:Y:S04]  /*0ac0*/  STG.E desc[UR6][R12.64+0x4], R33 ;  /* 0x000004210c007986 */ /* 0x0009e8000c101906 */
[----:B------:R4:W-:Y:S04]  /*0ad0*/  STG.E desc[UR6][R12.64+0x8], R33 ;  /* 0x000008210c007986 */ /* 0x0009e8000c101906 */
[----:B------:R4:W-:Y:S04]  /*0ae0*/  STG.E desc[UR6][R12.64+0xc], R33 ;  /* 0x00000c210c007986 */ /* 0x0009e8000c101906 */
[----:B------:R4:W-:Y:S04]  /*0af0*/  STG.E desc[UR6][R10.64], R33 ;  /* 0x000000210a007986 */ /* 0x0009e8000c101906 */
[----:B------:R4:W-:Y:S04]  /*0b00*/  STG.E desc[UR6][R10.64+0x4], R33 ;  /* 0x000004210a007986 */ /* 0x0009e8000c101906 */
[----:B------:R4:W-:Y:S04]  /*0b10*/  STG.E desc[UR6][R10.64+0x8], R33 ;  /* 0x000008210a007986 */ /* 0x0009e8000c101906 */
[----:B------:R4:W-:Y:S01]  /*0b20*/  STG.E desc[UR6][R10.64+0xc], R33 ;  /* 0x00000c210a007986 */ /* 0x0009e2000c101906 */
[----:B------:R-:W-:Y:S05]  /*0b30*/  @!P1 BRA `(.L_x_83) ;  /* 0xfffffff800849947 */ /* 0x000fea000383ffff */
.L_x_82:
[----:B------:R-:W-:Y:S05]  /*0b40*/  BSYNC.RECONVERGENT B4 ;  /* 0x0000000000047941 */ /* 0x000fea0003800200 */
.L_x_81:
[----:B------:R-:W-:Y:S01]  /*0b50*/  IMAD.IADD R4, R7, 0x1, -R8 ;  /* 0x0000000107047824 */ /* 0x000fe200078e0a08 */
[----:B------:R-:W-:Y:S04]  /*0b60*/  BSSY.RECONVERGENT B4, `(.L_x_84) ;  /* 0x0000034000047945 */ /* 0x000fe80003800200 */
[----:B------:R-:W-:-:S13]  /*0b70*/  ISETP.GT.AND P1, PT, R4, 0x4, PT ;  /* 0x000000040400780c */ /* 0x000fda0003f24270 */
[----:B------:R-:W-:Y:S05]  /*0b80*/  @!P1 BRA `(.L_x_85) ;  /* 0x0000000000c49947 */ /* 0x000fea0003800000 */
[----:B----4-:R-:W1:Y:S02]  /*0b90*/  LDC.64 R32, c[0x0][0x380] ;  /* 0x0000e000ff207b82 */ /* 0x010e640000000a00 */
[----:B-1----:R-:W-:-:S05]  /*0ba0*/  IMAD.WIDE.U32 R28, R8, 0x4, R32 ;  /* 0x00000004081c7825 */ /* 0x002fca00078e0020 */
[----:B------:R-:W4:Y:S04]  /*0bb0*/  LDG.E.CONSTANT R25, desc[UR6][R28.64] ;  /* 0x000000061c197981 */ /* 0x000f28000c1e9900 */
[----:B------:R-:W3:Y:S04]  /*0bc0*/  LDG.E.CONSTANT R34, desc[UR6][R28.64+0x4] ;  /* 0x000004061c227981 */ /* 0x000ee8000c1e9900 */
[----:B------:R-:W5:Y:S01]  /*0bd0*/  LDG.E.CONSTANT R35, desc[UR6][R28.64+0x8] ;  /* 0x000008061c237981 */ /* 0x000f62000c1e9900 */
[----:B------:R-:W-:-:S03]  /*0be0*/  IADD3 R9, PT, PT, R8, 0x4, RZ ;  /* 0x0000000408097810 */ /* 0x000fc60007ffe0ff */
[----:B------:R-:W5:Y:S02]  /*0bf0*/  LDG.E.CONSTANT R36, desc[UR6][R28.64+0xc] ;  /* 0x00000c061c247981 */ /* 0x000f64000c1e9900 */
[----:B------:R-:W-:-:S05]  /*0c00*/  IMAD.WIDE.U32 R32, R9, 0x4, R32 ;  /* 0x0000000409207825 */ /* 0x000fca00078e0020 */
[----:B------:R-:W5:Y:S04]  /*0c10*/  LDG.E.CONSTANT R24, desc[UR6][R32.64] ;  /* 0x0000000620187981 */ /* 0x000f68000c1e9900 */
[----:B--2---:R-:W2:Y:S04]  /*0c20*/  LDG.E.CONSTANT R21, desc[UR6][R32.64+0x4] ;  /* 0x0000040620157981 */ /* 0x004ea8000c1e9900 */
[----:B------:R-:W2:Y:S04]  /*0c30*/  LDG.E.CONSTANT R20, desc[UR6][R32.64+0x8] ;  /* 0x0000080620147981 */ /* 0x000ea8000c1e9900 */
[----:B------:R-:W2:Y:S01]  /*0c40*/  LDG.E.CONSTANT R4, desc[UR6][R32.64+0xc] ;  /* 0x00000c0620047981 */ /* 0x000ea2000c1e9900 */
[----:B------:R-:W-:Y:S01]  /*0c50*/  PLOP3.LUT P0, PT, PT, PT, PT, 0x8, 0x80 ;  /* 0x000000000080781c */ /* 0x000fe20003f0e170 */
[----:B----4-:R-:W1:Y:S08]  /*0c60*/  F2F.F64.F32 R10, R25 ;  /* 0x00000019000a7310 */ /* 0x010e700000201800 */
[----:B---3--:R-:W3:Y:S01]  /*0c70*/  F2F.F64.F32 R12, R34 ;  /* 0x00000022000c7310 */ /* 0x008ee20000201800 */
[----:B-1----:R-:W-:-:S07]  /*0c80*/  DMUL R30, R16, R10 ;  /* 0x0000000a101e7228 */ /* 0x002fce0000000000 */
[----:B-----5:R-:W1:Y:S01]  /*0c90*/  F2F.F64.F32 R10, R35 ;  /* 0x00000023000a7310 */ /* 0x020e620000201800 */
[----:B------:R-:W-:Y:S02]  /*0ca0*/  DFMA R30, R18, R26, R30 ;  /* 0x0000001a121e722b */ /* 0x000fe4000000001e */
[----:B---3--:R-:W-:-:S05]  /*0cb0*/  DMUL R26, R16, R12 ;  /* 0x0000000c101a7228 */ /* 0x008fca0000000000 */
[----:B------:R-:W3:Y:S01]  /*0cc0*/  F2F.F64.F32 R12, R36 ;  /* 0x00000024000c7310 */ /* 0x000ee20000201800 */
[----:B-1----:R-:W-:Y:S02]  /*0cd0*/  DMUL R28, R16, R10 ;  /* 0x0000000a101c7228 */ /* 0x002fe40000000000 */
[----:B------:R-:W-:-:S05]  /*0ce0*/  DFMA R26, R18, R30, R26 ;  /* 0x0000001e121a722b */ /* 0x000fca000000001a */
[----:B------:R-:W1:Y:S01]  /*0cf0*/  F2F.F64.F32 R10, R24 ;  /* 0x00000018000a7310 */ /* 0x000e620000201800 */
[----:B------:R-:W-:Y:S02]  /*0d00*/  IMAD.MOV.U32 R31, RZ, RZ, 0x7fffffff ;  /* 0x7fffffffff1f7424 */ /* 0x000fe400078e00ff */
[----:B------:R-:W-:-:S05]  /*0d10*/  DFMA R26, R18, R26, R28 ;  /* 0x0000001a121a722b */ /* 0x000fca000000001c */
[----:B--2---:R-:W2:Y:S01]  /*0d20*/  F2F.F64.F32 R24, R4 ;  /* 0x0000000400187310 */ /* 0x004ea20000201800 */
[C---:B---3--:R-:W-:Y:S02]  /*0d30*/  DMUL R12, R16.reuse, R12 ;  /* 0x0000000c100c7228 */ /* 0x048fe40000000000 */
[----:B-1----:R-:W-:-:S05]  /*0d40*/  DMUL R10, R16, R10 ;  /* 0x0000000a100a7228 */ /* 0x002fca0000000000 */
[----:B------:R-:W1:Y:S01]  /*0d50*/  F2F.F64.F32 R28, R21 ;  /* 0x00000015001c7310 */ /* 0x000e620000201800 */
[----:B------:R-:W-:Y:S02]  /*0d60*/  DFMA R12, R18, R26, R12 ;  /* 0x0000001a120c722b */ /* 0x000fe4000000000c */
[----:B--2---:R-:W-:-:S05]  /*0d70*/  DMUL R24, R16, R24 ;  /* 0x0000001810187228 */ /* 0x004fca0000000000 */
[----:B------:R-:W2:Y:S01]  /*0d80*/  F2F.F64.F32 R26, R20 ;  /* 0x00000014001a7310 */ /* 0x000ea20000201800 */
[----:B------:R-:W-:Y:S01]  /*0d90*/  DFMA R12, R18, R12, R10 ;  /* 0x0000000c120c722b */ /* 0x000fe2000000000a */
[----:B------:R-:W-:Y:S01]  /*0da0*/  IMAD.WIDE.U32 R10, R8, 0x4, R22 ;  /* 0x00000004080a7825 */ /* 0x000fe200078e0016 */
[----:B-1----:R-:W-:-:S04]  /*0db0*/  DMUL R28, R16, R28 ;  /* 0x0000001c101c7228 */ /* 0x002fc80000000000 */
[----:B------:R1:W-:Y:S01]  /*0dc0*/  STG.E desc[UR6][R10.64], R31 ;  /* 0x0000001f0a007986 */ /* 0x0003e2000c101906 */
[----:B------:R-:W-:-:S03]  /*0dd0*/  VIADD R8, R8, 0x8 ;  /* 0x0000000808087836 */ /* 0x000fc60000000000 */
[----:B------:R1:W-:Y:S01]  /*0de0*/  STG.E desc[UR6][R10.64+0x4], R31 ;  /* 0x0000041f0a007986 */ /* 0x0003e2000c101906 */
[----:B------:R-:W-:-:S03]  /*0df0*/  DFMA R28, R18, R12, R28 ;  /* 0x0000000c121c722b */ /* 0x000fc6000000001c */
[----:B------:R1:W-:Y:S01]  /*0e00*/  STG.E desc[UR6][R10.64+0x8], R31 ;  /* 0x0000081f0a007986 */ /* 0x0003e2000c101906 */
[----:B------:R-:W-:Y:S01]  /*0e10*/  IMAD.WIDE.U32 R12, R9, 0x4, R22 ;  /* 0x00000004090c7825 */ /* 0x000fe200078e0016 */
[----:B--2---:R-:W-:Y:S02]  /*0e20*/  DMUL R26, R16, R26 ;  /* 0x0000001a101a7228 */ /* 0x004fe40000000000 */
[----:B------:R1:W-:Y:S04]  /*0e30*/  STG.E desc[UR6][R10.64+0xc], R31 ;  /* 0x00000c1f0a007986 */ /* 0x0003e8000c101906 */
[----:B------:R1:W-:Y:S02]  /*0e40*/  STG.E desc[UR6][R12.64], R31 ;  /* 0x0000001f0c007986 */ /* 0x0003e4000c101906 */
[----:B------:R-:W-:-:S02]  /*0e50*/  DFMA R26, R18, R28, R26 ;  /* 0x0000001c121a722b */ /* 0x000fc4000000001a */
[----:B------:R1:W-:Y:S04]  /*0e60*/  STG.E desc[UR6][R12.64+0x4], R31 ;  /* 0x0000041f0c007986 */ /* 0x0003e8000c101906 */
[----:B------:R1:W-:Y:S02]  /*0e70*/  STG.E desc[UR6][R12.64+0x8], R31 ;  /* 0x0000081f0c007986 */ /* 0x0003e4000c101906 */
[----:B------:R-:W-:Y:S02]  /*0e80*/  DFMA R26, R18, R26, R24 ;  /* 0x0000001a121a722b */ /* 0x000fe40000000018 */
[----:B------:R1:W-:Y:S09]  /*0e90*/  STG.E desc[UR6][R12.64+0xc], R31 ;  /* 0x00000c1f0c007986 */ /* 0x0003f2000c101906 */
.L_x_85:
[----:B------:R-:W-:Y:S05]  /*0ea0*/  BSYNC.RECONVERGENT B4 ;  /* 0x0000000000047941 */ /* 0x000fea0003800200 */
.L_x_84:
[----:B------:R-:W-:-:S13]  /*0eb0*/  ISETP.EQ.AND P1, PT, R8, R7, PT ;  /* 0x000000070800720c */ /* 0x000fda0003f22270 */
[----:B------:R-:W-:Y:S05]  /*0ec0*/  @!P0 BREAK.RELIABLE P1, B3 ;  /* 0x0000000000038942 */ /* 0x000fea0000800100 */
[----:B------:R-:W-:Y:S05]  /*0ed0*/  @!P0 BRA P1, `(.L_x_78) ;  /* 0x00000000006c8947 */ /* 0x000fea0000800000 */
.L_x_80:
[----:B------:R-:W-:Y:S05]  /*0ee0*/  BSYNC.RELIABLE B3 ;  /* 0x0000000000037941 */ /* 0x000fea0003800100 */
.L_x_79:
[----:B01--4-:R-:W-:-:S05]  /*0ef0*/  IMAD.WIDE.U32 R10, R8, 0x4, R14 ;  /* 0x00000004080a7825 */ /* 0x013fca00078e000e */
[----:B------:R-:W3:Y:S04]  /*0f00*/  LDG.E.CONSTANT R4, desc[UR6][R10.64] ;  /* 0x000000060a047981 */ /* 0x000ee8000c1e9900 */
[----:B--2---:R-:W2:Y:S04]  /*0f10*/  LDG.E.CONSTANT R30, desc[UR6][R10.64+0x4] ;  /* 0x000004060a1e7981 */ /* 0x004ea8000c1e9900 */
[----:B------:R-:W4:Y:S04]  /*0f20*/  LDG.E.CONSTANT R31, desc[UR6][R10.64+0x8] ;  /* 0x000008060a1f7981 */ /* 0x000f28000c1e9900 */
[----:B------:R-:W5:Y:S01]  /*0f30*/  LDG.E.CONSTANT R32, desc[UR6][R10.64+0xc] ;  /* 0x00000c060a207981 */ /* 0x000f62000c1e9900 */
[----:B------:R-:W-:Y:S01]  /*0f40*/  MOV R9, 0x7fffffff ;  /* 0x7fffffff00097802 */ /* 0x000fe20000000f00 */
[----:B---3--:R-:W0:Y:S08]  /*0f50*/  F2F.F64.F32 R12, R4 ;  /* 0x00000004000c7310 */ /* 0x008e300000201800 */
[----:B--2---:R-:W1:Y:S01]  /*0f60*/  F2F.F64.F32 R20, R30 ;  /* 0x0000001e00147310 */ /* 0x004e620000201800 */
[----:B0-----:R-:W-:-:S07]  /*0f70*/  DMUL R12, R16, R12 ;  /* 0x0000000c100c7228 */ /* 0x001fce0000000000 */
[----:B----4-:R-:W0:Y:S01]  /*0f80*/  F2F.F64.F32 R28, R31 ;  /* 0x0000001f001c7310 */ /* 0x010e220000201800 */
[----:B------:R-:W-:Y:S02]  /*0f90*/  DFMA R12, R18, R26, R12 ;  /* 0x0000001a120c722b */ /* 0x000fe4000000000c */
[----:B-1----:R-:W-:-:S05]  /*0fa0*/  DMUL R24, R16, R20 ;  /* 0x0000001410187228 */ /* 0x002fca0000000000 */
[----:B-----5:R-:W1:Y:S01]  /*0fb0*/  F2F.F64.F32 R26, R32 ;  /* 0x00000020001a7310 */ /* 0x020e620000201800 */
[----:B------:R-:W-:-:S04]  /*0fc0*/  IMAD.WIDE.U32 R20, R8, 0x4, R22 ;  /* 0x0000000408147825 */ /* 0x000fc800078e0016 */
[----:B------:R-:W-:Y:S01]  /*0fd0*/  VIADD R8, R8, 0x4 ;  /* 0x0000000408087836 */ /* 0x000fe20000000000 */
[----:B------:R2:W-:Y:S01]  /*0fe0*/  STG.E desc[UR6][R20.64], R9 ;  /* 0x0000000914007986 */ /* 0x0005e2000c101906 */
[----:B------:R-:W-:Y:S02]  /*0ff0*/  DFMA R12, R18, R12, R24 ;  /* 0x0000000c120c722b */ /* 0x000fe40000000018 */
[----:B0-----:R-:W-:Y:S01]  /*1000*/  DMUL R28, R16, R28 ;  /* 0x0000001c101c7228 */ /* 0x001fe20000000000 */
[----:B------:R2:W-:Y:S01]  /*1010*/  STG.E desc[UR6][R20.64+0x4], R9 ;  /* 0x0000040914007986 */ /* 0x0005e2000c101906 */
[----:B------:R-:W-:-:S03]  /*1020*/  ISETP.NE.AND P0, PT, R8, R7, PT ;  /* 0x000000070800720c */ /* 0x000fc60003f05270 */
[----:B------:R2:W-:Y:S01]  /*1030*/  STG.E desc[UR6][R20.64+0x8], R9 ;  /* 0x0000080914007986 */ /* 0x0005e2000c101906 */
[----:B-1----:R-:W-:Y:S02]  /*1040*/  DMUL R26, R16, R26 ;  /* 0x0000001a101a7228 */ /* 0x002fe40000000000 */
[C---:B------:R-:W-:Y:S01]  /*1050*/  DFMA R12, R18.reuse, R12, R28 ;  /* 0x0000000c120c722b */ /* 0x040fe2000000001c */
[----:B------:R2:W-:Y:S07]  /*1060*/  STG.E desc[UR6][R20.64+0xc], R9 ;  /* 0x00000c0914007986 */ /* 0x0005ee000c101906 */
[----:B------:R-:W-:Y:S01]  /*1070*/  DFMA R26, R18, R12, R26 ;  /* 0x0000000c121a722b */ /* 0x000fe2000000001a */
[----:B------:R-:W-:Y:S10]  /*1080*/  @P0 BRA `(.L_x_79) ;  /* 0xfffffffc00980947 */ /* 0x000ff4000383ffff */
.L_x_78:
[----:B------:R-:W-:Y:S05]  /*1090*/  BSYNC.RECONVERGENT B2 ;  /* 0x0000000000027941 */ /* 0x000fea0003800200 */
.L_x_77:
[----:B------:R-:W-:Y:S01]  /*10a0*/  ISETP.NE.AND P0, PT, R6, RZ, PT ;  /* 0x000000ff0600720c */ /* 0x000fe20003f05270 */
[----:B------:R-:W-:Y:S01]  /*10b0*/  IMAD.MOV.U32 R4, RZ, RZ, R7 ;  /* 0x000000ffff047224 */ /* 0x000fe200078e0007 */
[----:B------:R-:W-:-:S11]  /*10c0*/  MOV R8, R2 ;  /* 0x0000000200087202 */ /* 0x000fd60000000f00 */
[----:B------:R-:W-:Y:S05]  /*10d0*/  @!P0 BRA `(.L_x_76) ;  /* 0x00000000006c8947 */ /* 0x000fea0003800000 */
[----:B-1-34-:R-:W1:Y:S02]  /*10e0*/  LDC.64 R12, c[0x0][0x380] ;  /* 0x0000e000ff0c7b82 */ /* 0x01ae640000000a00 */
[----:B-1----:R-:W-:-:S05]  /*10f0*/  IMAD.WIDE.U32 R12, R7, 0x4, R12 ;  /* 0x00000004070c7825 */ /* 0x002fca00078e000c */
[----:B------:R-:W3:Y:S01]  /*1100*/  LDG.E.CONSTANT R10, desc[UR6][R12.64] ;  /* 0x000000060c0a7981 */ /* 0x000ee2000c1e9900 */
[----:B--2---:R-:W-:Y:S01]  /*1110*/  IMAD.MOV.U32 R21, RZ, RZ, 0x7fffffff ;  /* 0x7fffffffff157424 */ /* 0x004fe200078e00ff */
[----:B------:R-:W-:Y:S01]  /*1120*/  ISETP.NE.AND P0, PT, R6, 0x1, PT ;  /* 0x000000010600780c */ /* 0x000fe20003f05270 */
[----:B0-----:R-:W-:-:S04]  /*1130*/  IMAD.WIDE.U32 R14, R7, 0x4, R22 ;  /* 0x00000004070e7825 */ /* 0x001fc800078e0016 */
[----:B------:R-:W-:Y:S01]  /*1140*/  VIADD R4, R7, 0x1 ;  /* 0x0000000107047836 */ /* 0x000fe20000000000 */
[----:B------:R0:W-:Y:S01]  /*1150*/  STG.E desc[UR6][R14.64], R21 ;  /* 0x000000150e007986 */ /* 0x0001e2000c101906 */
[----:B---3--:R-:W1:Y:S02]  /*1160*/  F2F.F64.F32 R8, R10 ;  /* 0x0000000a00087310 */ /* 0x008e640000201800 */
[----:B-1----:R-:W-:-:S08]  /*1170*/  DMUL R8, R16, R8 ;  /* 0x0000000810087228 */ /* 0x002fd00000000000 */
[----:B------:R-:W-:Y:S01]  /*1180*/  DFMA R26, R18, R26, R8 ;  /* 0x0000001a121a722b */ /* 0x000fe20000000008 */
[----:B------:R-:W-:Y:S01]  /*1190*/  MOV R8, R2 ;  /* 0x0000000200087202 */ /* 0x000fe20000000f00 */
[----:B0-----:R-:W-:Y:S09]  /*11a0*/  @!P0 BRA `(.L_x_76) ;  /* 0x0000000000388947 */ /* 0x001ff20003800000 */
[----:B------:R-:W-:Y:S02]  /*11b0*/  ISETP.NE.AND P0, PT, R6, 0x2, PT ;  /* 0x000000020600780c */ /* 0x000fe40003f05270 */
[----:B------:R-:W2:Y:S11]  /*11c0*/  LDG.E.CONSTANT R6, desc[UR6][R12.64+0x4] ;  /* 0x000004060c067981 */ /* 0x000eb6000c1e9900 */
[----:B------:R-:W3:Y:S01]  /*11d0*/  @P0 LDG.E.CONSTANT R20, desc[UR6][R12.64+0x8] ;  /* 0x000008060c140981 */ /* 0x000ee2000c1e9900 */
[----:B------:R-:W-:-:S02]  /*11e0*/  VIADD R4, R7, 0x2 ;  /* 0x0000000207047836 */ /* 0x000fc40000000000 */
[----:B------:R-:W-:Y:S01]  /*11f0*/  @P0 VIADD R4, R7, 0x3 ;  /* 0x0000000307040836 */ /* 0x000fe20000000000 */
[----:B------:R0:W-:Y:S04]  /*1200*/  STG.E desc[UR6][R14.64+0x4], R21 ;  /* 0x000004150e007986 */ /* 0x0001e8000c101906 */
        /* <DEDUP_REMOVED lines=8> */
.L_x_76:
[----:B------:R-:W-:Y:S05]  /*1290*/  BSYNC.RECONVERGENT B1 ;  /* 0x0000000000017941 */ /* 0x000fea0003800200 */
.L_x_75:
[----:B------:R-:W-:Y:S01]  /*12a0*/  ISETP.GE.U32.AND P0, PT, R8, R5, PT ;  /* 0x000000050800720c */ /* 0x000fe20003f06070 */
[----:B------:R-:W-:-:S12]  /*12b0*/  BSSY.RECONVERGENT B1, `(.L_x_86) ;  /* 0x0000064000017945 */ /* 0x000fd80003800200 */
[----:B------:R-:W-:Y:S05]  /*12c0*/  @P0 BRA `(.L_x_87) ;  /* 0x0000000400880947 */ /* 0x000fea0003800000 */
[----:B------:R-:W-:Y:S01]  /*12d0*/  IMAD.IADD R2, R5, 0x1, -R8 ;  /* 0x0000000105027824 */ /* 0x000fe200078e0a08 */
[----:B------:R-:W-:Y:S01]  /*12e0*/  BSSY.RECONVERGENT B2, `(.L_x_88) ;  /* 0x0000021000027945 */ /* 0x000fe20003800200 */
[----:B------:R-:W-:Y:S01]  /*12f0*/  IMAD.IADD R6, R8, 0x1, -R5 ;  /* 0x0000000108067824 */ /* 0x000fe200078e0a05 */
[----:B--2---:R-:W-:Y:S02]  /*1300*/  MOV R9, R4 ;  /* 0x0000000400097202 */ /* 0x004fe40000000f00 */
[----:B-1--4-:R-:W-:Y:S02]  /*1310*/  LOP3.LUT P0, R10, R2, 0x3, RZ, 0xc0, !PT ;  /* 0x00000003020a7812 */ /* 0x012fe4000780c0ff */
[----:B------:R-:W-:-:S11]  /*1320*/  ISETP.GT.U32.AND P1, PT, R6, -0x4, PT ;  /* 0xfffffffc0600780c */ /* 0x000fd60003f24070 */
[----:B------:R-:W-:Y:S05]  /*1330*/  @!P0 BRA `(.L_x_89) ;  /* 0x00000000006c8947 */ /* 0x000fea0003800000 */
[----:B---3--:R-:W1:Y:S02]  /*1340*/  LDC.64 R12, c[0x0][0x380] ;  /* 0x0000e000ff0c7b82 */ /* 0x008e640000000a00 */
[----:B-1----:R-:W-:-:S05]  /*1350*/  IMAD.WIDE.U32 R12, R4, 0x4, R12 ;  /* 0x00000004040c7825 */ /* 0x002fca00078e000c */
[----:B------:R-:W2:Y:S01]  /*1360*/  LDG.E.CONSTANT R2, desc[UR6][R12.64] ;  /* 0x000000060c027981 */ /* 0x000ea2000c1e9900 */
[----:B0-----:R-:W-:Y:S01]  /*1370*/  IMAD.WIDE.U32 R14, R4, 0x4, R22 ;  /* 0x00000004040e7825 */ /* 0x001fe200078e0016 */
[----:B------:R-:W-:-:S03]  /*1380*/  ISETP.NE.AND P0, PT, R10, 0x1, PT ;  /* 0x000000010a00780c */ /* 0x000fc60003f05270 */
[----:B------:R-:W-:Y:S01]  /*1390*/  VIADD R9, R4, 0x1 ;  /* 0x0000000104097836 */ /* 0x000fe20000000000 */
[----:B--2---:R-:W0:Y:S02]  /*13a0*/  F2F.F64.F32 R6, R2 ;  /* 0x0000000200067310 */ /* 0x004e240000201800 */
[----:B0-----:R-:W-:-:S08]  /*13b0*/  DMUL R6, R16, R6 ;  /* 0x0000000610067228 */ /* 0x001fd00000000000 */
[----:B------:R-:W-:-:S06]  /*13c0*/  DFMA R26, R18, R26, R6 ;  /* 0x0000001a121a722b */ /* 0x000fcc0000000006 */
[----:B------:R-:W0:Y:S02]  /*13d0*/  F2F.F32.F64 R7, R26 ;  /* 0x0000001a00077310 */ /* 0x000e240000301000 */
[----:B0-----:R1:W-:Y:S01]  /*13e0*/  STG.E desc[UR6][R14.64], R7 ;  /* 0x000000070e007986 */ /* 0x0013e2000c101906 */
[----:B------:R-:W-:Y:S05]  /*13f0*/  @!P0 BRA `(.L_x_89) ;  /* 0x00000000003c8947 */ /* 0x000fea0003800000 */
[----:B------:R-:W-:Y:S01]  /*1400*/  ISETP.NE.AND P0, PT, R10, 0x2, PT ;  /* 0x000000020a00780c */ /* 0x000fe20003f05270 */
[----:B------:R-:W1:-:S12]  /*1410*/  LDG.E.CONSTANT R2, desc[UR6][R12.64+0x4] ;  /* 0x000004060c027981 */ /* 0x000e58000c1e9900 */
[----:B------:R-:W2:Y:S01]  /*1420*/  @P0 LDG.E.CONSTANT R20, desc[UR6][R12.64+0x8] ;  /* 0x000008060c140981 */ /* 0x000ea2000c1e9900 */
[C---:B------:R-:W-:Y:S01]  /*1430*/  VIADD R9, R4.reuse, 0x2 ;  /* 0x0000000204097836 */ /* 0x040fe20000000000 */
[----:B------:R-:W-:Y:S01]  /*1440*/  @P0 IADD3 R9, PT, PT, R4, 0x3, RZ ;  /* 0x0000000304090810 */ /* 0x000fe20007ffe0ff */
[----:B-1----:R-:W0:Y:S08]  /*1450*/  F2F.F64.F32 R6, R2 ;  /* 0x0000000200067310 */ /* 0x002e300000201800 */
[----:B--2---:R-:W1:Y:S01]  /*1460*/  @P0 F2F.F64.F32 R10, R20 ;  /* 0x00000014000a0310 */ /* 0x004e620000201800 */
[----:B0-----:R-:W-:-:S08]  /*1470*/  DMUL R6, R16, R6 ;  /* 0x0000000610067228 */ /* 0x001fd00000000000 */
[----:B------:R-:W-:Y:S02]  /*1480*/  DFMA R26, R18, R26, R6 ;  /* 0x0000001a121a722b */ /* 0x000fe40000000006 */
[----:B-1----:R-:W-:-:S04]  /*1490*/  @P0 DMUL R10, R16, R10 ;  /* 0x0000000a100a0228 */ /* 0x002fc80000000000 */
[----:B------:R0:W1:Y:S04]  /*14a0*/  F2F.F32.F64 R7, R26 ;  /* 0x0000001a00077310 */ /* 0x0000680000301000 */
[----:B0-----:R-:W-:Y:S01]  /*14b0*/  @P0 DFMA R26, R18, R26, R10 ;  /* 0x0000001a121a022b */ /* 0x001fe2000000000a */
[----:B-1----:R2:W-:Y:S05]  /*14c0*/  STG.E desc[UR6][R14.64+0x4], R7 ;  /* 0x000004070e007986 */ /* 0x0025ea000c101906 */
[----:B------:R-:W0:Y:S02]  /*14d0*/  @P0 F2F.F32.F64 R11, R26 ;  /* 0x0000001a000b0310 */ /* 0x000e240000301000 */
[----:B0-----:R2:W-:Y:S03]  /*14e0*/  @P0 STG.E desc[UR6][R14.64+0x8], R11 ;  /* 0x0000080b0e000986 */ /* 0x0015e6000c101906 */
.L_x_89:
[----:B------:R-:W-:Y:S05]  /*14f0*/  BSYNC.RECONVERGENT B2 ;  /* 0x0000000000027941 */ /* 0x000fea0003800200 */
.L_x_88:
[----:B------:R-:W-:Y:S05]  /*1500*/  @P1 BRA `(.L_x_87) ;  /* 0x0000000000f81947 */ /* 0x000fea0003800000 */
[----:B-12---:R-:W1:Y:S02]  /*1510*/  LDC.64 R6, c[0x0][0x380] ;  /* 0x0000e000ff067b82 */ /* 0x006e640000000a00 */
[----:B-1----:R-:W-:-:S05]  /*1520*/  IMAD.WIDE.U32 R10, R9, 0x4, R6 ;  /* 0x00000004090a7825 */ /* 0x002fca00078e0006 */
[----:B------:R-:W3:Y:S04]  /*1530*/  LDG.E.CONSTANT R2, desc[UR6][R10.64] ;  /* 0x000000060a027981 */ /* 0x000ee8000c1e9900 */
[----:B------:R-:W0:Y:S04]  /*1540*/  LDG.E.CONSTANT R28, desc[UR6][R10.64+0x4] ;  /* 0x000004060a1c7981 */ /* 0x000e28000c1e9900 */
[----:B------:R-:W2:Y:S04]  /*1550*/  LDG.E.CONSTANT R29, desc[UR6][R10.64+0x8] ;  /* 0x000008060a1d7981 */ /* 0x000ea8000c1e9900 */
[----:B------:R1:W4:Y:S01]  /*1560*/  LDG.E.CONSTANT R30, desc[UR6][R10.64+0xc] ;  /* 0x00000c060a1e7981 */ /* 0x000322000c1e9900 */
[----:B------:R-:W-:Y:S01]  /*1570*/  IADD3 R5, PT, PT, -R8, R5, R4 ;  /* 0x0000000508057210 */ /* 0x000fe20007ffe104 */
[----:B-1----:R-:W-:-:S04]  /*1580*/  IMAD.WIDE.U32 R10, R9, 0x4, R22 ;  /* 0x00000004090a7825 */ /* 0x002fc800078e0016 */
[----:B------:R-:W-:-:S05]  /*1590*/  VIADD R9, R9, 0x4 ;  /* 0x0000000409097836 */ /* 0x000fca0000000000 */
[----:B------:R-:W-:Y:S01]  /*15a0*/  ISETP.NE.AND P0, PT, R9, R5, PT ;  /* 0x000000050900720c */ /* 0x000fe20003f05270 */
[----:B---3--:R-:W1:Y:S08]  /*15b0*/  F2F.F64.F32 R12, R2 ;  /* 0x00000002000c7310 */ /* 0x008e700000201800 */
[----:B0-----:R-:W0:Y:S01]  /*15c0*/  F2F.F64.F32 R14, R28 ;  /* 0x0000001c000e7310 */ /* 0x001e220000201800 */
[----:B-1----:R-:W-:-:S07]  /*15d0*/  DMUL R12, R16, R12 ;  /* 0x0000000c100c7228 */ /* 0x002fce0000000000 */
[----:B--2---:R-:W1:Y:S01]  /*15e0*/  F2F.F64.F32 R20, R29 ;  /* 0x0000001d00147310 */ /* 0x004e620000201800 */
[----:B------:R-:W-:-:S07]  /*15f0*/  DFMA R12, R18, R26, R12 ;  /* 0x0000001a120c722b */ /* 0x000fce000000000c */
[----:B----4-:R-:W2:Y:S01]  /*1600*/  F2F.F64.F32 R24, R30 ;  /* 0x0000001e00187310 */ /* 0x010ea20000201800 */
[C---:B0-----:R-:W-:Y:S02]  /*1610*/  DMUL R14, R16.reuse, R14 ;  /* 0x0000000e100e7228 */ /* 0x041fe40000000000 */
[----:B-1----:R-:W-:-:S06]  /*1620*/  DMUL R20, R16, R20 ;  /* 0x0000001410147228 */ /* 0x002fcc0000000000 */
[----:B------:R-:W-:Y:S01]  /*1630*/  DFMA R14, R18, R12, R14 ;  /* 0x0000000c120e722b */ /* 0x000fe2000000000e */
[----:B------:R-:W0:Y:S01]  /*1640*/  F2F.F32.F64 R13, R12 ;  /* 0x0000000c000d7310 */ /* 0x000e220000301000 */
[----:B--2---:R-:W-:-:S06]  /*1650*/  DMUL R24, R16, R24 ;  /* 0x0000001810187228 */ /* 0x004fcc0000000000 */
[C---:B------:R-:W-:Y:S02]  /*1660*/  DFMA R20, R18.reuse, R14, R20 ;  /* 0x0000000e1214722b */ /* 0x040fe40000000014 */
[----:B------:R-:W1:Y:S06]  /*1670*/  F2F.F32.F64 R15, R14 ;  /* 0x0000000e000f7310 */ /* 0x000e6c0000301000 */
[----:B------:R-:W-:Y:S01]  /*1680*/  DFMA R24, R18, R20, R24 ;  /* 0x000000141218722b */ /* 0x000fe20000000018 */
[----:B0-----:R0:W-:Y:S01]  /*1690*/  STG.E desc[UR6][R10.64], R13 ;  /* 0x0000000d0a007986 */ /* 0x0011e2000c101906 */
[----:B------:R-:W2:Y:S03]  /*16a0*/  F2F.F32.F64 R27, R20 ;  /* 0x00000014001b7310 */ /* 0x000ea60000301000 */
[----:B-1----:R0:W-:Y:S05]  /*16b0*/  STG.E desc[UR6][R10.64+0x4], R15 ;  /* 0x0000040f0a007986 */ /* 0x0021ea000c101906 */
[----:B------:R-:W1:Y:S01]  /*16c0*/  F2F.F32.F64 R29, R24 ;  /* 0x00000018001d7310 */ /* 0x000e620000301000 */
[----:B--2---:R0:W-:Y:S04]  /*16d0*/  STG.E desc[UR6][R10.64+0x8], R27 ;  /* 0x0000081b0a007986 */ /* 0x0041e8000c101906 */
[----:B-1----:R0:W-:Y:S01]  /*16e0*/  STG.E desc[UR6][R10.64+0xc], R29 ;  /* 0x00000c1d0a007986 */ /* 0x0021e2000c101906 */
[----:B------:R-:W-:Y:S05]  /*16f0*/  @!P0 BRA `(.L_x_87) ;  /* 0x00000000007c8947 */ /* 0x000fea0003800000 */
[----:B0-----:R-:W-:Y:S01]  /*1700*/  IMAD.MOV.U32 R10, RZ, RZ, R24 ;  /* 0x000000ffff0a7224 */ /* 0x001fe200078e0018 */
[----:B------:R-:W-:-:S07]  /*1710*/  MOV R11, R25 ;  /* 0x00000019000b7202 */ /* 0x000fce0000000f00 */
.L_x_90:
[----:B0-----:R-:W-:-:S05]  /*1720*/  IMAD.WIDE.U32 R12, R9, 0x4, R6 ;  /* 0x00000004090c7825 */ /* 0x001fca00078e0006 */
[----:B------:R-:W2:Y:S04]  /*1730*/  LDG.E.CONSTANT R2, desc[UR6][R12.64] ;  /* 0x000000060c027981 */ /* 0x000ea8000c1e9900 */
[----:B------:R-:W3:Y:S04]  /*1740*/  LDG.E.CONSTANT R4, desc[UR6][R12.64+0x4] ;  /* 0x000004060c047981 */ /* 0x000ee8000c1e9900 */
[----:B------:R-:W4:Y:S04]  /*1750*/  LDG.E.CONSTANT R8, desc[UR6][R12.64+0x8] ;  /* 0x000008060c087981 */ /* 0x000f28000c1e9900 */
[----:B------:R0:W5:Y:S02]  /*1760*/  LDG.E.CONSTANT R26, desc[UR6][R12.64+0xc] ;  /* 0x00000c060c1a7981 */ /* 0x000164000c1e9900 */
[----:B0-----:R-:W-:-:S04]  /*1770*/  IMAD.WIDE.U32 R12, R9, 0x4, R22 ;  /* 0x00000004090c7825 */ /* 0x001fc800078e0016 */
[----:B------:R-:W-:-:S05]  /*1780*/  VIADD R9, R9, 0x4 ;  /* 0x0000000409097836 */ /* 0x000fca0000000000 */
[----:B------:R-:W-:Y:S01]  /*1790*/  ISETP.NE.AND P0, PT, R9, R5, PT ;  /* 0x000000050900720c */ /* 0x000fe20003f05270 */
[----:B--2---:R-:W0:Y:S08]  /*17a0*/  F2F.F64.F32 R14, R2 ;  /* 0x00000002000e7310 */ /* 0x004e300000201800 */
[----:B---3--:R-:W1:Y:S01]  /*17b0*/  F2F.F64.F32 R20, R4 ;  /* 0x0000000400147310 */ /* 0x008e620000201800 */
[----:B0-----:R-:W-:-:S07]  /*17c0*/  DMUL R14, R16, R14 ;  /* 0x0000000e100e7228 */ /* 0x001fce0000000000 */
[----:B----4-:R-:W0:Y:S01]  /*17d0*/  F2F.F64.F32 R24, R8 ;  /* 0x0000000800187310 */ /* 0x010e220000201800 */
[----:B------:R-:W-:Y:S02]  /*17e0*/  DFMA R14, R18, R10, R14 ;  /* 0x0000000a120e722b */ /* 0x000fe4000000000e */
[----:B-1----:R-:W-:-:S05]  /*17f0*/  DMUL R20, R16, R20 ;  /* 0x0000001410147228 */ /* 0x002fca0000000000 */
[----:B-----5:R-:W1:Y:S01]  /*1800*/  F2F.F64.F32 R10, R26 ;  /* 0x0000001a000a7310 */ /* 0x020e620000201800 */
[----:B0-----:R-:W-:Y:S02]  /*1810*/  DMUL R24, R16, R24 ;  /* 0x0000001810187228 */ /* 0x001fe40000000000 */
[----:B------:R-:W-:-:S05]  /*1820*/  DFMA R20, R18, R14, R20 ;  /* 0x0000000e1214722b */ /* 0x000fca0000000014 */
[----:B------:R-:W0:Y:S03]  /*1830*/  F2F.F32.F64 R15, R14 ;  /* 0x0000000e000f7310 */ /* 0x000e260000301000 */
[----:B------:R-:W-:Y:S02]  /*1840*/  DFMA R24, R18, R20, R24 ;  /* 0x000000141218722b */ /* 0x000fe40000000018 */
[----:B-1----:R-:W-:-:S03]  /*1850*/  DMUL R10, R16, R10 ;  /* 0x0000000a100a7228 */ /* 0x002fc60000000000 */
[----:B------:R-:W1:Y:S01]  /*1860*/  F2F.F32.F64 R21, R20 ;  /* 0x0000001400157310 */ /* 0x000e620000301000 */
[----:B0-----:R0:W-:Y:S04]  /*1870*/  STG.E desc[UR6][R12.64], R15 ;  /* 0x0000000f0c007986 */ /* 0x0011e8000c101906 */
[----:B------:R-:W-:-:S03]  /*1880*/  DFMA R10, R18, R24, R10 ;  /* 0x00000018120a722b */ /* 0x000fc6000000000a */
[----:B------:R-:W2:Y:S01]  /*1890*/  F2F.F32.F64 R27, R24 ;  /* 0x00000018001b7310 */ /* 0x000ea20000301000 */
[----:B-1----:R0:W-:Y:S07]  /*18a0*/  STG.E desc[UR6][R12.64+0x4], R21 ;  /* 0x000004150c007986 */ /* 0x0021ee000c101906 */
[----:B------:R-:W1:Y:S01]  /*18b0*/  F2F.F32.F64 R29, R10 ;  /* 0x0000000a001d7310 */ /* 0x000e620000301000 */
[----:B--2---:R0:W-:Y:S04]  /*18c0*/  STG.E desc[UR6][R12.64+0x8], R27 ;  /* 0x0000081b0c007986 */ /* 0x0041e8000c101906 */
[----:B-1----:R0:W-:Y:S01]  /*18d0*/  STG.E desc[UR6][R12.64+0xc], R29 ;  /* 0x00000c1d0c007986 */ /* 0x0021e2000c101906 */
[----:B------:R-:W-:Y:S05]  /*18e0*/  @P0 BRA `(.L_x_90) ;  /* 0xfffffffc008c0947 */ /* 0x000fea000383ffff */
.L_x_87:
[----:B------:R-:W-:Y:S05]  /*18f0*/  BSYNC.RECONVERGENT B1 ;  /* 0x0000000000017941 */ /* 0x000fea0003800200 */
.L_x_86:
[----:B------:R-:W-:Y:S05]  /*1900*/  BRA `(.L_x_71) ;  /* 0x0000004400587947 */ /* 0x000fea0003800000 */
.L_x_74:
[----:B------:R-:W4:Y:S01]  /*1910*/  LDG.E.CONSTANT R24, desc[UR6][R28.64+0x10] ;  /* 0x000010061c187981 */ /* 0x000f22000c1e9900 */
[----:B------:R-:W-:Y:S01]  /*1920*/  ISETP.GE.AND P0, PT, R2, 0x1, PT ;  /* 0x000000010200780c */ /* 0x000fe20003f06270 */
[----:B------:R-:W-:Y:S01]  /*1930*/  BSSY.RECONVERGENT B1, `(.L_x_91) ;  /* 0x0000088000017945 */ /* 0x000fe20003800200 */
[----:B------:R-:W-:Y:S01]  /*1940*/  IMAD.MOV.U32 R27, RZ, RZ, RZ ;  /* 0x000000ffff1b7224 */ /* 0x000fe200078e00ff */
[----:B------:R-:W-:Y:S02]  /*1950*/  MOV R4, RZ ;  /* 0x000000ff00047202 */ /* 0x000fe40000000f00 */
[----:B------:R-:W-:Y:S02]  /*1960*/  CS2R R14, SRZ ;  /* 0x00000000000e7805 */ /* 0x000fe4000001ff00 */
[----:B------:R-:W-:Y:S02]  /*1970*/  CS2R R10, SRZ ;  /* 0x00000000000a7805 */ /* 0x000fe4000001ff00 */
[----:B------:R-:W-:-:S02]  /*1980*/  CS2R R8, SRZ ;  /* 0x0000000000087805 */ /* 0x000fc4000001ff00 */
[----:B------:R-:W-:Y:S01]  /*1990*/  CS2R R6, SRZ ;  /* 0x0000000000067805 */ /* 0x000fe2000001ff00 */
[----:B----4-:R-:W0:Y:S01]  /*19a0*/  F2F.F64.F32 R24, R24 ;  /* 0x0000001800187310 */ /* 0x010e220000201800 */
[----:B------:R-:W-:Y:S05]  /*19b0*/  @!P0 BRA `(.L_x_92) ;  /* 0x0000000400fc8947 */ /* 0x000fea0003800000 */
[C---:B------:R-:W-:Y:S01]  /*19c0*/  ISETP.GE.U32.AND P0, PT, R2.reuse, 0x4, PT ;  /* 0x000000040200780c */ /* 0x040fe20003f06070 */
[----:B------:R-:W-:Y:S01]  /*19d0*/  BSSY.RECONVERGENT B2, `(.L_x_93) ;  /* 0x0000034000027945 */ /* 0x000fe20003800200 */
[----:B------:R-:W-:Y:S01]  /*19e0*/  LOP3.LUT R11, R2, 0x3, RZ, 0xc0, !PT ;  /* 0x00000003020b7812 */ /* 0x000fe200078ec0ff */
[----:B------:R-:W-:Y:S01]  /*19f0*/  IMAD.MOV.U32 R37, RZ, RZ, RZ ;  /* 0x000000ffff257224 */ /* 0x000fe200078e00ff */
[----:B------:R-:W-:Y:S02]  /*1a00*/  CS2R R6, SRZ ;  /* 0x0000000000067805 */ /* 0x000fe4000001ff00 */
[----:B------:R-:W-:Y:S02]  /*1a10*/  CS2R R32, SRZ ;  /* 0x0000000000207805 */ /* 0x000fe4000001ff00 */
[----:B------:R-:W-:Y:S02]  /*1a20*/  CS2R R28, SRZ ;  /* 0x00000000001c7805 */ /* 0x000fe4000001ff00 */
[----:B------:R-:W-:-:S03]  /*1a30*/  CS2R R30, SRZ ;  /* 0x00000000001e7805 */ /* 0x000fc6000001ff00 */
[----:B------:R-:W-:Y:S05]  /*1a40*/  @!P0 BRA `(.L_x_94) ;  /* 0x0000000000b08947 */ /* 0x000fea0003800000 */
[----:B------:R-:W-:Y:S01]  /*1a50*/  BSSY.RECONVERGENT B3, `(.L_x_94) ;  /* 0x000002b000037945 */ /* 0x000fe20003800200 */
[----:B------:R-:W-:Y:S01]  /*1a60*/  IMAD.MOV.U32 R9, RZ, RZ, RZ ;  /* 0x000000ffff097224 */ /* 0x000fe200078e00ff */
[----:B------:R-:W-:-:S07]  /*1a70*/  CS2R R6, SRZ ;  /* 0x0000000000067805 */ /* 0x000fce000001ff00 */
.L_x_95:
[----:B----4-:R-:W1:Y:S02]  /*1a80*/  LDC.64 R14, c[0x0][0x380] ;  /* 0x0000e000ff0e7b82 */ /* 0x010e640000000a00 */
[----:B-1----:R-:W-:-:S05]  /*1a90*/  IMAD.WIDE.U32 R14, R9, 0x4, R14 ;  /* 0x00000004090e7825 */ /* 0x002fca00078e000e */
[----:B------:R-:W4:Y:S04]  /*1aa0*/  LDG.E.CONSTANT R34, desc[UR6][R14.64] ;  /* 0x000000060e227981 */ /* 0x000f28000c1e9900 */
[----:B------:R-:W5:Y:S04]  /*1ab0*/  LDG.E.CONSTANT R10, desc[UR6][R14.64+0x4] ;  /* 0x000004060e0a7981 */ /* 0x000f68000c1e9900 */
[----:B------:R-:W5:Y:S04]  /*1ac0*/  LDG.E.CONSTANT R8, desc[UR6][R14.64+0x8] ;  /* 0x000008060e087981 */ /* 0x000f68000c1e9900 */
[----:B------:R1:W5:Y:S01]  /*1ad0*/  LDG.E.CONSTANT R4, desc[UR6][R14.64+0xc] ;  /* 0x00000c060e047981 */ /* 0x000362000c1e9900 */
[----:B0-----:R-:W-:Y:S01]  /*1ae0*/  DMUL R6, R24, R6 ;  /* 0x0000000618067228 */ /* 0x001fe20000000000 */
[----:B------:R-:W-:-:S02]  /*1af0*/  MOV R35, 0x7fffffff ;  /* 0x7fffffff00237802 */ /* 0x000fc40000000f00 */
[----:B------:R-:W-:-:S05]  /*1b00*/  LOP3.LUT R37, R2, 0x7ffffffc, RZ, 0xc0, !PT ;  /* 0x7ffffffc02257812 */ /* 0x000fca00078ec0ff */
[-C--:B---3--:R-:W-:Y:S02]  /*1b10*/  DFMA R6, R12, R32.reuse, R6 ;  /* 0x000000200c06722b */ /* 0x088fe40000000006 */
[----:B------:R-:W-:-:S06]  /*1b20*/  DMUL R32, R24, R32 ;  /* 0x0000002018207228 */ /* 0x000fcc0000000000 */
[-C--:B--2---:R-:W-:Y:S02]  /*1b30*/  DFMA R26, R20, R28.reuse, R6 ;  /* 0x0000001c141a722b */ /* 0x084fe40000000006 */
[-C--:B------:R-:W-:Y:S02]  /*1b40*/  DFMA R32, R12, R28.reuse, R32 ;  /* 0x0000001c0c20722b */ /* 0x080fe40000000020 */
[----:B------:R-:W-:-:S04]  /*1b50*/  DMUL R28, R24, R28 ;  /* 0x0000001c181c7228 */ /* 0x000fc80000000000 */
[----:B------:R-:W-:-:S04]  /*1b60*/  DFMA R26, R18, R30, R26 ;  /* 0x0000001e121a722b */ /* 0x000fc8000000001a */
[----:B------:R-:W-:Y:S01]  /*1b70*/  DFMA R28, R12, R30, R28 ;  /* 0x0000001e0c1c722b */ /* 0x000fe2000000001c */
[----:B----4-:R-:W0:Y:S03]  /*1b80*/  F2F.F64.F32 R6, R34 ;  /* 0x0000002200067310 */ /* 0x010e260000201800 */
[----:B0-----:R-:W-:Y:S02]  /*1b90*/  DFMA R6, R16, R6, R26 ;  /* 0x000000061006722b */ /* 0x001fe4000000001a */
[----:B------:R-:W-:-:S03]  /*1ba0*/  DFMA R26, R20, R30, R32 ;  /* 0x0000001e141a722b */ /* 0x000fc60000000020 */
[----:B-----5:R-:W0:Y:S01]  /*1bb0*/  F2F.F64.F32 R32, R10 ;  /* 0x0000000a00207310 */ /* 0x020e220000201800 */
[----:B------:R-:W-:Y:S02]  /*1bc0*/  DMUL R30, R24, R30 ;  /* 0x0000001e181e7228 */ /* 0x000fe40000000000 */
[-C--:B-1----:R-:W-:Y:S02]  /*1bd0*/  DFMA R14, R20, R6.reuse, R28 ;  /* 0x00000006140e722b */ /* 0x082fe4000000001c */
[----:B------:R-:W-:-:S03]  /*1be0*/  DFMA R26, R18, R6, R26 ;  /* 0x00000006121a722b */ /* 0x000fc6000000001a */
[----:B------:R-:W1:Y:S01]  /*1bf0*/  F2F.F64.F32 R28, R8 ;  /* 0x00000008001c7310 */ /* 0x000e620000201800 */
[----:B------:R-:W-:-:S04]  /*1c00*/  DFMA R30, R12, R6, R30 ;  /* 0x000000060c1e722b */ /* 0x000fc8000000001e */
[----:B0-----:R-:W-:-:S08]  /*1c10*/  DFMA R32, R16, R32, R26 ;  /* 0x000000201020722b */ /* 0x001fd0000000001a */
[----:B------:R-:W-:Y:S01]  /*1c20*/  DFMA R26, R18, R32, R14 ;  /* 0x00000020121a722b */ /* 0x000fe2000000000e */
[----:B------:R-:W-:-:S04]  /*1c30*/  IMAD.WIDE.U32 R14, R9, 0x4, R22 ;  /* 0x00000004090e7825 */ /* 0x000fc800078e0016 */
[----:B------:R-:W-:Y:S01]  /*1c40*/  VIADD R9, R9, 0x4 ;  /* 0x0000000409097836 */ /* 0x000fe20000000000 */
[----:B------:R4:W-:Y:S02]  /*1c50*/  STG.E desc[UR6][R14.64], R35 ;  /* 0x000000230e007986 */ /* 0x0009e4000c101906 */
[----:B-1----:R-:W-:Y:S02]  /*1c60*/  DFMA R28, R16, R28, R26 ;  /* 0x0000001c101c722b */ /* 0x002fe4000000001a */
[----:B------:R-:W-:Y:S01]  /*1c70*/  DFMA R26, R20, R32, R30 ;  /* 0x00000020141a722b */ /* 0x000fe2000000001e */
[----:B------:R4:W-:Y:S01]  /*1c80*/  STG.E desc[UR6][R14.64+0x4], R35 ;  /* 0x000004230e007986 */ /* 0x0009e2000c101906 */
[----:B------:R-:W0:Y:S01]  /*1c90*/  F2F.F64.F32 R30, R4 ;  /* 0x00000004001e7310 */ /* 0x000e220000201800 */
[----:B------:R-:W-:Y:S02]  /*1ca0*/  ISETP.NE.AND P0, PT, R9, R37, PT ;  /* 0x000000250900720c */ /* 0x000fe40003f05270 */
[----:B------:R4:W-:Y:S03]  /*1cb0*/  STG.E desc[UR6][R14.64+0x8], R35 ;  /* 0x000008230e007986 */ /* 0x0009e6000c101906 */
[----:B------:R-:W-:Y:S01]  /*1cc0*/  DFMA R26, R18, R28, R26 ;  /* 0x0000001c121a722b */ /* 0x000fe2000000001a */
[----:B------:R4:W-:Y:S07]  /*1cd0*/  STG.E desc[UR6][R14.64+0xc], R35 ;  /* 0x00000c230e007986 */ /* 0x0009ee000c101906 */
[----:B0-----:R-:W-:Y:S01]  /*1ce0*/  DFMA R30, R16, R30, R26 ;  /* 0x0000001e101e722b */ /* 0x001fe2000000001a */
[----:B------:R-:W-:Y:S10]  /*1cf0*/  @P0 BRA `(.L_x_95) ;  /* 0xfffffffc00600947 */ /* 0x000ff4000383ffff */
[----:B------:R-:W-:Y:S05]  /*1d00*/  BSYNC.RECONVERGENT B3 ;  /* 0x0000000000037941 */ /* 0x000fea0003800200 */
.L_x_94:
[----:B------:R-:W-:Y:S05]  /*1d10*/  BSYNC.RECONVERGENT B2 ;  /* 0x0000000000027941 */ /* 0x000fea0003800200 */
.L_x_93:
[----:B------:R-:W-:Y:S01]  /*1d20*/  ISETP.NE.AND P0, PT, R11, RZ, PT ;  /* 0x000000ff0b00720c */ /* 0x000fe20003f05270 */
[----:B------:R-:W-:Y:S01]  /*1d30*/  IMAD.MOV.U32 R27, RZ, RZ, R37 ;  /* 0x000000ffff1b7224 */ /* 0x000fe200078e0025 */
[----:B------:R-:W-:Y:S01]  /*1d40*/  MOV R4, R2 ;  /* 0x0000000200047202 */ /* 0x000fe20000000f00 */
[----:B----4-:R-:W-:Y:S01]  /*1d50*/  IMAD.MOV.U32 R14, RZ, RZ, R30 ;  /* 0x000000ffff0e7224 */ /* 0x010fe200078e001e */
[----:B------:R-:W-:Y:S01]  /*1d60*/  MOV R10, R28 ;  /* 0x0000001c000a7202 */ /* 0x000fe20000000f00 */
[----:B------:R-:W-:Y:S01]  /*1d70*/  IMAD.MOV.U32 R15, RZ, RZ, R31 ;  /* 0x000000ffff0f7224 */ /* 0x000fe200078e001f */
[----:B------:R-:W-:Y:S01]  /*1d80*/  MOV R9, R33 ;  /* 0x0000002100097202 */ /* 0x000fe20000000f00 */
[----:B------:R-:W-:Y:S02]  /*1d90*/  IMAD.MOV.U32 R11, RZ, RZ, R29 ;  /* 0x000000ffff0b7224 */ /* 0x000fe400078e001d */
[----:B------:R-:W-:-:S04]  /*1da0*/  IMAD.MOV.U32 R8, RZ, RZ, R32 ;  /* 0x000000ffff087224 */ /* 0x000fc800078e0020 */
[----:B------:R-:W-:Y:S05]  /*1db0*/  @!P0 BRA `(.L_x_92) ;  /* 0x0000000000fc8947 */ /* 0x000fea0003800000 */
[----:B------:R-:W1:Y:S02]  /*1dc0*/  LDC.64 R8, c[0x0][0x380] ;  /* 0x0000e000ff087b82 */ /* 0x000e640000000a00 */
[----:B-1----:R-:W-:-:S06]  /*1dd0*/  IMAD.WIDE.U32 R8, R37, 0x4, R8 ;  /* 0x0000000425087825 */ /* 0x002fcc00078e0008 */
[----:B------:R1:W4:Y:S01]  /*1de0*/  LDG.E.CONSTANT R8, desc[UR6][R8.64] ;  /* 0x0000000608087981 */ /* 0x000322000c1e9900 */
[----:B0-----:R-:W-:Y:S01]  /*1df0*/  DMUL R6, R24, R6 ;  /* 0x0000000618067228 */ /* 0x001fe20000000000 */
[----:B------:R-:W-:Y:S01]  /*1e00*/  IMAD.MOV.U32 R41, RZ, RZ, 0x7fffffff ;  /* 0x7fffffffff297424 */ /* 0x000fe200078e00ff */
[----:B------:R-:W-:Y:S01]  /*1e10*/  LOP3.LUT R26, R2, 0x3, RZ, 0xc0, !PT ;  /* 0x00000003021a7812 */ /* 0x000fe200078ec0ff */
[C---:B------:R-:W-:Y:S01]  /*1e20*/  IMAD.WIDE.U32 R38, R37.reuse, 0x4, R22 ;  /* 0x0000000425267825 */ /* 0x040fe200078e0016 */
[----:B------:R-:W-:Y:S02]  /*1e30*/  MOV R4, R2 ;  /* 0x0000000200047202 */ /* 0x000fe40000000f00 */
[----:B------:R-:W-:Y:S01]  /*1e40*/  ISETP.NE.AND P0, PT, R26, 0x1, PT ;  /* 0x000000011a00780c */ /* 0x000fe20003f05270 */
[----:B------:R-:W-:Y:S01]  /*1e50*/  VIADD R27, R37, 0x1 ;  /* 0x00000001251b7836 */ /* 0x000fe20000000000 */
[----:B---3--:R-:W-:Y:S01]  /*1e60*/  DFMA R6, R12, R32, R6 ;  /* 0x000000200c06722b */ /* 0x008fe20000000006 */
[----:B------:R0:W-:Y:S01]  /*1e70*/  STG.E desc[UR6][R38.64], R41 ;  /* 0x0000002926007986 */ /* 0x0001e2000c101906 */
[----:B------:R-:W-:-:S02]  /*1e80*/  IMAD.MOV.U32 R10, RZ, RZ, R30 ;  /* 0x000000ffff0a7224 */ /* 0x000fc400078e001e */
[----:B------:R-:W-:Y:S02]  /*1e90*/  IMAD.MOV.U32 R11, RZ, RZ, R31 ;  /* 0x000000ffff0b7224 */ /* 0x000fe400078e001f */
[----:B-1----:R-:W-:Y:S02]  /*1ea0*/  IMAD.MOV.U32 R9, RZ, RZ, R29 ;  /* 0x000000ffff097224 */ /* 0x002fe400078e001d */
[----:B--2---:R-:W-:-:S08]  /*1eb0*/  DFMA R6, R20, R28, R6 ;  /* 0x0000001c1406722b */ /* 0x004fd00000000006 */
[----:B------:R-:W-:Y:S01]  /*1ec0*/  DFMA R6, R18, R30, R6 ;  /* 0x0000001e1206722b */ /* 0x000fe20000000006 */
[----:B----4-:R1:W2:Y:S02]  /*1ed0*/  F2F.F64.F32 R34, R8 ;  /* 0x0000000800227310 */ /* 0x0102a40000201800 */
[----:B-1----:R-:W-:-:S05]  /*1ee0*/  MOV R8, R28 ;  /* 0x0000001c00087202 */ /* 0x002fca0000000f00 */
[----:B--2---:R-:W-:Y:S01]  /*1ef0*/  DFMA R34, R16, R34, R6 ;  /* 0x000000221022722b */ /* 0x004fe20000000006 */
[----:B------:R-:W-:Y:S01]  /*1f00*/  IMAD.MOV.U32 R6, RZ, RZ, R32 ;  /* 0x000000ffff067224 */ /* 0x000fe200078e0020 */
[----:B------:R-:W-:-:S08]  /*1f10*/  MOV R7, R33 ;  /* 0x0000002100077202 */ /* 0x000fd00000000f00 */
[----:B------:R-:W-:Y:S02]  /*1f20*/  IMAD.MOV.U32 R14, RZ, RZ, R34 ;  /* 0x000000ffff0e7224 */ /* 0x000fe400078e0022 */
[----:B------:R-:W-:Y:S01]  /*1f30*/  IMAD.MOV.U32 R15, RZ, RZ, R35 ;  /* 0x000000ffff0f7224 */ /* 0x000fe200078e0023 */
[----:B0-----:R-:W-:Y:S06]  /*1f40*/  @!P0 BRA `(.L_x_92) ;  /* 0x0000000000988947 */ /* 0x001fec0003800000 */
[----:B------:R-:W0:Y:S01]  /*1f50*/  LDC.64 R6, c[0x0][0x380] ;  /* 0x0000e000ff067b82 */ /* 0x000e220000000a00 */
[----:B------:R-:W-:Y:S01]  /*1f60*/  ISETP.NE.AND P0, PT, R26, 0x2, PT ;  /* 0x000000021a00780c */ /* 0x000fe20003f05270 */
[----:B0-----:R-:W-:-:S05]  /*1f70*/  IMAD.WIDE.U32 R10, R37, 0x4, R6 ;  /* 0x00000004250a7825 */ /* 0x001fca00078e0006 */
[----:B------:R-:W2:Y:S07]  /*1f80*/  LDG.E.CONSTANT R14, desc[UR6][R10.64+0x4] ;  /* 0x000004060a0e7981 */ /* 0x000eae000c1e9900 */
[----:B------:R0:W3:Y:S01]  /*1f90*/  @P0 LDG.E.CONSTANT R4, desc[UR6][R10.64+0x8] ;  /* 0x000008060a040981 */ /* 0x0000e2000c1e9900 */
[C---:B------:R-:W-:Y:S01]  /*1fa0*/  DMUL R32, R24.reuse, R32 ;  /* 0x0000002018207228 */ /* 0x040fe20000000000 */
[----:B------:R-:W-:Y:S01]  /*1fb0*/  MOV R45, 0x7fffffff ;  /* 0x7fffffff002d7802 */ /* 0x000fe20000000f00 */
[----:B------:R-:W-:Y:S01]  /*1fc0*/  @P0 DMUL R8, R24, R28 ;  /* 0x0000001c18080228 */ /* 0x000fe20000000000 */
[----:B------:R-:W-:-:S04]  /*1fd0*/  IMAD.WIDE.U32 R40, R37, 0x4, R22 ;  /* 0x0000000425287825 */ /* 0x000fc800078e0016 */
[C---:B------:R-:W-:Y:S01]  /*1fe0*/  VIADD R27, R37.reuse, 0x2 ;  /* 0x00000002251b7836 */ /* 0x040fe20000000000 */
[C---:B------:R-:W-:Y:S01]  /*1ff0*/  DFMA R32, R12.reuse, R28, R32 ;  /* 0x0000001c0c20722b */ /* 0x040fe20000000020 */
[----:B------:R1:W-:Y:S01]  /*2000*/  STG.E desc[UR6][R40.64+0x4], R45 ;  /* 0x0000042d28007986 */ /* 0x0003e2000c101906 */
[-C--:B------:R-:W-:Y:S01]  /*2010*/  @P0 DFMA R8, R12, R30.reuse, R8 ;  /* 0x0000001e0c08022b */ /* 0x080fe20000000008 */
[----:B0-----:R-:W-:Y:S02]  /*2020*/  IMAD.MOV.U32 R10, RZ, RZ, R34 ;  /* 0x000000ffff0a7224 */ /* 0x001fe400078e0022 */
[----:B------:R1:W-:Y:S01]  /*2030*/  @P0 STG.E desc[UR6][R40.64+0x8], R45 ;  /* 0x0000082d28000986 */ /* 0x0003e2000c101906 */
[----:B------:R-:W-:Y:S02]  /*2040*/  IMAD.MOV.U32 R11, RZ, RZ, R35 ;  /* 0x000000ffff0b7224 */ /* 0x000fe400078e0023 */
[C---:B------:R-:W-:Y:S01]  /*2050*/  DFMA R6, R20.reuse, R30, R32 ;  /* 0x0000001e1406722b */ /* 0x040fe20000000020 */
[----:B------:R-:W-:Y:S01]  /*2060*/  @P0 VIADD R27, R37, 0x3 ;  /* 0x00000003251b0836 */ /* 0x000fe20000000000 */
[----:B------:R-:W-:-:S06]  /*2070*/  @P0 DFMA R8, R20, R34, R8 ;  /* 0x000000221408022b */ /* 0x000fcc0000000008 */
[----:B------:R-:W-:Y:S01]  /*2080*/  DFMA R6, R18, R34, R6 ;  /* 0x000000221206722b */ /* 0x000fe20000000006 */
[----:B--2---:R-:W0:Y:S08]  /*2090*/  F2F.F64.F32 R32, R14 ;  /* 0x0000000e00207310 */ /* 0x004e300000201800 */
[----:B---3--:R2:W3:Y:S01]  /*20a0*/  @P0 F2F.F64.F32 R38, R4 ;  /* 0x0000000400260310 */ /* 0x0084e20000201800 */
[----:B0-----:R-:W-:Y:S01]  /*20b0*/  DFMA R32, R16, R32, R6 ;  /* 0x000000201020722b */ /* 0x001fe20000000006 */
[----:B--2---:R-:W-:Y:S01]  /*20c0*/  IMAD.MOV.U32 R4, RZ, RZ, R2 ;  /* 0x000000ffff047224 */ /* 0x004fe200078e0002 */
[----:B------:R-:W-:Y:S01]  /*20d0*/  MOV R7, R29 ;  /* 0x0000001d00077202 */ /* 0x000fe20000000f00 */
[----:B------:R-:W-:Y:S01]  /*20e0*/  IMAD.MOV.U32 R6, RZ, RZ, R28 ;  /* 0x000000ffff067224 */ /* 0x000fe200078e001c */
[----:B------:R-:W-:Y:S01]  /*20f0*/  @P0 MOV R6, R30 ;  /* 0x0000001e00060202 */ /* 0x000fe20000000f00 */
[----:B------:R-:W-:-:S03]  /*2100*/  @P0 IMAD.MOV.U32 R7, RZ, RZ, R31 ;  /* 0x000000ffff070224 */ /* 0x000fc600078e001f */
[----:B------:R-:W-:Y:S02]  /*2110*/  @P0 DFMA R42, R18, R32, R8 ;  /* 0x00000020122a022b */ /* 0x000fe40000000008 */
[-C--:B------:R-:W-:Y:S01]  /*2120*/  MOV R14, R32.reuse ;  /* 0x00000020000e7202 */ /* 0x080fe20000000f00 */
[----:B------:R-:W-:Y:S01]  /*2130*/  IMAD.MOV.U32 R15, RZ, RZ, R33 ;  /* 0x000000ffff0f7224 */ /* 0x000fe200078e0021 */
[----:B------:R-:W-:Y:S01]  /*2140*/  @P0 MOV R10, R32 ;  /* 0x00000020000a0202 */ /* 0x000fe20000000f00 */
[----:B------:R-:W-:Y:S02]  /*2150*/  IMAD.MOV.U32 R8, RZ, RZ, R30 ;  /* 0x000000ffff087224 */ /* 0x000fe400078e001e */
[----:B------:R-:W-:Y:S01]  /*2160*/  IMAD.MOV.U32 R9, RZ, RZ, R31 ;  /* 0x000000ffff097224 */ /* 0x000fe200078e001f */
[----:B---3--:R-:W-:Y:S01]  /*2170*/  @P0 DFMA R14, R16, R38, R42 ;  /* 0x00000026100e022b */ /* 0x008fe2000000002a */
[----:B------:R-:W-:Y:S01]  /*2180*/  @P0 IMAD.MOV.U32 R8, RZ, RZ, R34 ;  /* 0x000000ffff080224 */ /* 0x000fe200078e0022 */
[----:B------:R-:W-:Y:S01]  /*2190*/  @P0 MOV R9, R35 ;  /* 0x0000002300090202 */ /* 0x000fe20000000f00 */
[----:B-1----:R-:W-:-:S08]  /*21a0*/  @P0 IMAD.MOV.U32 R11, RZ, RZ, R33 ;  /* 0x000000ffff0b0224 */ /* 0x002fd000078e0021 */
.L_x_92:
[----:B------:R-:W-:Y:S05]  /*21b0*/  BSYNC.RECONVERGENT B1 ;  /* 0x0000000000017941 */ /* 0x000fea0003800200 */
.L_x_91:
[----:B------:R-:W-:Y:S01]  /*21c0*/  ISETP.GE.U32.AND P0, PT, R4, R5, PT ;  /* 0x000000050400720c */ /* 0x000fe20003f06070 */
[----:B------:R-:W-:-:S12]  /*21d0*/  BSSY.RECONVERGENT B1, `(.L_x_96) ;  /* 0x0000076000017945 */ /* 0x000fd80003800200 */
[----:B------:R-:W-:Y:S05]  /*21e0*/  @P0 BRA `(.L_x_97) ;  /* 0x0000000400d00947 */ /* 0x000fea0003800000 */
[C---:B------:R-:W-:Y:S01]  /*21f0*/  IADD3 R2, PT, PT, -R4.reuse, R5, RZ ;  /* 0x0000000504027210 */ /* 0x040fe20007ffe1ff */
[----:B------:R-:W-:Y:S01]  /*2200*/  IMAD.IADD R26, R4, 0x1, -R5 ;  /* 0x00000001041a7824 */ /* 0x000fe200078e0a05 */
[----:B------:R-:W-:Y:S01]  /*2210*/  BSSY.RECONVERGENT B2, `(.L_x_98) ;  /* 0x0000045000027945 */ /* 0x000fe20003800200 */
[----:B------:R-:W-:Y:S01]  /*2220*/  IMAD.MOV.U32 R41, RZ, RZ, R27 ;  /* 0x000000ffff297224 */ /* 0x000fe200078e001b */
[----:B------:R-:W-:Y:S01]  /*2230*/  LOP3.LUT P0, R2, R2, 0x3, RZ, 0xc0, !PT ;  /* 0x0000000302027812 */ /* 0x000fe2000780c0ff */
[----:B------:R-:W-:Y:S01]  /*2240*/  IMAD.MOV.U32 R29, RZ, RZ, R9 ;  /* 0x000000ffff1d7224 */ /* 0x000fe200078e0009 */
[----:B------:R-:W-:Y:S01]  /*2250*/  ISETP.GT.U32.AND P1, PT, R26, -0x4, PT ;  /* 0xfffffffc1a00780c */ /* 0x000fe20003f24070 */
[----:B------:R-:W-:Y:S01]  /*2260*/  IMAD.MOV.U32 R30, RZ, RZ, R10 ;  /* 0x000000ffff1e7224 */ /* 0x000fe200078e000a */
[----:B------:R-:W-:Y:S01]  /*2270*/  MOV R28, R8 ;  /* 0x00000008001c7202 */ /* 0x000fe20000000f00 */
[----:B------:R-:W-:Y:S01]  /*2280*/  IMAD.MOV.U32 R32, RZ, RZ, R14 ;  /* 0x000000ffff207224 */ /* 0x000fe200078e000e */
[----:B------:R-:W-:Y:S01]  /*2290*/  MOV R31, R11 ;  /* 0x0000000b001f7202 */ /* 0x000fe20000000f00 */
[----:B------:R-:W-:-:S06]  /*22a0*/  IMAD.MOV.U32 R33, RZ, RZ, R15 ;  /* 0x000000ffff217224 */ /* 0x000fcc00078e000f */
[----:B------:R-:W-:Y:S05]  /*22b0*/  @!P0 BRA `(.L_x_99) ;  /* 0x0000000000e88947 */ /* 0x000fea0003800000 */
[----:B------:R-:W1:Y:S02]  /*22c0*/  LDC.64 R34, c[0x0][0x380] ;  /* 0x0000e000ff227b82 */ /* 0x000e640000000a00 */
[----:B-1----:R-:W-:-:S05]  /*22d0*/  IMAD.WIDE.U32 R34, R27, 0x4, R34 ;  /* 0x000000041b227825 */ /* 0x002fca00078e0022 */
[----:B------:R-:W4:Y:S01]  /*22e0*/  LDG.E.CONSTANT R26, desc[UR6][R34.64] ;  /* 0x00000006221a7981 */ /* 0x000f22000c1e9900 */
[----:B0-----:R-:W-:Y:S01]  /*22f0*/  DMUL R6, R24, R6 ;  /* 0x0000000618067228 */ /* 0x001fe20000000000 */
[C---:B------:R-:W-:Y:S01]  /*2300*/  IMAD.WIDE.U32 R38, R27.reuse, 0x4, R22 ;  /* 0x000000041b267825 */ /* 0x040fe200078e0016 */
[----:B------:R-:W-:Y:S02]  /*2310*/  ISETP.NE.AND P0, PT, R2, 0x1, PT ;  /* 0x000000010200780c */ /* 0x000fe40003f05270 */
[----:B------:R-:W-:Y:S01]  /*2320*/  IADD3 R41, PT, PT, R27, 0x1, RZ ;  /* 0x000000011b297810 */ /* 0x000fe20007ffe0ff */
[----:B------:R-:W-:Y:S01]  /*2330*/  IMAD.MOV.U32 R28, RZ, RZ, R10 ;  /* 0x000000ffff1c7224 */ /* 0x000fe200078e000a */
[----:B------:R-:W-:Y:S01]  /*2340*/  MOV R30, R14 ;  /* 0x0000000e001e7202 */ /* 0x000fe20000000f00 */
[----:B------:R-:W-:Y:S01]  /*2350*/  IMAD.MOV.U32 R29, RZ, RZ, R11 ;  /* 0x000000ffff1d7224 */ /* 0x000fe200078e000b */
[----:B---3--:R-:W-:Y:S01]  /*2360*/  DFMA R6, R12, R8, R6 ;  /* 0x000000080c06722b */ /* 0x008fe20000000006 */
[----:B------:R-:W-:-:S07]  /*2370*/  IMAD.MOV.U32 R31, RZ, RZ, R15 ;  /* 0x000000ffff1f7224 */ /* 0x000fce00078e000f */
[----:B--2---:R-:W-:-:S08]  /*2380*/  DFMA R6, R20, R10, R6 ;  /* 0x0000000a1406722b */ /* 0x004fd00000000006 */
[----:B------:R-:W-:Y:S01]  /*2390*/  DFMA R6, R18, R14, R6 ;  /* 0x0000000e1206722b */ /* 0x000fe20000000006 */
[----:B----4-:R-:W0:Y:S07]  /*23a0*/  F2F.F64.F32 R36, R26 ;  /* 0x0000001a00247310 */ /* 0x010e2e0000201800 */
[----:B0-----:R-:W-:Y:S01]  /*23b0*/  DFMA R36, R16, R36, R6 ;  /* 0x000000241024722b */ /* 0x001fe20000000006 */
[----:B------:R-:W-:Y:S01]  /*23c0*/  IMAD.MOV.U32 R6, RZ, RZ, R8 ;  /* 0x000000ffff067224 */ /* 0x000fe200078e0008 */
[----:B------:R-:W-:-:S04]  /*23d0*/  MOV R7, R9 ;  /* 0x0000000900077202 */ /* 0x000fc80000000f00 */
[----:B------:R-:W0:Y:S04]  /*23e0*/  F2F.F32.F64 R43, R36 ;  /* 0x00000024002b7310 */ /* 0x000e280000301000 */
[----:B------:R-:W-:Y:S02]  /*23f0*/  IMAD.MOV.U32 R32, RZ, RZ, R36 ;  /* 0x000000ffff207224 */ /* 0x000fe400078e0024 */
[----:B------:R-:W-:Y:S01]  /*2400*/  IMAD.MOV.U32 R33, RZ, RZ, R37 ;  /* 0x000000ffff217224 */ /* 0x000fe200078e0025 */
[----:B0-----:R1:W-:Y:S01]  /*2410*/  STG.E desc[UR6][R38.64], R43 ;  /* 0x0000002b26007986 */ /* 0x0013e2000c101906 */
[----:B------:R-:W-:Y:S05]  /*2420*/  @!P0 BRA `(.L_x_99) ;  /* 0x00000000008c8947 */ /* 0x000fea0003800000 */
[----:B------:R-:W2:Y:S01]  /*2430*/  LDG.E.CONSTANT R26, desc[UR6][R34.64+0x4] ;  /* 0x00000406221a7981 */ /* 0x000ea2000c1e9900 */
[----:B------:R-:W-:-:S13]  /*2440*/  ISETP.NE.AND P0, PT, R2, 0x2, PT ;  /* 0x000000020200780c */ /* 0x000fda0003f05270 */
[----:B------:R-:W3:Y:S01]  /*2450*/  @P0 LDG.E.CONSTANT R2, desc[UR6][R34.64+0x8] ;  /* 0x0000080622020981 */ /* 0x000ee2000c1e9900 */
[C---:B------:R-:W-:Y:S01]  /*2460*/  DMUL R8, R24.reuse, R8 ;  /* 0x0000000818087228 */ /* 0x040fe20000000000 */
[----:B------:R-:W-:Y:S01]  /*2470*/  IMAD.MOV.U32 R30, RZ, RZ, R36 ;  /* 0x000000ffff1e7224 */ /* 0x000fe200078e0024 */
[-C--:B------:R-:W-:Y:S01]  /*2480*/  @P0 DMUL R6, R24, R10.reuse ;  /* 0x0000000a18060228 */ /* 0x080fe20000000000 */
[--C-:B------:R-:W-:Y:S01]  /*2490*/  IMAD.MOV.U32 R31, RZ, RZ, R37.reuse ;  /* 0x000000ffff1f7224 */ /* 0x100fe200078e0025 */
[----:B------:R-:W-:Y:S01]  /*24a0*/  MOV R29, R15 ;  /* 0x0000000f001d7202 */ /* 0x000fe20000000f00 */
[----:B------:R-:W-:Y:S01]  /*24b0*/  IMAD.MOV.U32 R28, RZ, RZ, R14 ;  /* 0x000000ffff1c7224 */ /* 0x000fe200078e000e */
[----:B------:R-:W-:Y:S01]  /*24c0*/  @P0 MOV R28, R36 ;  /* 0x00000024001c0202 */ /* 0x000fe20000000f00 */
[C---:B------:R-:W-:Y:S01]  /*24d0*/  VIADD R41, R27.reuse, 0x2 ;  /* 0x000000021b297836 */ /* 0x040fe20000000000 */
[C---:B------:R-:W-:Y:S01]  /*24e0*/  DFMA R8, R12.reuse, R10, R8 ;  /* 0x0000000a0c08722b */ /* 0x040fe20000000008 */
[----:B------:R-:W-:Y:S01]  /*24f0*/  @P0 IMAD.MOV.U32 R29, RZ, RZ, R37 ;  /* 0x000000ffff1d0224 */ /* 0x000fe200078e0025 */
[----:B------:R-:W-:Y:S01]  /*2500*/  @P0 DFMA R6, R12, R14, R6 ;  /* 0x0000000e0c06022b */ /* 0x000fe20000000006 */
[----:B------:R-:W-:-:S05]  /*2510*/  @P0 IADD3 R41, PT, PT, R27, 0x3, RZ ;  /* 0x000000031b290810 */ /* 0x000fca0007ffe0ff */
[C---:B------:R-:W-:Y:S02]  /*2520*/  DFMA R8, R20.reuse, R14, R8 ;  /* 0x0000000e1408722b */ /* 0x040fe40000000008 */
[----:B------:R-:W-:-:S06]  /*2530*/  @P0 DFMA R6, R20, R36, R6 ;  /* 0x000000241406022b */ /* 0x000fcc0000000006 */
[----:B------:R-:W-:Y:S01]  /*2540*/  DFMA R8, R18, R36, R8 ;  /* 0x000000241208722b */ /* 0x000fe20000000008 */
[----:B--2---:R-:W0:Y:S07]  /*2550*/  F2F.F64.F32 R32, R26 ;  /* 0x0000001a00207310 */ /* 0x004e2e0000201800 */
[----:B0-----:R-:W-:Y:S02]  /*2560*/  DFMA R32, R16, R32, R8 ;  /* 0x000000201020722b */ /* 0x001fe40000000008 */
[----:B---3--:R-:W0:Y:S06]  /*2570*/  @P0 F2F.F64.F32 R8, R2 ;  /* 0x0000000200080310 */ /* 0x008e2c0000201800 */
[----:B------:R-:W-:-:S02]  /*2580*/  @P0 DFMA R6, R18, R32, R6 ;  /* 0x000000201206022b */ /* 0x000fc40000000006 */
[----:B------:R-:W2:Y:S01]  /*2590*/  F2F.F32.F64 R35, R32 ;  /* 0x0000002000237310 */ /* 0x000ea20000301000 */
[----:B------:R-:W-:Y:S01]  /*25a0*/  @P0 IMAD.MOV.U32 R30, RZ, RZ, R32 ;  /* 0x000000ffff1e0224 */ /* 0x000fe200078e0020 */
[----:B------:R-:W-:-:S04]  /*25b0*/  @P0 MOV R31, R33 ;  /* 0x00000021001f0202 */ /* 0x000fc80000000f00 */
[----:B0-----:R-:W-:Y:S01]  /*25c0*/  @P0 DFMA R8, R16, R8, R6 ;  /* 0x000000081008022b */ /* 0x001fe20000000006 */
[----:B------:R-:W-:Y:S01]  /*25d0*/  MOV R6, R10 ;  /* 0x0000000a00067202 */ /* 0x000fe20000000f00 */
[----:B------:R-:W-:Y:S01]  /*25e0*/  IMAD.MOV.U32 R7, RZ, RZ, R11 ;  /* 0x000000ffff077224 */ /* 0x000fe200078e000b */
[----:B------:R-:W-:Y:S01]  /*25f0*/  @P0 MOV R6, R14 ;  /* 0x0000000e00060202 */ /* 0x000fe20000000f00 */
[----:B------:R-:W-:Y:S02]  /*2600*/  @P0 IMAD.MOV.U32 R7, RZ, RZ, R15 ;  /* 0x000000ffff070224 */ /* 0x000fe400078e000f */
[----:B-1----:R-:W0:Y:S01]  /*2610*/  @P0 F2F.F32.F64 R43, R8 ;  /* 0x00000008002b0310 */ /* 0x002e220000301000 */
[----:B--2---:R4:W-:Y:S03]  /*2620*/  STG.E desc[UR6][R38.64+0x4], R35 ;  /* 0x0000042326007986 */ /* 0x0049e6000c101906 */
[----:B------:R-:W-:-:S02]  /*2630*/  @P0 IMAD.MOV.U32 R32, RZ, RZ, R8 ;  /* 0x000000ffff200224 */ /* 0x000fc400078e0008 */
[----:B------:R-:W-:Y:S01]  /*2640*/  @P0 IMAD.MOV.U32 R33, RZ, RZ, R9 ;  /* 0x000000ffff210224 */ /* 0x000fe200078e0009 */
[----:B0-----:R4:W-:Y:S06]  /*2650*/  @P0 STG.E desc[UR6][R38.64+0x8], R43 ;  /* 0x0000082b26000986 */ /* 0x0019ec000c101906 */
.L_x_99:
[----:B------:R-:W-:Y:S05]  /*2660*/  BSYNC.RECONVERGENT B2 ;  /* 0x0000000000027941 */ /* 0x000fea0003800200 */
.L_x_98:
[----:B------:R-:W-:Y:S05]  /*2670*/  @P1 BRA `(.L_x_97) ;  /* 0x0000000000ac1947 */ /* 0x000fea0003800000 */
[----:B------:R-:W-:-:S07]  /*2680*/  IADD3 R4, PT, PT, -R4, R5, R27 ;  /* 0x0000000504047210 */ /* 0x000fce0007ffe11b */
.L_x_100:
[----:B-1----:R-:W5:Y:S02]  /*2690*/  LDC.64 R10, c[0x0][0x380] ;  /* 0x0000e000ff0a7b82 */ /* 0x002f640000000a00 */
[----:B-----5:R-:W-:-:S05]  /*26a0*/  IMAD.WIDE.U32 R10, R41, 0x4, R10 ;  /* 0x00000004290a7825 */ /* 0x020fca00078e000a */
[----:B------:R-:W5:Y:S04]  /*26b0*/  LDG.E.CONSTANT R26, desc[UR6][R10.64] ;  /* 0x000000060a1a7981 */ /* 0x000f68000c1e9900 */
[----:B------:R-:W4:Y:S04]  /*26c0*/  LDG.E.CONSTANT R8, desc[UR6][R10.64+0x4] ;  /* 0x000004060a087981 */ /* 0x000f28000c1e9900 */
[----:B------:R1:W4:Y:S04]  /*26d0*/  LDG.E.CONSTANT R2, desc[UR6][R10.64+0x8] ;  /* 0x000008060a027981 */ /* 0x000328000c1e9900 */
[----:B------:R-:W4:Y:S01]  /*26e0*/  LDG.E.CONSTANT R5, desc[UR6][R10.64+0xc] ;  /* 0x00000c060a057981 */ /* 0x000f22000c1e9900 */
[----:B0-----:R-:W-:-:S08]  /*26f0*/  DMUL R6, R24, R6 ;  /* 0x0000000618067228 */ /* 0x001fd00000000000 */
[-C--:B---3--:R-:W-:Y:S02]  /*2700*/  DFMA R6, R12, R28.reuse, R6 ;  /* 0x0000001c0c06722b */ /* 0x088fe40000000006 */
[----:B------:R-:W-:-:S06]  /*2710*/  DMUL R28, R24, R28 ;  /* 0x0000001c181c7228 */ /* 0x000fcc0000000000 */
[-C--:B--2---:R-:W-:Y:S02]  /*2720*/  DFMA R14, R20, R30.reuse, R6 ;  /* 0x0000001e140e722b */ /* 0x084fe40000000006 */
[-C--:B------:R-:W-:Y:S02]  /*2730*/  DFMA R28, R12, R30.reuse, R28 ;  /* 0x0000001e0c1c722b */ /* 0x080fe4000000001c */
[----:B------:R-:W-:-:S04]  /*2740*/  DMUL R30, R24, R30 ;  /* 0x0000001e181e7228 */ /* 0x000fc80000000000 */
[-C--:B------:R-:W-:Y:S02]  /*2750*/  DFMA R14, R18, R32.reuse, R14 ;  /* 0x00000020120e722b */ /* 0x080fe4000000000e */
[-C--:B------:R-:W-:Y:S02]  /*2760*/  DFMA R28, R20, R32.reuse, R28 ;  /* 0x00000020141c722b */ /* 0x080fe4000000001c */
[----:B------:R-:W-:Y:S01]  /*2770*/  DFMA R30, R12, R32, R30 ;  /* 0x000000200c1e722b */ /* 0x000fe2000000001e */
[----:B-----5:R-:W0:Y:S08]  /*2780*/  F2F.F64.F32 R6, R26 ;  /* 0x0000001a00067310 */ /* 0x020e300000201800 */
[----:B----4-:R-:W2:Y:S01]  /*2790*/  F2F.F64.F32 R8, R8 ;  /* 0x0000000800087310 */ /* 0x010ea20000201800 */
[----:B0-----:R-:W-:-:S02]  /*27a0*/  DFMA R6, R16, R6, R14 ;  /* 0x000000061006722b */ /* 0x001fc4000000000e */
[----:B------:R-:W-:-:S05]  /*27b0*/  DMUL R14, R24, R32 ;  /* 0x00000020180e7228 */ /* 0x000fca0000000000 */
[----:B------:R-:W-:Y:S01]  /*27c0*/  F2F.F64.F32 R32, R5 ;  /* 0x0000000500207310 */ /* 0x000fe20000201800 */
[-C--:B------:R-:W-:Y:S02]  /*27d0*/  DFMA R28, R18, R6.reuse, R28 ;  /* 0x00000006121c722b */ /* 0x080fe4000000001c */
[----:B-1----:R-:W-:-:S05]  /*27e0*/  DFMA R10, R20, R6, R30 ;  /* 0x00000006140a722b */ /* 0x002fca000000001e */
[----:B------:R-:W0:Y:S01]  /*27f0*/  F2F.F64.F32 R30, R2 ;  /* 0x00000002001e7310 */ /* 0x000e220000201800 */
[----:B------:R-:W-:Y:S02]  /*2800*/  DFMA R14, R12, R6, R14 ;  /* 0x000000060c0e722b */ /* 0x000fe4000000000e */
[----:B--2---:R-:W-:Y:S01]  /*2810*/  DFMA R28, R16, R8, R28 ;  /* 0x00000008101c722b */ /* 0x004fe2000000001c */
[----:B------:R-:W-:-:S05]  /*2820*/  IMAD.WIDE.U32 R8, R41, 0x4, R22 ;  /* 0x0000000429087825 */ /* 0x000fca00078e0016 */
[----:B------:R-:W1:Y:S01]  /*2830*/  F2F.F32.F64 R27, R28 ;  /* 0x0000001c001b7310 */ /* 0x000e620000301000 */
[----:B------:R-:W-:Y:S01]  /*2840*/  VIADD R41, R41, 0x4 ;  /* 0x0000000429297836 */ /* 0x000fe20000000000 */
[-C--:B------:R-:W-:Y:S02]  /*2850*/  DFMA R10, R18, R28.reuse, R10 ;  /* 0x0000001c120a722b */ /* 0x080fe4000000000a */
[----:B------:R-:W-:Y:S02]  /*2860*/  DFMA R14, R20, R28, R14 ;  /* 0x0000001c140e722b */ /* 0x000fe4000000000e */
[----:B------:R-:W-:-:S04]  /*2870*/  ISETP.NE.AND P0, PT, R41, R4, PT ;  /* 0x000000042900720c */ /* 0x000fc80003f05270 */
[----:B0-----:R-:W-:Y:S02]  /*2880*/  DFMA R30, R16, R30, R10 ;  /* 0x0000001e101e722b */ /* 0x001fe4000000000a */
[----:B------:R-:W0:Y:S01]  /*2890*/  F2F.F32.F64 R11, R6 ;  /* 0x00000006000b7310 */ /* 0x000e220000301000 */
[----:B-1----:R1:W-:Y:S05]  /*28a0*/  STG.E desc[UR6][R8.64+0x4], R27 ;  /* 0x0000041b08007986 */ /* 0x0023ea000c101906 */
[----:B------:R-:W-:Y:S02]  /*28b0*/  DFMA R14, R18, R30, R14 ;  /* 0x0000001e120e722b */ /* 0x000fe4000000000e */
[----:B------:R-:W2:Y:S06]  /*28c0*/  F2F.F32.F64 R35, R30 ;  /* 0x0000001e00237310 */ /* 0x000eac0000301000 */
[----:B------:R-:W-:Y:S01]  /*28d0*/  DFMA R32, R16, R32, R14 ;  /* 0x000000201020722b */ /* 0x000fe2000000000e */
[----:B0-----:R1:W-:Y:S05]  /*28e0*/  STG.E desc[UR6][R8.64], R11 ;  /* 0x0000000b08007986 */ /* 0x0013ea000c101906 */
[----:B------:R-:W0:Y:S01]  /*28f0*/  F2F.F32.F64 R15, R32 ;  /* 0x00000020000f7310 */ /* 0x000e220000301000 */
[----:B--2---:R1:W-:Y:S04]  /*2900*/  STG.E desc[UR6][R8.64+0x8], R35 ;  /* 0x0000082308007986 */ /* 0x0043e8000c101906 */
[----:B0-----:R1:W-:Y:S01]  /*2910*/  STG.E desc[UR6][R8.64+0xc], R15 ;  /* 0x00000c0f08007986 */ /* 0x0013e2000c101906 */
[----:B------:R-:W-:Y:S05]  /*2920*/  @P0 BRA `(.L_x_100) ;  /* 0xfffffffc00580947 */ /* 0x000fea000383ffff */
.L_x_97:
[----:B------:R-:W-:Y:S05]  /*2930*/  BSYNC.RECONVERGENT B1 ;  /* 0x0000000000017941 */ /* 0x000fea0003800200 */
.L_x_96:
[----:B------:R-:W-:Y:S05]  /*2940*/  BRA `(.L_x_71) ;  /* 0x0000003400487947 */ /* 0x000fea0003800000 */
.L_x_73:
[----:B------:R-:W-:Y:S01]  /*2950*/  ISETP.GE.AND P0, PT, R2, 0x1, PT ;  /* 0x000000010200780c */ /* 0x000fe20003f06270 */
[----:B------:R-:W-:Y:S01]  /*2960*/  BSSY.RECONVERGENT B1, `(.L_x_101) ;  /* 0x000011b000017945 */ /* 0x000fe20003800200 */
[----:B------:R-:W-:Y:S01]  /*2970*/  IMAD.MOV.U32 R7, RZ, RZ, RZ ;  /* 0x000000ffff077224 */ /* 0x000fe200078e00ff */
[----:B------:R-:W-:Y:S02]  /*2980*/  MOV R14, RZ ;  /* 0x000000ff000e7202 */ /* 0x000fe40000000f00 */
[----:B------:R-:W-:Y:S02]  /*2990*/  CS2R R8, SRZ ;  /* 0x0000000000087805 */ /* 0x000fe4000001ff00 */
[----:B------:R-:W-:-:S06]  /*29a0*/  CS2R R26, SRZ ;  /* 0x00000000001a7805 */ /* 0x000fcc000001ff00 */
[----:B------:R-:W-:Y:S05]  /*29b0*/  @!P0 BRA `(.L_x_102) ;  /* 0x0000001000548947 */ /* 0x000fea0003800000 */
[C---:B------:R-:W-:Y:S01]  /*29c0*/  ISETP.GE.U32.AND P0, PT, R2.reuse, 0x4, PT ;  /* 0x000000040200780c */ /* 0x040fe20003f06070 */
[----:B------:R-:W-:Y:S01]  /*29d0*/  BSSY.RECONVERGENT B2, `(.L_x_103) ;  /* 0x00000e5000027945 */ /* 0x000fe20003800200 */
[----:B------:R-:W-:Y:S01]  /*29e0*/  LOP3.LUT R4, R2, 0x3, RZ, 0xc0, !PT ;  /* 0x0000000302047812 */ /* 0x000fe200078ec0ff */
[----:B------:R-:W-:Y:S01]  /*29f0*/  IMAD.MOV.U32 R6, RZ, RZ, RZ ;  /* 0x000000ffff067224 */ /* 0x000fe200078e00ff */
[----:B------:R-:W-:Y:S02]  /*2a00*/  CS2R R26, SRZ ;  /* 0x00000000001a7805 */ /* 0x000fe4000001ff00 */
[----:B------:R-:W-:-:S07]  /*2a10*/  CS2R R24, SRZ ;  /* 0x0000000000187805 */ /* 0x000fce000001ff00 */
[----:B------:R-:W-:Y:S05]  /*2a20*/  @!P0 BRA `(.L_x_104) ;  /* 0x0000000c007c8947 */ /* 0x000fea0003800000 */
[----:B------:R-:W-:Y:S01]  /*2a30*/  LOP3.LUT R6, R2, 0x7ffffffc, RZ, 0xc0, !PT ;  /* 0x7ffffffc02067812 */ /* 0x000fe200078ec0ff */
[----:B------:R-:W-:Y:S01]  /*2a40*/  BSSY.RELIABLE B3, `(.L_x_105) ;  /* 0x00000be000037945 */ /* 0x000fe20003800100 */
[----:B------:R-:W-:Y:S01]  /*2a50*/  IMAD.MOV.U32 R9, RZ, RZ, RZ ;  /* 0x000000ffff097224 */ /* 0x000fe200078e00ff */
        /* <DEDUP_REMOVED lines=8> */
[----:B------:R-:W-:Y:S01]  /*2ae0*/  PLOP3.LUT P0, PT, PT, PT, PT, 0x8, 0x80 ;  /* 0x000000000080781c */ /* 0x000fe20003f0e170 */
[----:B------:R-:W-:-:S12]  /*2af0*/  VIADD R7, R6, 0xfffffff4 ;  /* 0xfffffff406077836 */ /* 0x000fd80000000000 */
.L_x_109:
[----:B-1----:R-:W0:Y:S02]  /*2b00*/  LDC.64 R28, c[0x0][0x380] ;  /* 0x0000e000ff1c7b82 */ /* 0x002e240000000a00 */
[----:B0-----:R-:W-:-:S05]  /*2b10*/  IMAD.WIDE.U32 R10, R9, 0x4, R28 ;  /* 0x00000004090a7825 */ /* 0x001fca00078e001c */
[----:B------:R-:W4:Y:S04]  /*2b20*/  LDG.E.CONSTANT R43, desc[UR6][R10.64] ;  /* 0x000000060a2b7981 */ /* 0x000f28000c1e9900 */
[----:B------:R-:W5:Y:S04]  /*2b30*/  LDG.E.CONSTANT R41, desc[UR6][R10.64+0x4] ;  /* 0x000004060a297981 */ /* 0x000f68000c1e9900 */
[----:B------:R-:W5:Y:S04]  /*2b40*/  LDG.E.CONSTANT R40, desc[UR6][R10.64+0x8] ;  /* 0x000008060a287981 */ /* 0x000f68000c1e9900 */
[----:B------:R-:W5:Y:S01]  /*2b50*/  LDG.E.CONSTANT R39, desc[UR6][R10.64+0xc] ;  /* 0x00000c060a277981 */ /* 0x000f62000c1e9900 */
[----:B------:R-:W-:-:S04]  /*2b60*/  VIADD R8, R9, 0x4 ;  /* 0x0000000409087836 */ /* 0x000fc80000000000 */
[----:B------:R-:W-:-:S05]  /*2b70*/  IMAD.WIDE.U32 R30, R8, 0x4, R28 ;  /* 0x00000004081e7825 */ /* 0x000fca00078e001c */
[----:B------:R-:W5:Y:S04]  /*2b80*/  LDG.E.CONSTANT R38, desc[UR6][R30.64] ;  /* 0x000000061e267981 */ /* 0x000f68000c1e9900 */
[----:B------:R-:W5:Y:S04]  /*2b90*/  LDG.E.CONSTANT R37, desc[UR6][R30.64+0x4] ;  /* 0x000004061e257981 */ /* 0x000f68000c1e9900 */
[----:B------:R-:W5:Y:S04]  /*2ba0*/  LDG.E.CONSTANT R36, desc[UR6][R30.64+0x8] ;  /* 0x000008061e247981 */ /* 0x000f68000c1e9900 */
[----:B------:R2:W5:Y:S01]  /*2bb0*/  LDG.E.CONSTANT R35, desc[UR6][R30.64+0xc] ;  /* 0x00000c061e237981 */ /* 0x000562000c1e9900 */
[----:B---3--:R-:W-:-:S05]  /*2bc0*/  IADD3 R12, PT, PT, R9, 0x8, RZ ;  /* 0x00000008090c7810 */ /* 0x008fca0007ffe0ff */
[----:B------:R-:W-:-:S05]  /*2bd0*/  IMAD.WIDE.U32 R44, R12, 0x4, R28 ;  /* 0x000000040c2c7825 */ /* 0x000fca00078e001c */
[----:B------:R-:W3:Y:S04]  /*2be0*/  LDG.E.CONSTANT R34, desc[UR6][R44.64] ;  /* 0x000000062c227981 */ /* 0x000ee8000c1e9900 */
[----:B------:R-:W3:Y:S04]  /*2bf0*/  LDG.E.CONSTANT R33, desc[UR6][R44.64+0x4] ;  /* 0x000004062c217981 */ /* 0x000ee8000c1e9900 */
[----:B------:R-:W3:Y:S04]  /*2c00*/  LDG.E.CONSTANT R32, desc[UR6][R44.64+0x8] ;  /* 0x000008062c207981 */ /* 0x000ee8000c1e9900 */
[----:B------:R-:W3:Y:S01]  /*2c10*/  LDG.E.CONSTANT R15, desc[UR6][R44.64+0xc] ;  /* 0x00000c062c0f7981 */ /* 0x000ee2000c1e9900 */
[----:B------:R-:W-:-:S04]  /*2c20*/  VIADD R13, R9, 0xc ;  /* 0x0000000c090d7836 */ /* 0x000fc80000000000 */
[----:B------:R-:W-:-:S05]  /*2c30*/  IMAD.WIDE.U32 R28, R13, 0x4, R28 ;  /* 0x000000040d1c7825 */ /* 0x000fca00078e001c */
[----:B------:R-:W3:Y:S04]  /*2c40*/  LDG.E.CONSTANT R14, desc[UR6][R28.64] ;  /* 0x000000061c0e7981 */ /* 0x000ee8000c1e9900 */
[----:B------:R-:W3:Y:S04]  /*2c50*/  LDG.E.CONSTANT R11, desc[UR6][R28.64+0x4] ;  /* 0x000004061c0b7981 */ /* 0x000ee8000c1e9900 */
[----:B------:R-:W3:Y:S04]  /*2c60*/  LDG.E.CONSTANT R10, desc[UR6][R28.64+0x8] ;  /* 0x000008061c0a7981 */ /* 0x000ee8000c1e9900 */
[----:B------:R5:W3:Y:S01]  /*2c70*/  LDG.E.CONSTANT R42, desc[UR6][R28.64+0xc] ;  /* 0x00000c061c2a7981 */ /* 0x000ae2000c1e9900 */
[----:B--2---:R-:W-:-:S08]  /*2c80*/  DMUL R30, R20, R26 ;  /* 0x0000001a141e7228 */ /* 0x004fd00000000000 */
[-C--:B------:R-:W-:Y:S02]  /*2c90*/  DFMA R30, R18, R24.reuse, R30 ;  /* 0x00000018121e722b */ /* 0x080fe4000000001e */
[----:B------:R-:W-:Y:S01]  /*2ca0*/  DMUL R24, R20, R24 ;  /* 0x0000001814187228 */ /* 0x000fe20000000000 */
[----:B----4-:R-:W0:Y:S08]  /*2cb0*/  F2F.F64.F32 R26, R43 ;  /* 0x0000002b001a7310 */ /* 0x010e300000201800 */
[----:B-----5:R-:W-:Y:S01]  /*2cc0*/  F2F.F64.F32 R28, R39 ;  /* 0x00000027001c7310 */ /* 0x020fe20000201800 */
[----:B0-----:R-:W-:-:S07]  /*2cd0*/  DFMA R26, R16, R26, R30 ;  /* 0x0000001a101a722b */ /* 0x001fce000000001e */
[----:B------:R-:W0:Y:S01]  /*2ce0*/  F2F.F64.F32 R30, R41 ;  /* 0x00000029001e7310 */ /* 0x000e220000201800 */
[-C--:B------:R-:W-:Y:S02]  /*2cf0*/  DFMA R24, R18, R26.reuse, R24 ;  /* 0x0000001a1218722b */ /* 0x080fe40000000018 */
[----:B------:R-:W-:-:S06]  /*2d00*/  DMUL R26, R20, R26 ;  /* 0x0000001a141a7228 */ /* 0x000fcc0000000000 */
[----:B0-----:R-:W-:Y:S01]  /*2d10*/  DFMA R24, R16, R30, R24 ;  /* 0x0000001e1018722b */ /* 0x001fe20000000018 */
[----:B------:R-:W0:Y:S07]  /*2d20*/  F2F.F64.F32 R30, R40 ;  /* 0x00000028001e7310 */ /* 0x000e2e0000201800 */
[-C--:B------:R-:W-:Y:S02]  /*2d30*/  DFMA R26, R18, R24.reuse, R26 ;  /* 0x00000018121a722b */ /* 0x080fe4000000001a */
[----:B------:R-:W-:-:S06]  /*2d40*/  DMUL R24, R20, R24 ;  /* 0x0000001814187228 */ /* 0x000fcc0000000000 */
[----:B0-----:R-:W-:-:S08]  /*2d50*/  DFMA R26, R16, R30, R26 ;  /* 0x0000001e101a722b */ /* 0x001fd0000000001a */
[-C--:B------:R-:W-:Y:S02]  /*2d60*/  DFMA R24, R18, R26.reuse, R24 ;  /* 0x0000001a1218722b */ /* 0x080fe40000000018 */
[----:B------:R-:W-:-:S06]  /*2d70*/  DMUL R26, R20, R26 ;  /* 0x0000001a141a7228 */ /* 0x000fcc0000000000 */
[----:B------:R-:W-:Y:S01]  /*2d80*/  DFMA R24, R16, R28, R24 ;  /* 0x0000001c1018722b */ /* 0x000fe20000000018 */
[----:B------:R-:W0:Y:S07]  /*2d90*/  F2F.F64.F32 R28, R38 ;  /* 0x00000026001c7310 */ /* 0x000e2e0000201800 */
[-C--:B------:R-:W-:Y:S02]  /*2da0*/  DFMA R26, R18, R24.reuse, R26 ;  /* 0x00000018121a722b */ /* 0x080fe4000000001a */
[----:B------:R-:W-:Y:S01]  /*2db0*/  DMUL R24, R20, R24 ;  /* 0x0000001814187228 */ /* 0x000fe20000000000 */
[----:B---3--:R-:W-:Y:S05]  /*2dc0*/  F2F.F64.F32 R42, R42 ;  /* 0x0000002a002a7310 */ /* 0x008fea0000201800 */
[----:B0-----:R-:W-:-:S03]  /*2dd0*/  DFMA R26, R16, R28, R26 ;  /* 0x0000001c101a722b */ /* 0x001fc6000000001a */
[----:B------:R-:W0:Y:S05]  /*2de0*/  F2F.F64.F32 R28, R37 ;  /* 0x00000025001c7310 */ /* 0x000e2a0000201800 */
        /* <DEDUP_REMOVED lines=11> */
[----:B------:R0:W1:Y:S07]  /*2ea0*/  F2F.F64.F32 R28, R34 ;  /* 0x00000022001c7310 */ /* 0x00006e0000201800 */
[-C--:B------:R-:W-:Y:S02]  /*2eb0*/  DFMA R26, R18, R24.reuse, R26 ;  /* 0x00000018121a722b */ /* 0x080fe4000000001a */
[----:B------:R-:W-:Y:S01]  /*2ec0*/  DMUL R24, R20, R24 ;  /* 0x0000001814187228 */ /* 0x000fe20000000000 */
[----:B0-----:R-:W-:-:S04]  /*2ed0*/  IMAD.WIDE.U32 R34, R12, 0x4, R22 ;  /* 0x000000040c227825 */ /* 0x001fc800078e0016 */
[----:B------:R-:W-:Y:S01]  /*2ee0*/  IMAD.WIDE.U32 R12, R13, 0x4, R22 ;  /* 0x000000040d0c7825 */ /* 0x000fe200078e0016 */
[----:B-1----:R-:W-:Y:S01]  /*2ef0*/  DFMA R26, R16, R28, R26 ;  /* 0x0000001c101a722b */ /* 0x002fe2000000001a */
[----:B------:R0:W1:Y:S07]  /*2f00*/  F2F.F64.F32 R28, R33 ;  /* 0x00000021001c7310 */ /* 0x00006e0000201800 */
[-C--:B------:R-:W-:Y:S02]  /*2f10*/  DFMA R24, R18, R26.reuse, R24 ;  /* 0x0000001a1218722b */ /* 0x080fe40000000018 */
[----:B------:R-:W-:Y:S01]  /*2f20*/  DMUL R26, R20, R26 ;  /* 0x0000001a141a7228 */ /* 0x000fe20000000000 */
[----:B0-----:R-:W-:-:S05]  /*2f30*/  IMAD.MOV.U32 R33, RZ, RZ, 0x7fffffff ;  /* 0x7fffffffff217424 */ /* 0x001fca00078e00ff */
[----:B-1----:R-:W-:Y:S01]  /*2f40*/  DFMA R24, R16, R28, R24 ;  /* 0x0000001c1018722b */ /* 0x002fe20000000018 */
[----:B------:R-:W0:Y:S07]  /*2f50*/  F2F.F64.F32 R28, R32 ;  /* 0x00000020001c7310 */ /* 0x000e2e0000201800 */
[-C--:B------:R-:W-:Y:S02]  /*2f60*/  DFMA R26, R18, R24.reuse, R26 ;  /* 0x00000018121a722b */ /* 0x080fe4000000001a */
[----:B------:R-:W-:-:S06]  /*2f70*/  DMUL R24, R20, R24 ;  /* 0x0000001814187228 */ /* 0x000fcc0000000000 */
[----:B0-----:R-:W-:Y:S01]  /*2f80*/  DFMA R26, R16, R28, R26 ;  /* 0x0000001c101a722b */ /* 0x001fe2000000001a */
[----:B------:R-:W0:Y:S07]  /*2f90*/  F2F.F64.F32 R28, R15 ;  /* 0x0000000f001c7310 */ /* 0x000e2e0000201800 */
[----:B------:R-:W-:-:S08]  /*2fa0*/  DFMA R24, R18, R26, R24 ;  /* 0x0000001a1218722b */ /* 0x000fd00000000018 */
[----:B0-----:R-:W-:Y:S02]  /*2fb0*/  DFMA R28, R16, R28, R24 ;  /* 0x0000001c101c722b */ /* 0x001fe40000000018 */
[----:B------:R-:W-:Y:S01]  /*2fc0*/  DMUL R24, R20, R26 ;  /* 0x0000001a14187228 */ /* 0x000fe20000000000 */
[----:B------:R-:W0:Y:S07]  /*2fd0*/  F2F.F64.F32 R26, R14 ;  /* 0x0000000e001a7310 */ /* 0x000e2e0000201800 */
[----:B------:R-:W-:-:S02]  /*2fe0*/  DFMA R24, R18, R28, R24 ;  /* 0x0000001c1218722b */ /* 0x000fc40000000018 */
[----:B------:R-:W-:Y:S01]  /*2ff0*/  DMUL R28, R20, R28 ;  /* 0x0000001c141c7228 */ /* 0x000fe20000000000 */
[----:B------:R-:W-:Y:S05]  /*3000*/  F2F.F64.F32 R14, R10 ;  /* 0x0000000a000e7310 */ /* 0x000fea0000201800 */
[----:B0-----:R-:W-:-:S03]  /*3010*/  DFMA R26, R16, R26, R24 ;  /* 0x0000001a101a722b */ /* 0x001fc60000000018 */
[----:B------:R-:W0:Y:S05]  /*3020*/  F2F.F64.F32 R24, R11 ;  /* 0x0000000b00187310 */ /* 0x000e2a0000201800 */
[-C--:B------:R-:W-:Y:S02]  /*3030*/  DFMA R30, R18, R26.reuse, R28 ;  /* 0x0000001a121e722b */ /* 0x080fe4000000001c */
[----:B------:R-:W-:Y:S01]  /*3040*/  DMUL R26, R20, R26 ;  /* 0x0000001a141a7228 */ /* 0x000fe20000000000 */
[C---:B------:R-:W-:Y:S01]  /*3050*/  IMAD.WIDE.U32 R28, R9.reuse, 0x4, R22 ;  /* 0x00000004091c7825 */ /* 0x040fe200078e0016 */
[----:B------:R-:W-:-:S04]  /*3060*/  IADD3 R9, PT, PT, R9, 0x10, RZ ;  /* 0x0000001009097810 */ /* 0x000fc80007ffe0ff */
[----:B------:R1:W-:Y:S01]  /*3070*/  STG.E desc[UR6][R28.64], R33 ;  /* 0x000000211c007986 */ /* 0x0003e2000c101906 */
[----:B0-----:R-:W-:Y:S01]  /*3080*/  DFMA R24, R16, R24, R30 ;  /* 0x000000181018722b */ /* 0x001fe2000000001e */
[----:B------:R-:W-:Y:S01]  /*3090*/  ISETP.GE.AND P1, PT, R9, R7, PT ;  /* 0x000000070900720c */ /* 0x000fe20003f26270 */
[----:B------:R-:W-:Y:S01]  /*30a0*/  IMAD.WIDE.U32 R30, R8, 0x4, R22 ;  /* 0x00000004081e7825 */ /* 0x000fe200078e0016 */
[----:B------:R1:W-:Y:S04]  /*30b0*/  STG.E desc[UR6][R28.64+0x4], R33 ;  /* 0x000004211c007986 */ /* 0x0003e8000c101906 */
[----:B------:R1:W-:Y:S01]  /*30c0*/  STG.E desc[UR6][R28.64+0x8], R33 ;  /* 0x000008211c007986 */ /* 0x0003e2000c101906 */
[-C--:B------:R-:W-:Y:S02]  /*30d0*/  DFMA R26, R18, R24.reuse, R26 ;  /* 0x00000018121a722b */ /* 0x080fe4000000001a */
[----:B------:R-:W-:Y:S01]  /*30e0*/  DMUL R24, R20, R24 ;  /* 0x0000001814187228 */ /* 0x000fe20000000000 */
[----:B------:R1:W-:Y:S04]  /*30f0*/  STG.E desc[UR6][R28.64+0xc], R33 ;  /* 0x00000c211c007986 */ /* 0x0003e8000c101906 */
[----:B------:R1:W-:Y:S01]  /*3100*/  STG.E desc[UR6][R30.64], R33 ;  /* 0x000000211e007986 */ /* 0x0003e2000c101906 */
[----:B------:R-:W-:-:S03]  /*3110*/  DFMA R26, R16, R14, R26 ;  /* 0x0000000e101a722b */ /* 0x000fc6000000001a */
[----:B------:R1:W-:Y:S04]  /*3120*/  STG.E desc[UR6][R30.64+0x4], R33 ;  /* 0x000004211e007986 */ /* 0x0003e8000c101906 */
[----:B------:R1:W-:Y:S01]  /*3130*/  STG.E desc[UR6][R30.64+0x8], R33 ;  /* 0x000008211e007986 */ /* 0x0003e2000c101906 */
[----:B------:R-:W-:-:S03]  /*3140*/  DFMA R24, R18, R26, R24 ;  /* 0x0000001a1218722b */ /* 0x000fc60000000018 */
[----:B------:R1:W-:Y:S04]  /*3150*/  STG.E desc[UR6][R30.64+0xc], R33 ;  /* 0x00000c211e007986 */ /* 0x0003e8000c101906 */
[----:B------:R1:W-:Y:S01]  /*3160*/  STG.E desc[UR6][R34.64], R33 ;  /* 0x0000002122007986 */ /* 0x0003e2000c101906 */
[----:B------:R-:W-:-:S03]  /*3170*/  DFMA R24, R16, R42, R24 ;  /* 0x0000002a1018722b */ /* 0x000fc60000000018 */
        /* <DEDUP_REMOVED lines=8> */
.L_x_108:
[----:B------:R-:W-:Y:S05]  /*3200*/  BSYNC.RECONVERGENT B4 ;  /* 0x0000000000047941 */ /* 0x000fea0003800200 */
.L_x_107:
[----:B------:R-:W-:Y:S01]  /*3210*/  IMAD.IADD R7, R6, 0x1, -R9 ;  /* 0x0000000106077824 */ /* 0x000fe200078e0a09 */
[----:B------:R-:W-:Y:S04]  /*3220*/  BSSY.RECONVERGENT B4, `(.L_x_110) ;  /* 0x000003c000047945 */ /* 0x000fe80003800200 */
[----:B------:R-:W-:-:S13]  /*3230*/  ISETP.GT.AND P1, PT, R7, 0x4, PT ;  /* 0x000000040700780c */ /* 0x000fda0003f24270 */
[----:B------:R-:W-:Y:S05]  /*3240*/  @!P1 BRA `(.L_x_111) ;  /* 0x0000000000e49947 */ /* 0x000fea0003800000 */
[----:B-1----:R-:W0:Y:S02]  /*3250*/  LDC.64 R32, c[0x0][0x380] ;  /* 0x0000e000ff207b82 */ /* 0x002e240000000a00 */
[----:B0-----:R-:W-:-:S05]  /*3260*/  IMAD.WIDE.U32 R30, R9, 0x4, R32 ;  /* 0x00000004091e7825 */ /* 0x001fca00078e0020 */
[----:B------:R-:W4:Y:S04]  /*3270*/  LDG.E.CONSTANT R29, desc[UR6][R30.64] ;  /* 0x000000061e1d7981 */ /* 0x000f28000c1e9900 */
[----:B------:R-:W5:Y:S04]  /*3280*/  LDG.E.CONSTANT R34, desc[UR6][R30.64+0x4] ;  /* 0x000004061e227981 */ /* 0x000f68000c1e9900 */
[----:B------:R-:W5:Y:S04]  /*3290*/  LDG.E.CONSTANT R28, desc[UR6][R30.64+0x8] ;  /* 0x000008061e1c7981 */ /* 0x000f68000c1e9900 */
[----:B------:R0:W5:Y:S01]  /*32a0*/  LDG.E.CONSTANT R15, desc[UR6][R30.64+0xc] ;  /* 0x00000c061e0f7981 */ /* 0x000162000c1e9900 */
[----:B---3--:R-:W-:-:S04]  /*32b0*/  VIADD R13, R9, 0x4 ;  /* 0x00000004090d7836 */ /* 0x008fc80000000000 */
[----:B------:R-:W-:-:S05]  /*32c0*/  IMAD.WIDE.U32 R32, R13, 0x4, R32 ;  /* 0x000000040d207825 */ /* 0x000fca00078e0020 */
[----:B------:R-:W3:Y:S04]  /*32d0*/  LDG.E.CONSTANT R14, desc[UR6][R32.64] ;  /* 0x00000006200e7981 */ /* 0x000ee8000c1e9900 */
[----:B------:R-:W3:Y:S04]  /*32e0*/  LDG.E.CONSTANT R12, desc[UR6][R32.64+0x4] ;  /* 0x00000406200c7981 */ /* 0x000ee8000c1e9900 */
[----:B------:R-:W3:Y:S04]  /*32f0*/  LDG.E.CONSTANT R8, desc[UR6][R32.64+0x8] ;  /* 0x0000080620087981 */ /* 0x000ee8000c1e9900 */
[----:B------:R-:W3:Y:S01]  /*3300*/  LDG.E.CONSTANT R7, desc[UR6][R32.64+0xc] ;  /* 0x00000c0620077981 */ /* 0x000ee2000c1e9900 */
[----:B--2---:R-:W-:Y:S01]  /*3310*/  DMUL R10, R20, R26 ;  /* 0x0000001a140a7228 */ /* 0x004fe20000000000 */
[----:B0-----:R-:W-:-:S02]  /*3320*/  MOV R31, 0x7fffffff ;  /* 0x7fffffff001f7802 */ /* 0x001fc40000000f00 */
[----:B------:R-:W-:-:S05]  /*3330*/  PLOP3.LUT P0, PT, PT, PT, PT, 0x8, 0x80 ;  /* 0x000000000080781c */ /* 0x000fca0003f0e170 */
[----:B------:R-:W-:Y:S01]  /*3340*/  DFMA R10, R18, R24, R10 ;  /* 0x00000018120a722b */ /* 0x000fe2000000000a */
[----:B----4-:R-:W0:Y:S07]  /*3350*/  F2F.F64.F32 R26, R29 ;  /* 0x0000001d001a7310 */ /* 0x010e2e0000201800 */
[----:B0-----:R-:W-:Y:S02]  /*3360*/  DFMA R10, R16, R26, R10 ;  /* 0x0000001a100a722b */ /* 0x001fe4000000000a */
[----:B------:R-:W-:Y:S01]  /*3370*/  DMUL R26, R20, R24 ;  /* 0x00000018141a7228 */ /* 0x000fe20000000000 */
[----:B-----5:R-:W0:Y:S07]  /*3380*/  F2F.F64.F32 R24, R34 ;  /* 0x0000002200187310 */ /* 0x020e2e0000201800 */
[----:B------:R-:W-:-:S08]  /*3390*/  DFMA R26, R18, R10, R26 ;  /* 0x0000000a121a722b */ /* 0x000fd0000000001a */
[----:B0-----:R-:W-:Y:S02]  /*33a0*/  DFMA R24, R16, R24, R26 ;  /* 0x000000181018722b */ /* 0x001fe4000000001a */
[----:B------:R-:W-:Y:S01]  /*33b0*/  DMUL R26, R20, R10 ;  /* 0x0000000a141a7228 */ /* 0x000fe20000000000 */
[----:B------:R0:W1:Y:S07]  /*33c0*/  F2F.F64.F32 R10, R28 ;  /* 0x0000001c000a7310 */ /* 0x00006e0000201800 */
[----:B------:R-:W-:Y:S01]  /*33d0*/  DFMA R26, R18, R24, R26 ;  /* 0x00000018121a722b */ /* 0x000fe2000000001a */
[----:B0-----:R-:W-:-:S04]  /*33e0*/  IMAD.WIDE.U32 R28, R9, 0x4, R22 ;  /* 0x00000004091c7825 */ /* 0x001fc800078e0016 */
[----:B------:R-:W-:Y:S01]  /*33f0*/  VIADD R9, R9, 0x8 ;  /* 0x0000000809097836 */ /* 0x000fe20000000000 */
[----:B------:R0:W-:Y:S02]  /*3400*/  STG.E desc[UR6][R28.64], R31 ;  /* 0x0000001f1c007986 */ /* 0x0001e4000c101906 */
[----:B-1----:R-:W-:Y:S02]  /*3410*/  DFMA R10, R16, R10, R26 ;  /* 0x0000000a100a722b */ /* 0x002fe4000000001a */
[----:B------:R-:W-:Y:S01]  /*3420*/  DMUL R26, R20, R24 ;  /* 0x00000018141a7228 */ /* 0x000fe20000000000 */
[----:B------:R0:W-:Y:S01]  /*3430*/  STG.E desc[UR6][R28.64+0x4], R31 ;  /* 0x0000041f1c007986 */ /* 0x0001e2000c101906 */
[----:B------:R-:W1:Y:S03]  /*3440*/  F2F.F64.F32 R24, R15 ;  /* 0x0000000f00187310 */ /* 0x000e660000201800 */
[----:B------:R0:W-:Y:S03]  /*3450*/  STG.E desc[UR6][R28.64+0x8], R31 ;  /* 0x0000081f1c007986 */ /* 0x0001e6000c101906 */
[----:B------:R-:W-:Y:S01]  /*3460*/  DFMA R26, R18, R10, R26 ;  /* 0x0000000a121a722b */ /* 0x000fe2000000001a */
[----:B------:R0:W-:Y:S07]  /*3470*/  STG.E desc[UR6][R28.64+0xc], R31 ;  /* 0x00000c1f1c007986 */ /* 0x0001ee000c101906 */
[----:B-1----:R-:W-:-:S02]  /*3480*/  DFMA R24, R16, R24, R26 ;  /* 0x000000181018722b */ /* 0x002fc4000000001a */
[----:B------:R-:W-:Y:S01]  /*3490*/  DMUL R26, R20, R10 ;  /* 0x0000000a141a7228 */ /* 0x000fe20000000000 */
[----:B---3--:R1:W2:Y:S07]  /*34a0*/  F2F.F64.F32 R10, R14 ;  /* 0x0000000e000a7310 */ /* 0x0082ae0000201800 */
[-C--:B------:R-:W-:Y:S02]  /*34b0*/  DFMA R26, R18, R24.reuse, R26 ;  /* 0x00000018121a722b */ /* 0x080fe4000000001a */
[----:B------:R-:W-:Y:S01]  /*34c0*/  DMUL R24, R20, R24 ;  /* 0x0000001814187228 */ /* 0x000fe20000000000 */
[----:B-1----:R-:W-:-:S05]  /*34d0*/  IMAD.WIDE.U32 R14, R13, 0x4, R22 ;  /* 0x000000040d0e7825 */ /* 0x002fca00078e0016 */
[----:B------:R0:W-:Y:S01]  /*34e0*/  STG.E desc[UR6][R14.64], R31 ;  /* 0x0000001f0e007986 */ /* 0x0001e2000c101906 */
[----:B--2---:R-:W-:Y:S01]  /*34f0*/  DFMA R26, R16, R10, R26 ;  /* 0x0000000a101a722b */ /* 0x004fe2000000001a */
[----:B------:R-:W1:Y:S02]  /*3500*/  F2F.F64.F32 R10, R12 ;  /* 0x0000000c000a7310 */ /* 0x000e640000201800 */
[----:B------:R0:W-:Y:S04]  /*3510*/  STG.E desc[UR6][R14.64+0x4], R31 ;  /* 0x0000041f0e007986 */ /* 0x0001e8000c101906 */
[----:B------:R0:W-:Y:S01]  /*3520*/  STG.E desc[UR6][R14.64+0x8], R31 ;  /* 0x0000081f0e007986 */ /* 0x0001e2000c101906 */
[----:B------:R-:W-:-:S03]  /*3530*/  DFMA R24, R18, R26, R24 ;  /* 0x0000001a1218722b */ /* 0x000fc60000000018 */
[----:B------:R0:W-:Y:S05]  /*3540*/  STG.E desc[UR6][R14.64+0xc], R31 ;  /* 0x00000c1f0e007986 */ /* 0x0001ea000c101906 */
[----:B-1----:R-:W-:Y:S02]  /*3550*/  DFMA R10, R16, R10, R24 ;  /* 0x0000000a100a722b */ /* 0x002fe40000000018 */
[----:B------:R-:W-:Y:S01]  /*3560*/  DMUL R24, R20, R26 ;  /* 0x0000001a14187228 */ /* 0x000fe20000000000 */
[----:B------:R-:W1:Y:S07]  /*3570*/  F2F.F64.F32 R26, R8 ;  /* 0x00000008001a7310 */ /* 0x000e6e0000201800 */
[----:B------:R-:W-:-:S02]  /*3580*/  DFMA R24, R18, R10, R24 ;  /* 0x0000000a1218722b */ /* 0x000fc40000000018 */
[----:B------:R-:W-:-:S06]  /*3590*/  DMUL R10, R20, R10 ;  /* 0x0000000a140a7228 */ /* 0x000fcc0000000000 */
[----:B-1----:R-:W-:Y:S02]  /*35a0*/  DFMA R26, R16, R26, R24 ;  /* 0x0000001a101a722b */ /* 0x002fe40000000018 */
[----:B------:R-:W1:Y:S06]  /*35b0*/  F2F.F64.F32 R24, R7 ;  /* 0x0000000700187310 */ /* 0x000e6c0000201800 */
[----:B------:R-:W-:-:S08]  /*35c0*/  DFMA R10, R18, R26, R10 ;  /* 0x0000001a120a722b */ /* 0x000fd0000000000a */
[----:B01----:R-:W-:-:S11]  /*35d0*/  DFMA R24, R16, R24, R10 ;  /* 0x000000181018722b */ /* 0x003fd6000000000a */
.L_x_111:
[----:B------:R-:W-:Y:S05]  /*35e0*/  BSYNC.RECONVERGENT B4 ;  /* 0x0000000000047941 */ /* 0x000fea0003800200 */
.L_x_110:
[----:B------:R-:W-:-:S13]  /*35f0*/  ISETP.EQ.AND P1, PT, R9, R6, PT ;  /* 0x000000060900720c */ /* 0x000fda0003f22270 */
[----:B------:R-:W-:Y:S05]  /*3600*/  @!P0 BREAK.RELIABLE P1, B3 ;  /* 0x0000000000038942 */ /* 0x000fea0000800100 */
[----:B------:R-:W-:Y:S05]  /*3610*/  @!P0 BRA P1, `(.L_x_104) ;  /* 0x0000000000808947 */ /* 0x000fea0000800000 */
.L_x_106:
[----:B------:R-:W-:Y:S05]  /*3620*/  BSYNC.RELIABLE B3 ;  /* 0x0000000000037941 */ /* 0x000fea0003800100 */
.L_x_105:
[----:B------:R-:W0:Y:S02]  /*3630*/  LDC.64 R10, c[0x0][0x380] ;  /* 0x0000e000ff0a7b82 */ /* 0x000e240000000a00 */
[----:B0-----:R-:W-:-:S05]  /*3640*/  IMAD.WIDE.U32 R10, R9, 0x4, R10 ;  /* 0x00000004090a7825 */ /* 0x001fca00078e000a */
[----:B------:R-:W3:Y:S04]  /*3650*/  LDG.E.CONSTANT R8, desc[UR6][R10.64] ;  /* 0x000000060a087981 */ /* 0x000ee8000c1e9900 */
[----:B-1----:R-:W4:Y:S04]  /*3660*/  LDG.E.CONSTANT R28, desc[UR6][R10.64+0x4] ;  /* 0x000004060a1c7981 */ /* 0x002f28000c1e9900 */
[----:B------:R-:W5:Y:S04]  /*3670*/  LDG.E.CONSTANT R30, desc[UR6][R10.64+0x8] ;  /* 0x000008060a1e7981 */ /* 0x000f68000c1e9900 */
[----:B------:R0:W4:Y:S01]  /*3680*/  LDG.E.CONSTANT R7, desc[UR6][R10.64+0xc] ;  /* 0x00000c060a077981 */ /* 0x000122000c1e9900 */
[----:B--2---:R-:W-:Y:S01]  /*3690*/  DMUL R14, R20, R26 ;  /* 0x0000001a140e7228 */ /* 0x004fe20000000000 */
[----:B------:R-:W-:-:S07]  /*36a0*/  IMAD.MOV.U32 R29, RZ, RZ, 0x7fffffff ;  /* 0x7fffffffff1d7424 */ /* 0x000fce00078e00ff */
[-C--:B------:R-:W-:Y:S01]  /*36b0*/  DFMA R14, R18, R24.reuse, R14 ;  /* 0x00000018120e722b */ /* 0x080fe2000000000e */
[C---:B0-----:R-:W-:Y:S01]  /*36c0*/  IMAD.WIDE.U32 R10, R9.reuse, 0x4, R22 ;  /* 0x00000004090a7825 */ /* 0x041fe200078e0016 */
[----:B------:R-:W-:Y:S01]  /*36d0*/  DMUL R24, R20, R24 ;  /* 0x0000001814187228 */ /* 0x000fe20000000000 */
[----:B------:R-:W-:-:S03]  /*36e0*/  IADD3 R9, PT, PT, R9, 0x4, RZ ;  /* 0x0000000409097810 */ /* 0x000fc60007ffe0ff */
[----:B------:R0:W-:Y:S01]  /*36f0*/  STG.E desc[UR6][R10.64], R29 ;  /* 0x0000001d0a007986 */ /* 0x0001e2000c101906 */
[----:B------:R-:W-:-:S03]  /*3700*/  ISETP.NE.AND P0, PT, R9, R6, PT ;  /* 0x000000060900720c */ /* 0x000fc60003f05270 */
[----:B------:R0:W-:Y:S04]  /*3710*/  STG.E desc[UR6][R10.64+0x4], R29 ;  /* 0x0000041d0a007986 */ /* 0x0001e8000c101906 */
[----:B------:R0:W-:Y:S04]  /*3720*/  STG.E desc[UR6][R10.64+0x8], R29 ;  /* 0x0000081d0a007986 */ /* 0x0001e8000c101906 */
[----:B------:R0:W-:Y:S01]  /*3730*/  STG.E desc[UR6][R10.64+0xc], R29 ;  /* 0x00000c1d0a007986 */ /* 0x0001e2000c101906 */
[----:B---3--:R-:W1:Y:S08]  /*3740*/  F2F.F64.F32 R12, R8 ;  /* 0x00000008000c7310 */ /* 0x008e700000201800 */
[----:B-----5:R-:W-:Y:S01]  /*3750*/  F2F.F64.F32 R26, R30 ;  /* 0x0000001e001a7310 */ /* 0x020fe20000201800 */
[----:B-1----:R-:W-:-:S07]  /*3760*/  DFMA R12, R16, R12, R14 ;  /* 0x0000000c100c722b */ /* 0x002fce000000000e */
[----:B----4-:R-:W1:Y:S01]  /*3770*/  F2F.F64.F32 R14, R28 ;  /* 0x0000001c000e7310 */ /* 0x010e620000201800 */
[-C--:B------:R-:W-:Y:S02]  /*3780*/  DFMA R24, R18, R12.reuse, R24 ;  /* 0x0000000c1218722b */ /* 0x080fe40000000018 */
[----:B------:R-:W-:-:S06]  /*3790*/  DMUL R12, R20, R12 ;  /* 0x0000000c140c7228 */ /* 0x000fcc0000000000 */
[----:B-1----:R-:W-:Y:S02]  /*37a0*/  DFMA R14, R16, R14, R24 ;  /* 0x0000000e100e722b */ /* 0x002fe40000000018 */
[----:B------:R-:W1:Y:S06]  /*37b0*/  F2F.F64.F32 R24, R7 ;  /* 0x0000000700187310 */ /* 0x000e6c0000201800 */
[-C--:B------:R-:W-:Y:S02]  /*37c0*/  DFMA R12, R18, R14.reuse, R12 ;  /* 0x0000000e120c722b */ /* 0x080fe4000000000c */
[----:B------:R-:W-:-:S06]  /*37d0*/  DMUL R14, R20, R14 ;  /* 0x0000000e140e7228 */ /* 0x000fcc0000000000 */
[----:B------:R-:W-:-:S08]  /*37e0*/  DFMA R26, R16, R26, R12 ;  /* 0x0000001a101a722b */ /* 0x000fd0000000000c */
[----:B------:R-:W-:-:S08]  /*37f0*/  DFMA R14, R18, R26, R14 ;  /* 0x0000001a120e722b */ /* 0x000fd0000000000e */
[----:B-1----:R-:W-:Y:S01]  /*3800*/  DFMA R24, R16, R24, R14 ;  /* 0x000000181018722b */ /* 0x002fe2000000000e */
[----:B0-----:R-:W-:Y:S10]  /*3810*/  @P0 BRA `(.L_x_105) ;  /* 0xfffffffc00840947 */ /* 0x001ff4000383ffff */
.L_x_104:
[----:B------:R-:W-:Y:S05]  /*3820*/  BSYNC.RECONVERGENT B2 ;  /* 0x0000000000027941 */ /* 0x000fea0003800200 */
.L_x_103:
[----:B------:R-:W-:Y:S01]  /*3830*/  ISETP.NE.AND P0, PT, R4, RZ, PT ;  /* 0x000000ff0400720c */ /* 0x000fe20003f05270 */
[----:B------:R-:W-:Y:S01]  /*3840*/  IMAD.MOV.U32 R7, RZ, RZ, R6 ;  /* 0x000000ffff077224 */ /* 0x000fe200078e0006 */
[----:B------:R-:W-:Y:S01]  /*3850*/  MOV R8, R24 ;  /* 0x0000001800087202 */ /* 0x000fe20000000f00 */
[----:B------:R-:W-:Y:S02]  /*3860*/  IMAD.MOV.U32 R14, RZ, RZ, R2 ;  /* 0x000000ffff0e7224 */ /* 0x000fe400078e0002 */
[----:B------:R-:W-:-:S08]  /*3870*/  IMAD.MOV.U32 R9, RZ, RZ, R25 ;  /* 0x000000ffff097224 */ /* 0x000fd000078e0019 */
[----:B------:R-:W-:Y:S05]  /*3880*/  @!P0 BRA `(.L_x_102) ;  /* 0x0000000000a08947 */ /* 0x000fea0003800000 */
[----:B-1----:R-:W0:Y:S02]  /*3890*/  LDC.64 R28, c[0x0][0x380] ;  /* 0x0000e000ff1c7b82 */ /* 0x002e240000000a00 */
[----:B0-----:R-:W-:-:S05]  /*38a0*/  IMAD.WIDE.U32 R28, R6, 0x4, R28 ;  /* 0x00000004061c7825 */ /* 0x001fca00078e001c */
[----:B------:R-:W3:Y:S01]  /*38b0*/  LDG.E.CONSTANT R30, desc[UR6][R28.64] ;  /* 0x000000061c1e7981 */ /* 0x000ee2000c1e9900 */
[----:B--2---:R-:W-:Y:S01]  /*38c0*/  DMUL R8, R20, R26 ;  /* 0x0000001a14087228 */ /* 0x004fe20000000000 */
[----:B------:R-:W-:Y:S01]  /*38d0*/  IMAD.MOV.U32 R15, RZ, RZ, 0x7fffffff ;  /* 0x7fffffffff0f7424 */ /* 0x000fe200078e00ff */
[----:B------:R-:W-:Y:S01]  /*38e0*/  ISETP.NE.AND P0, PT, R4, 0x1, PT ;  /* 0x000000010400780c */ /* 0x000fe20003f05270 */
[C---:B------:R-:W-:Y:S01]  /*38f0*/  IMAD.WIDE.U32 R10, R6.reuse, 0x4, R22 ;  /* 0x00000004060a7825 */ /* 0x040fe200078e0016 */
[----:B------:R-:W-:Y:S02]  /*3900*/  IADD3 R7, PT, PT, R6, 0x1, RZ ;  /* 0x0000000106077810 */ /* 0x000fe40007ffe0ff */
[----:B------:R-:W-:Y:S01]  /*3910*/  MOV R27, R25 ;  /* 0x00000019001b7202 */ /* 0x000fe20000000f00 */
[----:B------:R-:W-:Y:S01]  /*3920*/  IMAD.MOV.U32 R14, RZ, RZ, R2 ;  /* 0x000000ffff0e7224 */ /* 0x000fe200078e0002 */
[----:B------:R0:W-:Y:S01]  /*3930*/  STG.E desc[UR6][R10.64], R15 ;  /* 0x0000000f0a007986 */ /* 0x0001e2000c101906 */
[----:B------:R-:W-:Y:S01]  /*3940*/  DFMA R8, R18, R24, R8 ;  /* 0x000000181208722b */ /* 0x000fe20000000008 */
[----:B------:R-:W-:Y:S01]  /*3950*/  IMAD.MOV.U32 R26, RZ, RZ, R24 ;  /* 0x000000ffff1a7224 */ /* 0x000fe200078e0018 */
[----:B---3--:R-:W1:Y:S06]  /*3960*/  F2F.F64.F32 R12, R30 ;  /* 0x0000001e000c7310 */ /* 0x008e6c0000201800 */
[----:B-1----:R-:W-:-:S10]  /*3970*/  DFMA R12, R16, R12, R8 ;  /* 0x0000000c100c722b */ /* 0x002fd40000000008 */
[----:B------:R-:W-:Y:S02]  /*3980*/  IMAD.MOV.U32 R8, RZ, RZ, R12 ;  /* 0x000000ffff087224 */ /* 0x000fe400078e000c */
[----:B------:R-:W-:Y:S01]  /*3990*/  IMAD.MOV.U32 R9, RZ, RZ, R13 ;  /* 0x000000ffff097224 */ /* 0x000fe200078e000d */
[----:B0-----:R-:W-:Y:S06]  /*39a0*/  @!P0 BRA `(.L_x_102) ;  /* 0x0000000000588947 */ /* 0x001fec0003800000 */
[----:B------:R-:W2:Y:S01]  /*39b0*/  LDG.E.CONSTANT R14, desc[UR6][R28.64+0x4] ;  /* 0x000004061c0e7981 */ /* 0x000ea2000c1e9900 */
[----:B------:R-:W-:-:S13]  /*39c0*/  ISETP.NE.AND P0, PT, R4, 0x2, PT ;  /* 0x000000020400780c */ /* 0x000fda0003f05270 */
[----:B------:R-:W3:Y:S01]  /*39d0*/  @P0 LDG.E.CONSTANT R4, desc[UR6][R28.64+0x8] ;  /* 0x000008061c040981 */ /* 0x000ee2000c1e9900 */
[C---:B------:R-:W-:Y:S01]  /*39e0*/  DMUL R24, R20.reuse, R24 ;  /* 0x0000001814187228 */ /* 0x040fe20000000000 */
[C---:B------:R-:W-:Y:S01]  /*39f0*/  VIADD R7, R6.reuse, 0x2 ;  /* 0x0000000206077836 */ /* 0x040fe20000000000 */
[----:B------:R-:W-:Y:S01]  /*3a00*/  @P0 DMUL R26, R20, R12 ;  /* 0x0000000c141a0228 */ /* 0x000fe20000000000 */
[----:B------:R0:W-:Y:S01]  /*3a10*/  STG.E desc[UR6][R10.64+0x4], R15 ;  /* 0x0000040f0a007986 */ /* 0x0001e2000c101906 */
[----:B------:R-:W-:-:S03]  /*3a20*/  @P0 VIADD R7, R6, 0x3 ;  /* 0x0000000306070836 */ /* 0x000fc60000000000 */
[----:B------:R0:W-:Y:S01]  /*3a30*/  @P0 STG.E desc[UR6][R10.64+0x8], R15 ;  /* 0x0000080f0a000986 */ /* 0x0001e2000c101906 */
[----:B------:R-:W-:Y:S01]  /*3a40*/  DFMA R24, R18, R12, R24 ;  /* 0x0000000c1218722b */ /* 0x000fe20000000018 */
[----:B--2---:R1:W2:Y:S02]  /*3a50*/  F2F.F64.F32 R8, R14 ;  /* 0x0000000e00087310 */ /* 0x0042a40000201800 */
[----:B-1----:R-:W-:-:S05]  /*3a60*/  IMAD.MOV.U32 R14, RZ, RZ, R2 ;  /* 0x000000ffff0e7224 */ /* 0x002fca00078e0002 */
[----:B--2---:R-:W-:Y:S02]  /*3a70*/  DFMA R32, R16, R8, R24 ;  /* 0x000000081020722b */ /* 0x004fe40000000018 */
[----:B---3--:R-:W1:Y:S06]  /*3a80*/  @P0 F2F.F64.F32 R24, R4 ;  /* 0x0000000400180310 */ /* 0x008e6c0000201800 */
[----:B------:R-:W-:Y:S02]  /*3a90*/  @P0 DFMA R30, R18, R32, R26 ;  /* 0x00000020121e022b */ /* 0x000fe4000000001a */
[----:B------:R-:W-:Y:S01]  /*3aa0*/  MOV R8, R32 ;  /* 0x0000002000087202 */ /* 0x000fe20000000f00 */
[----:B------:R-:W-:Y:S01]  /*3ab0*/  IMAD.MOV.U32 R9, RZ, RZ, R33 ;  /* 0x000000ffff097224 */ /* 0x000fe200078e0021 */
[----:B------:R-:W-:Y:S01]  /*3ac0*/  MOV R26, R12 ;  /* 0x0000000c001a7202 */ /* 0x000fe20000000f00 */
[----:B------:R-:W-:Y:S01]  /*3ad0*/  IMAD.MOV.U32 R27, RZ, RZ, R13 ;  /* 0x000000ffff1b7224 */ /* 0x000fe200078e000d */
[----:B------:R-:W-:Y:S01]  /*3ae0*/  @P0 MOV R26, R32 ;  /* 0x00000020001a0202 */ /* 0x000fe20000000f00 */
[----:B------:R-:W-:Y:S01]  /*3af0*/  @P0 IMAD.MOV.U32 R27, RZ, RZ, R33 ;  /* 0x000000ffff1b0224 */ /* 0x000fe200078e0021 */
[----:B01----:R-:W-:-:S11]  /*3b00*/  @P0 DFMA R8, R16, R24, R30 ;  /* 0x000000181008022b */ /* 0x003fd6000000001e */
.L_x_102:
[----:B------:R-:W-:Y:S05]  /*3b10*/  BSYNC.RECONVERGENT B1 ;  /* 0x0000000000017941 */ /* 0x000fea0003800200 */
.L_x_101:
        /* <DEDUP_REMOVED lines=9> */
[----:B------:R-:W-:Y:S02]  /*3bb0*/  ISETP.GT.U32.AND P1, PT, R6, -0x4, PT ;  /* 0xfffffffc0600780c */ /* 0x000fe40003f24070 */
[----:B------:R-:W-:-:S09]  /*3bc0*/  MOV R10, R8 ;  /* 0x00000008000a7202 */ /* 0x000fd20000000f00 */
[----:B------:R-:W-:Y:S05]  /*3bd0*/  @!P0 BRA `(.L_x_115) ;  /* 0x0000000000a08947 */ /* 0x000fea0003800000 */
[----:B-1----:R-:W0:Y:S02]  /*3be0*/  LDC.64 R28, c[0x0][0x380] ;  /* 0x0000e000ff1c7b82 */ /* 0x002e240000000a00 */
[----:B0-----:R-:W-:-:S05]  /*3bf0*/  IMAD.WIDE.U32 R28, R7, 0x4, R28 ;  /* 0x00000004071c7825 */ /* 0x001fca00078e001c */
[----:B------:R-:W3:Y:S01]  /*3c00*/  LDG.E.CONSTANT R2, desc[UR6][R28.64] ;  /* 0x000000061c027981 */ /* 0x000ee2000c1e9900 */
[----:B--2---:R-:W-:Y:S01]  /*3c10*/  DMUL R10, R20, R26 ;  /* 0x0000001a140a7228 */ /* 0x004fe20000000000 */
[C---:B------:R-:W-:Y:S01]  /*3c20*/  IMAD.WIDE.U32 R24, R7.reuse, 0x4, R22 ;  /* 0x0000000407187825 */ /* 0x040fe200078e0016 */
[----:B------:R-:W-:Y:S02]  /*3c30*/  ISETP.NE.AND P0, PT, R4, 0x1, PT ;  /* 0x000000010400780c */ /* 0x000fe40003f05270 */
[----:B------:R-:W-:Y:S01]  /*3c40*/  MOV R26, R8 ;  /* 0x00000008001a7202 */ /* 0x000fe20000000f00 */
[----:B------:R-:W-:Y:S02]  /*3c50*/  VIADD R15, R7, 0x1 ;  /* 0x00000001070f7836 */ /* 0x000fe40000000000 */
[----:B------:R-:W-:Y:S01]  /*3c60*/  IMAD.MOV.U32 R27, RZ, RZ, R9 ;  /* 0x000000ffff1b7224 */ /* 0x000fe200078e0009 */
[----:B------:R-:W-:Y:S01]  /*3c70*/  DFMA R10, R18, R8, R10 ;  /* 0x00000008120a722b */ /* 0x000fe2000000000a */
[----:B---3--:R-:W0:Y:S07]  /*3c80*/  F2F.F64.F32 R12, R2 ;  /* 0x00000002000c7310 */ /* 0x008e2e0000201800 */
[----:B0-----:R-:W-:-:S06]  /*3c90*/  DFMA R12, R16, R12, R10 ;  /* 0x0000000c100c722b */ /* 0x001fcc000000000a */
[----:B------:R-:W0:Y:S04]  /*3ca0*/  F2F.F32.F64 R31, R12 ;  /* 0x0000000c001f7310 */ /* 0x000e280000301000 */
[----:B------:R-:W-:Y:S01]  /*3cb0*/  IMAD.MOV.U32 R10, RZ, RZ, R12 ;  /* 0x000000ffff0a7224 */ /* 0x000fe200078e000c */
[----:B------:R-:W-:Y:S01]  /*3cc0*/  MOV R11, R13 ;  /* 0x0000000d000b7202 */ /* 0x000fe20000000f00 */
[----:B0-----:R0:W-:Y:S01]  /*3cd0*/  STG.E desc[UR6][R24.64], R31 ;  /* 0x0000001f18007986 */ /* 0x0011e2000c101906 */
[----:B------:R-:W-:Y:S05]  /*3ce0*/  @!P0 BRA `(.L_x_115) ;  /* 0x00000000005c8947 */ /* 0x000fea0003800000 */
[----:B------:R-:W2:Y:S01]  /*3cf0*/  LDG.E.CONSTANT R2, desc[UR6][R28.64+0x4] ;  /* 0x000004061c027981 */ /* 0x000ea2000c1e9900 */
[----:B------:R-:W-:-:S13]  /*3d00*/  ISETP.NE.AND P0, PT, R4, 0x2, PT ;  /* 0x000000020400780c */ /* 0x000fda0003f05270 */
[----:B------:R-:W3:Y:S01]  /*3d10*/  @P0 LDG.E.CONSTANT R4, desc[UR6][R28.64+0x8] ;  /* 0x000008061c040981 */ /* 0x000ee2000c1e9900 */
[C---:B------:R-:W-:Y:S01]  /*3d20*/  DMUL R8, R20.reuse, R8 ;  /* 0x0000000814087228 */ /* 0x040fe20000000000 */
[C---:B------:R-:W-:Y:S01]  /*3d30*/  IADD3 R15, PT, PT, R7.reuse, 0x2, RZ ;  /* 0x00000002070f7810 */ /* 0x040fe20007ffe0ff */
[----:B------:R-:W-:Y:S01]  /*3d40*/  @P0 DMUL R26, R20, R12 ;  /* 0x0000000c141a0228 */ /* 0x000fe20000000000 */
[----:B------:R-:W-:-:S05]  /*3d50*/  @P0 VIADD R15, R7, 0x3 ;  /* 0x00000003070f0836 */ /* 0x000fca0000000000 */
[----:B------:R-:W-:Y:S01]  /*3d60*/  DFMA R8, R18, R12, R8 ;  /* 0x0000000c1208722b */ /* 0x000fe20000000008 */
[----:B--2---:R-:W1:Y:S07]  /*3d70*/  F2F.F64.F32 R10, R2 ;  /* 0x00000002000a7310 */ /* 0x004e6e0000201800 */
[----:B-1----:R-:W-:Y:S02]  /*3d80*/  DFMA R10, R16, R10, R8 ;  /* 0x0000000a100a722b */ /* 0x002fe40000000008 */
[----:B---3--:R-:W1:Y:S06]  /*3d90*/  @P0 F2F.F64.F32 R8, R4 ;  /* 0x0000000400080310 */ /* 0x008e6c0000201800 */
[----:B------:R-:W-:-:S02]  /*3da0*/  @P0 DFMA R26, R18, R10, R26 ;  /* 0x0000000a121a022b */ /* 0x000fc4000000001a */
[----:B0-----:R-:W0:Y:S06]  /*3db0*/  F2F.F32.F64 R31, R10 ;  /* 0x0000000a001f7310 */ /* 0x001e2c0000301000 */
[----:B-1----:R-:W-:Y:S01]  /*3dc0*/  @P0 DFMA R8, R16, R8, R26 ;  /* 0x000000081008022b */ /* 0x002fe2000000001a */
[----:B------:R-:W-:Y:S02]  /*3dd0*/  IMAD.MOV.U32 R26, RZ, RZ, R12 ;  /* 0x000000ffff1a7224 */ /* 0x000fe400078e000c */
[----:B------:R-:W-:-:S03]  /*3de0*/  IMAD.MOV.U32 R27, RZ, RZ, R13 ;  /* 0x000000ffff1b7224 */ /* 0x000fc600078e000d */
[----:B------:R-:W1:Y:S01]  /*3df0*/  @P0 F2F.F32.F64 R33, R8 ;  /* 0x0000000800210310 */ /* 0x000e620000301000 */
[----:B------:R-:W-:Y:S01]  /*3e00*/  @P0 IMAD.MOV.U32 R26, RZ, RZ, R10 ;  /* 0x000000ffff1a0224 */ /* 0x000fe200078e000a */
[----:B0-----:R4:W-:Y:S01]  /*3e10*/  STG.E desc[UR6][R24.64+0x4], R31 ;  /* 0x0000041f18007986 */ /* 0x0019e2000c101906 */
[----:B------:R-:W-:Y:S01]  /*3e20*/  @P0 IMAD.MOV.U32 R27, RZ, RZ, R11 ;  /* 0x000000ffff1b0224 */ /* 0x000fe200078e000b */
[----:B------:R-:W-:Y:S01]  /*3e30*/  @P0 MOV R10, R8 ;  /* 0x00000008000a0202 */ /* 0x000fe20000000f00 */
[----:B------:R-:W-:Y:S01]  /*3e40*/  @P0 IMAD.MOV.U32 R11, RZ, RZ, R9 ;  /* 0x000000ffff0b0224 */ /* 0x000fe200078e0009 */
[----:B-1----:R4:W-:Y:S06]  /*3e50*/  @P0 STG.E desc[UR6][R24.64+0x8], R33 ;  /* 0x0000082118000986 */ /* 0x0029ec000c101906 */
.L_x_115:
[----:B------:R-:W-:Y:S05]  /*3e60*/  BSYNC.RECONVERGENT B2 ;  /* 0x0000000000027941 */ /* 0x000fea0003800200 */
.L_x_114:
[----:B------:R-:W-:Y:S05]  /*3e70*/  @P1 BRA `(.L_x_113) ;  /* 0x0000000400181947 */ /* 0x000fea0003800000 */
[----:B------:R-:W0:Y:S02]  /*3e80*/  LDC.64 R8, c[0x0][0x380] ;  /* 0x0000e000ff087b82 */ /* 0x000e240000000a00 */
[----:B0---4-:R-:W-:-:S05]  /*3e90*/  IMAD.WIDE.U32 R24, R15, 0x4, R8 ;  /* 0x000000040f187825 */ /* 0x011fca00078e0008 */
[----:B------:R-:W3:Y:S04]  /*3ea0*/  LDG.E.CONSTANT R4, desc[UR6][R24.64] ;  /* 0x0000000618047981 */ /* 0x000ee8000c1e9900 */
[----:B------:R-:W4:Y:S04]  /*3eb0*/  LDG.E.CONSTANT R6, desc[UR6][R24.64+0x4] ;  /* 0x0000040618067981 */ /* 0x000f28000c1e9900 */
[----:B-1----:R0:W5:Y:S04]  /*3ec0*/  LDG.E.CONSTANT R30, desc[UR6][R24.64+0x8] ;  /* 0x00000806181e7981 */ /* 0x002168000c1e9900 */
[----:B------:R-:W0:Y:S01]  /*3ed0*/  LDG.E.CONSTANT R2, desc[UR6][R24.64+0xc] ;  /* 0x00000c0618027981 */ /* 0x000e22000c1e9900 */
[----:B--2---:R-:W-:Y:S01]  /*3ee0*/  DMUL R26, R20, R26 ;  /* 0x0000001a141a7228 */ /* 0x004fe20000000000 */
[----:B------:R-:W-:-:S02]  /*3ef0*/  IADD3 R5, PT, PT, -R14, R5, R7 ;  /* 0x000000050e057210 */ /* 0x000fc40007ffe107 */
[----:B------:R-:W-:-:S04]  /*3f00*/  IADD3 R7, PT, PT, R15, 0x4, RZ ;  /* 0x000000040f077810 */ /* 0x000fc80007ffe0ff */
[----:B------:R-:W-:Y:S01]  /*3f10*/  ISETP.NE.AND P0, PT, R7, R5, PT ;  /* 0x000000050700720c */ /* 0x000fe20003f05270 */
[----:B------:R-:W-:Y:S01]  /*3f20*/  DFMA R26, R18, R10, R26 ;  /* 0x0000000a121a722b */ /* 0x000fe2000000001a */
[----:B---3--:R-:W1:Y:S08]  /*3f30*/  F2F.F64.F32 R12, R4 ;  /* 0x00000004000c7310 */ /* 0x008e700000201800 */
[----:B0-----:R-:W-:Y:S01]  /*3f40*/  F2F.F64.F32 R24, R2 ;  /* 0x0000000200187310 */ /* 0x001fe20000201800 */
[----:B-1----:R-:W-:-:S02]  /*3f50*/  DFMA R12, R16, R12, R26 ;  /* 0x0000000c100c722b */ /* 0x002fc4000000001a */
[----:B------:R-:W-:-:S05]  /*3f60*/  DMUL R26, R20, R10 ;  /* 0x0000000a141a7228 */ /* 0x000fca0000000000 */
[----:B----4-:R-:W0:Y:S01]  /*3f70*/  F2F.F64.F32 R10, R6 ;  /* 0x00000006000a7310 */ /* 0x010e220000201800 */
[-C--:B------:R-:W-:Y:S02]  /*3f80*/  DMUL R28, R20, R12.reuse ;  /* 0x0000000c141c7228 */ /* 0x080fe40000000000 */
[----:B------:R-:W-:-:S05]  /*3f90*/  DFMA R26, R18, R12, R26 ;  /* 0x0000000c121a722b */ /* 0x000fca000000001a */
[----:B------:R-:W-:Y:S03]  /*3fa0*/  F2F.F32.F64 R13, R12 ;  /* 0x0000000c000d7310 */ /* 0x000fe60000301000 */
[----:B0-----:R-:W-:-:S05]  /*3fb0*/  DFMA R26, R16, R10, R26 ;  /* 0x0000000a101a722b */ /* 0x001fca000000001a */
[----:B-----5:R-:W0:Y:S03]  /*3fc0*/  F2F.F64.F32 R10, R30 ;  /* 0x0000001e000a7310 */ /* 0x020e260000201800 */
[----:B------:R-:W-:-:S08]  /*3fd0*/  DFMA R28, R18, R26, R28 ;  /* 0x0000001a121c722b */ /* 0x000fd0000000001c */
[----:B0-----:R-:W-:Y:S02]  /*3fe0*/  DFMA R10, R16, R10, R28 ;  /* 0x0000000a100a722b */ /* 0x001fe4000000001c */
[----:B------:R-:W-:Y:S01]  /*3ff0*/  DMUL R28, R20, R26 ;  /* 0x0000001a141c7228 */ /* 0x000fe20000000000 */
[----:B------:R-:W0:Y:S07]  /*4000*/  F2F.F32.F64 R27, R26 ;  /* 0x0000001a001b7310 */ /* 0x000e2e0000301000 */
[----:B------:R-:W-:Y:S01]  /*4010*/  DFMA R28, R18, R10, R28 ;  /* 0x0000000a121c722b */ /* 0x000fe2000000001c */
[----:B------:R-:W1:Y:S07]  /*4020*/  F2F.F32.F64 R31, R10 ;  /* 0x0000000a001f7310 */ /* 0x000e6e0000301000 */
[----:B------:R-:W-:Y:S01]  /*4030*/  DFMA R28, R16, R24, R28 ;  /* 0x00000018101c722b */ /* 0x000fe2000000001c */
[----:B------:R-:W-:-:S05]  /*4040*/  IMAD.WIDE.U32 R24, R15, 0x4, R22 ;  /* 0x000000040f187825 */ /* 0x000fca00078e0016 */
[----:B------:R-:W2:Y:S01]  /*4050*/  F2F.F32.F64 R33, R28 ;  /* 0x0000001c00217310 */ /* 0x000ea20000301000 */
[----:B------:R3:W-:Y:S04]  /*4060*/  STG.E desc[UR6][R24.64], R13 ;  /* 0x0000000d18007986 */ /* 0x0007e8000c101906 */
[----:B0-----:R3:W-:Y:S04]  /*4070*/  STG.E desc[UR6][R24.64+0x4], R27 ;  /* 0x0000041b18007986 */ /* 0x0017e8000c101906 */
[----:B-1----:R3:W-:Y:S04]  /*4080*/  STG.E desc[UR6][R24.64+0x8], R31 ;  /* 0x0000081f18007986 */ /* 0x0027e8000c101906 */
[----:B--2---:R3:W-:Y:S01]  /*4090*/  STG.E desc[UR6][R24.64+0xc], R33 ;  /* 0x00000c2118007986 */ /* 0x0047e2000c101906 */
[----:B------:R-:W-:Y:S05]  /*40a0*/  @!P0 BRA `(.L_x_113) ;  /* 0x00000000008c8947 */ /* 0x000fea0003800000 */
[----:B------:R-:W-:Y:S02]  /*40b0*/  IMAD.MOV.U32 R12, RZ, RZ, R28 ;  /* 0x000000ffff0c7224 */ /* 0x000fe400078e001c */
[----:B---3--:R-:W-:-:S07]  /*40c0*/  IMAD.MOV.U32 R13, RZ, RZ, R29 ;  /* 0x000000ffff0d7224 */ /* 0x008fce00078e001d */
.L_x_116:
[----:B-1----:R-:W-:-:S05]  /*40d0*/  IMAD.WIDE.U32 R24, R7, 0x4, R8 ;  /* 0x0000000407187825 */ /* 0x002fca00078e0008 */
[----:B------:R-:W2:Y:S04]  /*40e0*/  LDG.E.CONSTANT R2, desc[UR6][R24.64] ;  /* 0x0000000618027981 */ /* 0x000ea8000c1e9900 */
[----:B------:R-:W3:Y:S04]  /*40f0*/  LDG.E.CONSTANT R4, desc[UR6][R24.64+0x4] ;  /* 0x0000040618047981 */ /* 0x000ee8000c1e9900 */
[----:B------:R0:W4:Y:S04]  /*4100*/  LDG.E.CONSTANT R6, desc[UR6][R24.64+0x8] ;  /* 0x0000080618067981 */ /* 0x000128000c1e9900 */
[----:B------:R-:W0:Y:S01]  /*4110*/  LDG.E.CONSTANT R28, desc[UR6][R24.64+0xc] ;  /* 0x00000c06181c7981 */ /* 0x000e22000c1e9900 */
[----:B------:R-:W-:-:S08]  /*4120*/  DMUL R10, R20, R10 ;  /* 0x0000000a140a7228 */ /* 0x000fd00000000000 */
[-C--:B------:R-:W-:Y:S02]  /*4130*/  DFMA R10, R18, R12.reuse, R10 ;  /* 0x0000000c120a722b */ /* 0x080fe4000000000a */
[----:B------:R-:W-:Y:S01]  /*4140*/  DMUL R12, R20, R12 ;  /* 0x0000000c140c7228 */ /* 0x000fe20000000000 */
[----:B--2---:R-:W1:Y:S08]  /*4150*/  F2F.F64.F32 R14, R2 ;  /* 0x00000002000e7310 */ /* 0x004e700000201800 */
[----:B0-----:R-:W-:Y:S01]  /*4160*/  F2F.F64.F32 R24, R28 ;  /* 0x0000001c00187310 */ /* 0x001fe20000201800 */
[----:B-1----:R-:W-:-:S07]  /*4170*/  DFMA R14, R16, R14, R10 ;  /* 0x0000000e100e722b */ /* 0x002fce000000000a */
[----:B---3--:R-:W0:Y:S01]  /*4180*/  F2F.F64.F32 R10, R4 ;  /* 0x00000004000a7310 */ /* 0x008e220000201800 */
[----:B------:R-:W-:-:S08]  /*4190*/  DFMA R12, R18, R14, R12 ;  /* 0x0000000e120c722b */ /* 0x000fd0000000000c */
[----:B0-----:R-:W-:Y:S02]  /*41a0*/  DFMA R26, R16, R10, R12 ;  /* 0x0000000a101a722b */ /* 0x001fe4000000000c */
[----:B------:R-:W-:Y:S01]  /*41b0*/  DMUL R12, R20, R14 ;  /* 0x0000000e140c7228 */ /* 0x000fe20000000000 */
[----:B----4-:R-:W0:Y:S07]  /*41c0*/  F2F.F64.F32 R10, R6 ;  /* 0x00000006000a7310 */ /* 0x010e2e0000201800 */
[----:B------:R-:W-:Y:S01]  /*41d0*/  DFMA R12, R18, R26, R12 ;  /* 0x0000001a120c722b */ /* 0x000fe2000000000c */
[----:B------:R-:W1:Y:S07]  /*41e0*/  F2F.F32.F64 R15, R14 ;  /* 0x0000000e000f7310 */ /* 0x000e6e0000301000 */
[----:B0-----:R-:W-:-:S02]  /*41f0*/  DFMA R10, R16, R10, R12 ;  /* 0x0000000a100a722b */ /* 0x001fc4000000000c */
[----:B------:R-:W-:Y:S01]  /*4200*/  DMUL R12, R20, R26 ;  /* 0x0000001a140c7228 */ /* 0x000fe20000000000 */
[----:B------:R-:W0:Y:S07]  /*4210*/  F2F.F32.F64 R27, R26 ;  /* 0x0000001a001b7310 */ /* 0x000e2e0000301000 */
[----:B------:R-:W-:Y:S01]  /*4220*/  DFMA R12, R18, R10, R12 ;  /* 0x0000000a120c722b */ /* 0x000fe2000000000c */
[----:B------:R-:W2:Y:S07]  /*4230*/  F2F.F32.F64 R29, R10 ;  /* 0x0000000a001d7310 */ /* 0x000eae0000301000 */
[----:B------:R-:W-:Y:S01]  /*4240*/  DFMA R12, R16, R24, R12 ;  /* 0x00000018100c722b */ /* 0x000fe2000000000c */
[C---:B------:R-:W-:Y:S01]  /*4250*/  IMAD.WIDE.U32 R24, R7.reuse, 0x4, R22 ;  /* 0x0000000407187825 */ /* 0x040fe200078e0016 */
[----:B------:R-:W-:-:S04]  /*4260*/  IADD3 R7, PT, PT, R7, 0x4, RZ ;  /* 0x0000000407077810 */ /* 0x000fc80007ffe0ff */
[----:B------:R-:W3:Y:S01]  /*4270*/  F2F.F32.F64 R31, R12 ;  /* 0x0000000c001f7310 */ /* 0x000ee20000301000 */
[----:B-1----:R1:W-:Y:S01]  /*4280*/  STG.E desc[UR6][R24.64], R15 ;  /* 0x0000000f18007986 */ /* 0x0023e2000c101906 */
[----:B------:R-:W-:-:S03]  /*4290*/  ISETP.NE.AND P0, PT, R7, R5, PT ;  /* 0x000000050700720c */ /* 0x000fc60003f05270 */
[----:B0-----:R1:W-:Y:S04]  /*42a0*/  STG.E desc[UR6][R24.64+0x4], R27 ;  /* 0x0000041b18007986 */ /* 0x0013e8000c101906 */
[----:B--2---:R1:W-:Y:S04]  /*42b0*/  STG.E desc[UR6][R24.64+0x8], R29 ;  /* 0x0000081d18007986 */ /* 0x0043e8000c101906 */
[----:B---3--:R1:W-:Y:S02]  /*42c0*/  STG.E desc[UR6][R24.64+0xc], R31 ;  /* 0x00000c1f18007986 */ /* 0x0083e4000c101906 */
[----:B------:R-:W-:Y:S05]  /*42d0*/  @P0 BRA `(.L_x_116) ;  /* 0xfffffffc007c0947 */ /* 0x000fea000383ffff */
.L_x_113:
[----:B------:R-:W-:Y:S05]  /*42e0*/  BSYNC.RECONVERGENT B1 ;  /* 0x0000000000017941 */ /* 0x000fea0003800200 */
.L_x_112:
[----:B------:R-:W-:Y:S05]  /*42f0*/  BRA `(.L_x_71) ;  /* 0x0000001800dc7947 */ /* 0x000fea0003800000 */
.L_x_72:
[----:B------:R-:W-:Y:S01]  /*4300*/  ISETP.GE.AND P0, PT, R2, 0x1, PT ;  /* 0x000000010200780c */ /* 0x000fe20003f06270 */
[----:B------:R-:W-:Y:S01]  /*4310*/  BSSY.RECONVERGENT B3, `(.L_x_117) ;  /* 0x000014e000037945 */ /* 0x000fe20003800200 */
[----:B------:R-:W-:Y:S02]  /*4320*/  CS2R R10, SRZ ;  /* 0x00000000000a7805 */ /* 0x000fe4000001ff00 */
[----:B------:R-:W-:Y:S02]  /*4330*/  CS2R R8, SRZ ;  /* 0x0000000000087805 */ /* 0x000fe4000001ff00 */
[----:B------:R-:W-:Y:S02]  /*4340*/  CS2R R6, SRZ ;  /* 0x0000000000067805 */ /* 0x000fe4000001ff00 */
[----:B------:R-:W-:-:S05]  /*4350*/  CS2R R32, SRZ ;  /* 0x0000000000207805 */ /* 0x000fca000001ff00 */
[----:B------:R-:W-:Y:S05]  /*4360*/  @!P0 BRA `(.L_x_118) ;  /* 0x0000001400208947 */ /* 0x000fea0003800000 */
[C---:B------:R-:W-:Y:S01]  /*4370*/  ISETP.GE.U32.AND P0, PT, R2.reuse, 0x4, PT ;  /* 0x000000040200780c */ /* 0x040fe20003f06070 */
[----:B------:R-:W-:Y:S01]  /*4380*/  BSSY.RECONVERGENT B2, `(.L_x_119) ;  /* 0x000010d000027945 */ /* 0x000fe20003800200 */
[----:B------:R-:W-:Y:S01]  /*4390*/  LOP3.LUT R4, R2, 0x3, RZ, 0xc0, !PT ;  /* 0x0000000302047812 */ /* 0x000fe200078ec0ff */
[----:B------:R-:W-:Y:S01]  /*43a0*/  IMAD.MOV.U32 R35, RZ, RZ, RZ ;  /* 0x000000ffff237224 */ /* 0x000fe200078e00ff */
[----:B------:R-:W-:Y:S02]  /*43b0*/  CS2R R32, SRZ ;  /* 0x0000000000207805 */ /* 0x000fe4000001ff00 */
[----:B------:R-:W-:Y:S02]  /*43c0*/  CS2R R14, SRZ ;  /* 0x00000000000e7805 */ /* 0x000fe4000001ff00 */
[----:B------:R-:W-:-:S05]  /*43d0*/  CS2R R30, SRZ ;  /* 0x00000000001e7805 */ /* 0x000fca000001ff00 */
[----:B------:R-:W-:Y:S05]  /*43e0*/  @!P0 BRA `(.L_x_120) ;  /* 0x0000001000188947 */ /* 0x000fea0003800000 */
[----:B------:R-:W0:Y:S01]  /*43f0*/  LDCU.64 UR4, c[0x0][0x380] ;  /* 0x00007000ff0477ac */ /* 0x000e220008000a00 */
[----:B------:R-:W-:Y:S01]  /*4400*/  LOP3.LUT R6, R2, 0x7ffffffc, RZ, 0xc0, !PT ;  /* 0x7ffffffc02067812 */ /* 0x000fe200078ec0ff */
[----:B------:R-:W-:Y:S01]  /*4410*/  BSSY.RELIABLE B1, `(.L_x_121) ;  /* 0x00000da000017945 */ /* 0x000fe20003800100 */
[----:B------:R-:W-:Y:S02]  /*4420*/  IADD3 R26, P1, PT, R22, 0x8, RZ ;  /* 0x00000008161a7810 */ /* 0x000fe40007f3e0ff */
[----:B------:R-:W-:Y:S01]  /*4430*/  CS2R R32, SRZ ;  /* 0x0000000000207805 */ /* 0x000fe2000001ff00 */
[----:B------:R-:W-:Y:S01]  /*4440*/  IMAD.MOV R8, RZ, RZ, -R6 ;  /* 0x000000ffff087224 */ /* 0x000fe200078e0a06 */
[----:B------:R-:W-:-:S04]  /*4450*/  IADD3.X R27, PT, PT, RZ, R23, RZ, P1, !PT ;  /* 0x00000017ff1b7210 */ /* 0x000fc80000ffe4ff */
[----:B------:R-:W-:Y:S01]  /*4460*/  ISETP.GE.AND P0, PT, R8, RZ, PT ;  /* 0x000000ff0800720c */ /* 0x000fe20003f06270 */
[----:B0-----:R-:W-:-:S04]  /*4470*/  UIADD3 UR4, UP0, UPT, UR4, 0x8, URZ ;  /* 0x0000000804047890 */ /* 0x001fc8000ff1e0ff */
[----:B------:R-:W-:Y:S02]  /*4480*/  UIADD3.X UR5, UPT, UPT, URZ, UR5, URZ, UP0, !UPT ;  /* 0x00000005ff057290 */ /* 0x000fe400087fe4ff */
[----:B------:R-:W-:-:S04]  /*4490*/  IMAD.U32 R24, RZ, RZ, UR4 ;  /* 0x00000004ff187e24 */ /* 0x000fc8000f8e00ff */
[----:B------:R-:W-:Y:S02]  /*44a0*/  IMAD.U32 R25, RZ, RZ, UR5 ;  /* 0x00000005ff197e24 */ /* 0x000fe4000f8e00ff */
[----:B------:R-:W-:Y:S05]  /*44b0*/  @P0 BRA `(.L_x_122) ;  /* 0x0000000c003c0947 */ /* 0x000fea0003800000 */
[----:B------:R-:W-:Y:S01]  /*44c0*/  IADD3 R7, PT, PT, -R8, RZ, RZ ;  /* 0x000000ff08077210 */ /* 0x000fe20007ffe1ff */
[----:B------:R-:W-:Y:S01]  /*44d0*/  BSSY.RECONVERGENT B4, `(.L_x_123) ;  /* 0x0000083000047945 */ /* 0x000fe20003800200 */
[----:B------:R-:W-:Y:S02]  /*44e0*/  PLOP3.LUT P0, PT, PT, PT, PT, 0x80, 0x8 ;  /* 0x000000000008781c */ /* 0x000fe40003f0f070 */
[----:B------:R-:W-:-:S13]  /*44f0*/  ISETP.GT.AND P1, PT, R7, 0xc, PT ;  /* 0x0000000c0700780c */ /* 0x000fda0003f24270 */
[----:B------:R-:W-:Y:S05]  /*4500*/  @!P1 BRA `(.L_x_124) ;  /* 0x0000000400fc9947 */ /* 0x000fea0003800000 */
[----:B------:R-:W-:Y:S01]  /*4510*/  BSSY.RECONVERGENT B5, `(.L_x_125) ;  /* 0x000007d000057945 */ /* 0x000fe20003800200 */
[----:B------:R-:W-:-:S13]  /*4520*/  PLOP3.LUT P0, PT, PT, PT, PT, 0x8, 0x80 ;  /* 0x000000000080781c */ /* 0x000fda0003f0e170 */
.L_x_126:
[----:B------:R-:W4:Y:S04]  /*4530*/  LDG.E.CONSTANT R46, desc[UR6][R24.64+-0x8] ;  /* 0xfffff806182e7981 */ /* 0x000f28000c1e9900 */
[----:B------:R-:W5:Y:S04]  /*4540*/  LDG.E.CONSTANT R44, desc[UR6][R24.64+-0x4] ;  /* 0xfffffc06182c7981 */ /* 0x000f68000c1e9900 */
        /* <DEDUP_REMOVED lines=10> */
[----:B------:R-:W5:Y:S01]  /*45f0*/  LDG.E.CONSTANT R11, desc[UR6][R24.64+0x28] ;  /* 0x00002806180b7981 */ /* 0x000f62000c1e9900 */
[----:B---3--:R-:W-:-:S03]  /*4600*/  DMUL R32, R12, R32 ;  /* 0x000000200c207228 */ /* 0x008fc60000000000 */
[----:B------:R-:W3:Y:S04]  /*4610*/  LDG.E.CONSTANT R10, desc[UR6][R24.64+0x2c] ;  /* 0x00002c06180a7981 */ /* 0x000ee8000c1e9900 */
[----:B------:R-:W3:Y:S01]  /*4620*/  LDG.E.CONSTANT R7, desc[UR6][R24.64+0x30] ;  /* 0x0000300618077981 */ /* 0x000ee2000c1e9900 */
[----:B--2---:R-:W-:-:S03]  /*4630*/  DFMA R32, R20, R14, R32 ;  /* 0x0000000e1420722b */ /* 0x004fc60000000020 */
[----:B------:R-:W2:Y:S01]  /*4640*/  LDG.E.CONSTANT R9, desc[UR6][R24.64+0x34] ;  /* 0x0000340618097981 */ /* 0x000ea2000c1e9900 */
[----:B------:R-:W-:-:S04]  /*4650*/  DMUL R14, R12, R14 ;  /* 0x0000000e0c0e7228 */ /* 0x000fc80000000000 */
[----:B------:R-:W-:-:S04]  /*4660*/  DFMA R32, R18, R30, R32 ;  /* 0x0000001e1220722b */ /* 0x000fc80000000020 */
[-C--:B------:R-:W-:Y:S02]  /*4670*/  DFMA R14, R20, R30.reuse, R14 ;  /* 0x0000001e140e722b */ /* 0x080fe4000000000e */
[----:B------:R-:W-:Y:S01]  /*4680*/  DMUL R30, R12, R30 ;  /* 0x0000001e0c1e7228 */ /* 0x000fe20000000000 */
[----:B----4-:R-:W0:Y:S08]  /*4690*/  F2F.F64.F32 R46, R46 ;  /* 0x0000002e002e7310 */ /* 0x010e300000201800 */
[----:B-----5:R-:W1:Y:S01]  /*46a0*/  F2F.F64.F32 R44, R44 ;  /* 0x0000002c002c7310 */ /* 0x020e620000201800 */
[----:B0-----:R-:W-:-:S08]  /*46b0*/  DFMA R32, R16, R46, R32 ;  /* 0x0000002e1020722b */ /* 0x001fd00000000020 */
[-C--:B------:R-:W-:Y:S01]  /*46c0*/  DFMA R14, R18, R32.reuse, R14 ;  /* 0x00000020120e722b */ /* 0x080fe2000000000e */
[----:B------:R-:W0:Y:S01]  /*46d0*/  F2F.F64.F32 R28, R28 ;  /* 0x0000001c001c7310 */ /* 0x000e220000201800 */
[----:B------:R-:W-:-:S06]  /*46e0*/  DFMA R30, R20, R32, R30 ;  /* 0x00000020141e722b */ /* 0x000fcc000000001e */
[----:B-1----:R-:W-:Y:S02]  /*46f0*/  DFMA R14, R16, R44, R14 ;  /* 0x0000002c100e722b */ /* 0x002fe4000000000e */
[----:B------:R-:W-:-:S06]  /*4700*/  DMUL R32, R12, R32 ;  /* 0x000000200c207228 */ /* 0x000fcc0000000000 */
[-C--:B------:R-:W-:Y:S01]  /*4710*/  DFMA R30, R18, R14.reuse, R30 ;  /* 0x0000000e121e722b */ /* 0x080fe2000000001e */
[----:B------:R-:W1:Y:S01]  /*4720*/  F2F.F64.F32 R42, R42 ;  /* 0x0000002a002a7310 */ /* 0x000e620000201800 */
[----:B------:R-:W-:-:S06]  /*4730*/  DFMA R32, R20, R14, R32 ;  /* 0x0000000e1420722b */ /* 0x000fcc0000000020 */
[----:B0-----:R-:W-:Y:S02]  /*4740*/  DFMA R30, R16, R28, R30 ;  /* 0x0000001c101e722b */ /* 0x001fe4000000001e */
[----:B------:R-:W-:-:S06]  /*4750*/  DMUL R14, R12, R14 ;  /* 0x0000000e0c0e7228 */ /* 0x000fcc0000000000 */
        /* <DEDUP_REMOVED lines=10> */
[-C--:B------:R-:W-:Y:S02]  /*4800*/  DFMA R30, R18, R14.reuse, R30 ;  /* 0x0000000e121e722b */ /* 0x080fe4000000001e */
[----:B------:R-:W-:-:S06]  /*4810*/  DFMA R32, R20, R14, R32 ;  /* 0x0000000e1420722b */ /* 0x000fcc0000000020 */
[----:B-1----:R-:W-:Y:S02]  /*4820*/  DFMA R28, R16, R28, R30 ;  /* 0x0000001c101c722b */ /* 0x002fe4000000001e */
[----:B------:R-:W0:Y:S01]  /*4830*/  F2F.F64.F32 R30, R39 ;  /* 0x00000027001e7310 */ /* 0x000e220000201800 */
[----:B------:R-:W-:-:S05]  /*4840*/  DMUL R14, R12, R14 ;  /* 0x0000000e0c0e7228 */ /* 0x000fca0000000000 */
[----:B------:R-:W-:-:S03]  /*4850*/  DFMA R32, R18, R28, R32 ;  /* 0x0000001c1220722b */ /* 0x000fc60000000020 */
[----:B------:R-:W-:-:S05]  /*4860*/  DFMA R14, R20, R28, R14 ;  /* 0x0000001c140e722b */ /* 0x000fca000000000e */
[----:B0-----:R-:W-:Y:S02]  /*4870*/  DFMA R30, R16, R30, R32 ;  /* 0x0000001e101e722b */ /* 0x001fe40000000020 */
[----:B------:R-:W0:Y:S01]  /*4880*/  F2F.F64.F32 R32, R38 ;  /* 0x0000002600207310 */ /* 0x000e220000201800 */
[----:B------:R-:W-:-:S05]  /*4890*/  DMUL R28, R12, R28 ;  /* 0x0000001c0c1c7228 */ /* 0x000fca0000000000 */
[----:B------:R-:W-:-:S03]  /*48a0*/  DFMA R14, R18, R30, R14 ;  /* 0x0000001e120e722b */ /* 0x000fc6000000000e */
[----:B------:R-:W-:-:S05]  /*48b0*/  DFMA R28, R20, R30, R28 ;  /* 0x0000001e141c722b */ /* 0x000fca000000001c */
[----:B0-----:R-:W-:Y:S01]  /*48c0*/  DFMA R14, R16, R32, R14 ;  /* 0x00000020100e722b */ /* 0x001fe2000000000e */
[----:B------:R-:W0:Y:S01]  /*48d0*/  F2F.F64.F32 R32, R37 ;  /* 0x0000002500207310 */ /* 0x000e220000201800 */
[----:B------:R-:W-:-:S06]  /*48e0*/  DMUL R30, R12, R30 ;  /* 0x0000001e0c1e7228 */ /* 0x000fcc0000000000 */
[-C--:B------:R-:W-:Y:S02]  /*48f0*/  DFMA R28, R18, R14.reuse, R28 ;  /* 0x0000000e121c722b */ /* 0x080fe4000000001c */
[----:B------:R-:W-:-:S06]  /*4900*/  DFMA R30, R20, R14, R30 ;  /* 0x0000000e141e722b */ /* 0x000fcc000000001e */
        /* <DEDUP_REMOVED lines=13> */
[----:B------:R-:W-:-:S08]  /*49e0*/  DFMA R28, R18, R14, R28 ;  /* 0x0000000e121c722b */ /* 0x000fd0000000001c */
[----:B0-----:R-:W-:Y:S02]  /*49f0*/  DFMA R28, R16, R32, R28 ;  /* 0x00000020101c722b */ /* 0x001fe4000000001c */
[-C--:B------:R-:W-:Y:S01]  /*4a00*/  DFMA R32, R20, R14.reuse, R30 ;  /* 0x0000000e1420722b */ /* 0x080fe2000000001e */
[----:B------:R-:W0:Y:S01]  /*4a10*/  F2F.F64.F32 R30, R11 ;  /* 0x0000000b001e7310 */ /* 0x000e220000201800 */
[----:B------:R-:W-:-:S06]  /*4a20*/  DMUL R14, R12, R14 ;  /* 0x0000000e0c0e7228 */ /* 0x000fcc0000000000 */
[-C--:B------:R-:W-:Y:S02]  /*4a30*/  DFMA R32, R18, R28.reuse, R32 ;  /* 0x0000001c1220722b */ /* 0x080fe40000000020 */
[----:B------:R-:W-:-:S06]  /*4a40*/  DFMA R14, R20, R28, R14 ;  /* 0x0000001c140e722b */ /* 0x000fcc000000000e */
[----:B0-----:R-:W-:Y:S02]  /*4a50*/  DFMA R30, R16, R30, R32 ;  /* 0x0000001e101e722b */ /* 0x001fe40000000020 */
[----:B---3--:R-:W0:Y:S01]  /*4a60*/  F2F.F64.F32 R32, R10 ;  /* 0x0000000a00207310 */ /* 0x008e220000201800 */
[----:B------:R-:W-:-:S05]  /*4a70*/  DMUL R28, R12, R28 ;  /* 0x0000001c0c1c7228 */ /* 0x000fca0000000000 */
[----:B------:R-:W-:-:S03]  /*4a80*/  DFMA R14, R18, R30, R14 ;  /* 0x0000001e120e722b */ /* 0x000fc6000000000e */
[----:B------:R-:W-:-:S05]  /*4a90*/  DFMA R28, R20, R30, R28 ;  /* 0x0000001e141c722b */ /* 0x000fca000000001c */
[----:B0-----:R-:W-:Y:S02]  /*4aa0*/  DFMA R32, R16, R32, R14 ;  /* 0x000000201020722b */ /* 0x001fe4000000000e */
[----:B------:R-:W0:Y:S01]  /*4ab0*/  F2F.F64.F32 R14, R7 ;  /* 0x00000007000e7310 */ /* 0x000e220000201800 */
[----:B------:R-:W-:-:S05]  /*4ac0*/  DMUL R30, R12, R30 ;  /* 0x0000001e0c1e7228 */ /* 0x000fca0000000000 */
[-C--:B------:R-:W-:Y:S01]  /*4ad0*/  DFMA R28, R18, R32.reuse, R28 ;  /* 0x00000020121c722b */ /* 0x080fe2000000001c */
[----:B------:R-:W-:Y:S02]  /*4ae0*/  VIADD R8, R8, 0x10 ;  /* 0x0000001008087836 */ /* 0x000fe40000000000 */
[----:B------:R-:W-:Y:S02]  /*4af0*/  DFMA R10, R20, R32, R30 ;  /* 0x00000020140a722b */ /* 0x000fe4000000001e */
[----:B--2---:R-:W1:Y:S01]  /*4b00*/  F2F.F64.F32 R30, R9 ;  /* 0x00000009001e7310 */ /* 0x004e620000201800 */
[----:B------:R-:W-:Y:S02]  /*4b10*/  ISETP.GE.AND P1, PT, R8, -0xc, PT ;  /* 0xfffffff40800780c */ /* 0x000fe40003f26270 */
[----:B0-----:R-:W-:Y:S01]  /*4b20*/  DFMA R14, R16, R14, R28 ;  /* 0x0000000e100e722b */ /* 0x001fe2000000001c */
[----:B------:R-:W-:Y:S01]  /*4b30*/  IADD3 R7, P3, PT, R26, 0x40, RZ ;  /* 0x000000401a077810 */ /* 0x000fe20007f7e0ff */
[----:B------:R-:W-:Y:S01]  /*4b40*/  IMAD.MOV.U32 R35, RZ, RZ, 0x7fffffff ;  /* 0x7fffffffff237424 */ /* 0x000fe200078e00ff */
[----:B------:R-:W-:-:S05]  /*4b50*/  IADD3 R28, P2, PT, R24, 0x40, RZ ;  /* 0x00000040181c7810 */ /* 0x000fca0007f5e0ff */
[----:B------:R-:W-:Y:S01]  /*4b60*/  DFMA R10, R18, R14, R10 ;  /* 0x0000000e120a722b */ /* 0x000fe2000000000a */
[----:B------:R-:W-:Y:S01]  /*4b70*/  IADD3.X R24, PT, PT, RZ, R27, RZ, P3, !PT ;  /* 0x0000001bff187210 */ /* 0x000fe20001ffe4ff */
[----:B------:R-:W-:Y:S01]  /*4b80*/  STG.E desc[UR6][R26.64+-0x8], R35 ;  /* 0xfffff8231a007986 */ /* 0x000fe2000c101906 */
[----:B------:R-:W-:-:S03]  /*4b90*/  IMAD.X R25, RZ, RZ, R25, P2 ;  /* 0x000000ffff197224 */ /* 0x000fc600010e0619 */
[----:B------:R-:W-:Y:S02]  /*4ba0*/  STG.E desc[UR6][R26.64+-0x4], R35 ;  /* 0xfffffc231a007986 */ /* 0x000fe4000c101906 */
[----:B-1----:R-:W-:Y:S02]  /*4bb0*/  DFMA R30, R16, R30, R10 ;  /* 0x0000001e101e722b */ /* 0x002fe4000000000a */
[----:B------:R-:W-:Y:S04]  /*4bc0*/  STG.E desc[UR6][R26.64], R35 ;  /* 0x000000231a007986 */ /* 0x000fe8000c101906 */
        /* <DEDUP_REMOVED lines=12> */
[----:B------:R0:W-:Y:S02]  /*4c90*/  STG.E desc[UR6][R26.64+0x34], R35 ;  /* 0x000034231a007986 */ /* 0x0001e4000c101906 */
[----:B0-----:R-:W-:Y:S01]  /*4ca0*/  MOV R27, R24 ;  /* 0x00000018001b7202 */ /* 0x001fe20000000f00 */
[----:B------:R-:W-:-:S02]  /*4cb0*/  IMAD.MOV.U32 R26, RZ, RZ, R7 ;  /* 0x000000ffff1a7224 */ /* 0x000fc400078e0007 */
[----:B------:R-:W-:Y:S01]  /*4cc0*/  IMAD.MOV.U32 R24, RZ, RZ, R28 ;  /* 0x000000ffff187224 */ /* 0x000fe200078e001c */
[----:B------:R-:W-:Y:S06]  /*4cd0*/  @!P1 BRA `(.L_x_126) ;  /* 0xfffffff800149947 */ /* 0x000fec000383ffff */
[----:B------:R-:W-:Y:S05]  /*4ce0*/  BSYNC.RECONVERGENT B5 ;  /* 0x0000000000057941 */ /* 0x000fea0003800200 */
.L_x_125:
[----:B------:R-:W-:-:S07]  /*4cf0*/  IMAD.MOV.U32 R35, RZ, RZ, R6 ;  /* 0x000000ffff237224 */ /* 0x000fce00078e0006 */
.L_x_124:
[----:B------:R-:W-:Y:S05]  /*4d00*/  BSYNC.RECONVERGENT B4 ;  /* 0x0000000000047941 */ /* 0x000fea0003800200 */
.L_x_123:
[----:B------:R-:W-:Y:S01]  /*4d10*/  IADD3 R6, PT, PT, -R8, RZ, RZ ;  /* 0x000000ff08067210 */ /* 0x000fe20007ffe1ff */
[----:B------:R-:W-:Y:S03]  /*4d20*/  BSSY.RECONVERGENT B4, `(.L_x_127) ;  /* 0x0000045000047945 */ /* 0x000fe60003800200 */
[----:B------:R-:W-:-:S13]  /*4d30*/  ISETP.GT.AND P1, PT, R6, 0x4, PT ;  /* 0x000000040600780c */ /* 0x000fda0003f24270 */
[----:B------:R-:W-:Y:S05]  /*4d40*/  @!P1 BRA `(.L_x_128) ;  /* 0x0000000400089947 */ /* 0x000fea0003800000 */
[----:B------:R-:W4:Y:S04]  /*4d50*/  LDG.E.CONSTANT R36, desc[UR6][R24.64+-0x8] ;  /* 0xfffff80618247981 */ /* 0x000f28000c1e9900 */
[----:B------:R-:W5:Y:S04]  /*4d60*/  LDG.E.CONSTANT R35, desc[UR6][R24.64+-0x4] ;  /* 0xfffffc0618237981 */ /* 0x000f68000c1e9900 */
[----:B------:R-:W5:Y:S04]  /*4d70*/  LDG.E.CONSTANT R34, desc[UR6][R24.64] ;  /* 0x0000000618227981 */ /* 0x000f68000c1e9900 */
[----:B------:R-:W5:Y:S04]  /*4d80*/  LDG.E.CONSTANT R11, desc[UR6][R24.64+0x4] ;  /* 0x00000406180b7981 */ /* 0x000f68000c1e9900 */
[----:B------:R-:W5:Y:S04]  /*4d90*/  LDG.E.CONSTANT R10, desc[UR6][R24.64+0x8] ;  /* 0x00000806180a7981 */ /* 0x000f68000c1e9900 */
[----:B------:R-:W5:Y:S04]  /*4da0*/  LDG.E.CONSTANT R9, desc[UR6][R24.64+0xc] ;  /* 0x00000c0618097981 */ /* 0x000f68000c1e9900 */
[----:B------:R-:W5:Y:S04]  /*4db0*/  LDG.E.CONSTANT R6, desc[UR6][R24.64+0x10] ;  /* 0x0000100618067981 */ /* 0x000f68000c1e9900 */
[----:B------:R0:W5:Y:S01]  /*4dc0*/  LDG.E.CONSTANT R7, desc[UR6][R24.64+0x14] ;  /* 0x0000140618077981 */ /* 0x000162000c1e9900 */
[----:B---3--:R-:W-:Y:S01]  /*4dd0*/  DMUL R32, R12, R32 ;  /* 0x000000200c207228 */ /* 0x008fe20000000000 */
[----:B------:R-:W-:Y:S01]  /*4de0*/  IMAD.MOV.U32 R37, RZ, RZ, 0x7fffffff ;  /* 0x7fffffffff257424 */ /* 0x000fe200078e00ff */
[----:B------:R-:W-:-:S02]  /*4df0*/  PLOP3.LUT P0, PT, PT, PT, PT, 0x8, 0x80 ;  /* 0x000000000080781c */ /* 0x000fc40003f0e170 */
[----:B------:R-:W-:Y:S02]  /*4e00*/  IADD3 R8, PT, PT, R8, 0x8, RZ ;  /* 0x0000000808087810 */ /* 0x000fe40007ffe0ff */
[----:B------:R-:W-:Y:S02]  /*4e10*/  STG.E desc[UR6][R26.64+-0x8], R37 ;  /* 0xfffff8251a007986 */ /* 0x000fe4000c101906 */
[-C--:B--2---:R-:W-:Y:S01]  /*4e20*/  DFMA R32, R20, R14.reuse, R32 ;  /* 0x0000000e1420722b */ /* 0x084fe20000000020 */
[----:B0-----:R-:W-:Y:S01]  /*4e30*/  IADD3 R24, P1, PT, R24, 0x20, RZ ;  /* 0x0000002018187810 */ /* 0x001fe20007f3e0ff */
[----:B------:R-:W-:Y:S01]  /*4e40*/  DMUL R14, R12, R14 ;  /* 0x0000000e0c0e7228 */ /* 0x000fe20000000000 */
[----:B------:R-:W-:Y:S02]  /*4e50*/  STG.E desc[UR6][R26.64+-0x4], R37 ;  /* 0xfffffc251a007986 */ /* 0x000fe4000c101906 */
[----:B------:R-:W-:Y:S02]  /*4e60*/  IADD3.X R25, PT, PT, RZ, R25, RZ, P1, !PT ;  /* 0x00000019ff197210 */ /* 0x000fe40000ffe4ff */
[----:B------:R-:W-:Y:S01]  /*4e70*/  STG.E desc[UR6][R26.64], R37 ;  /* 0x000000251a007986 */ /* 0x000fe2000c101906 */
[----:B------:R-:W-:-:S03]  /*4e80*/  DFMA R32, R18, R30, R32 ;  /* 0x0000001e1220722b */ /* 0x000fc60000000020 */
[----:B------:R-:W-:Y:S04]  /*4e90*/  STG.E desc[UR6][R26.64+0x4], R37 ;  /* 0x000004251a007986 */ /* 0x000fe8000c101906 */
[----:B------:R-:W-:Y:S04]  /*4ea0*/  STG.E desc[UR6][R26.64+0x8], R37 ;  /* 0x000008251a007986 */ /* 0x000fe8000c101906 */
[----:B------:R-:W-:Y:S04]  /*4eb0*/  STG.E desc[UR6][R26.64+0xc], R37 ;  /* 0x00000c251a007986 */ /* 0x000fe8000c101906 */
[----:B------:R-:W-:Y:S04]  /*4ec0*/  STG.E desc[UR6][R26.64+0x10], R37 ;  /* 0x000010251a007986 */ /* 0x000fe8000c101906 */
[----:B------:R0:W-:Y:S01]  /*4ed0*/  STG.E desc[UR6][R26.64+0x14], R37 ;  /* 0x000014251a007986 */ /* 0x0001e2000c101906 */
[----:B----4-:R-:W1:Y:S02]  /*4ee0*/  F2F.F64.F32 R28, R36 ;  /* 0x00000024001c7310 */ /* 0x010e640000201800 */
[----:B-1----:R-:W-:-:S02]  /*4ef0*/  DFMA R28, R16, R28, R32 ;  /* 0x0000001c101c722b */ /* 0x002fc40000000020 */
[----:B------:R-:W-:-:S04]  /*4f00*/  DFMA R32, R20, R30, R14 ;  /* 0x0000001e1420722b */ /* 0x000fc8000000000e */
[----:B-----5:R1:W2:Y:S01]  /*4f10*/  F2F.F64.F32 R14, R35 ;  /* 0x00000023000e7310 */ /* 0x0202a20000201800 */
[----:B------:R-:W-:-:S03]  /*4f20*/  DMUL R30, R12, R30 ;  /* 0x0000001e0c1e7228 */ /* 0x000fc60000000000 */
[----:B------:R-:W-:Y:S01]  /*4f30*/  DFMA R32, R18, R28, R32 ;  /* 0x0000001c1220722b */ /* 0x000fe20000000020 */
[----:B-1----:R-:W-:-:S04]  /*4f40*/  LOP3.LUT R35, R2, 0x7ffffffc, RZ, 0xc0, !PT ;  /* 0x7ffffffc02237812 */ /* 0x002fc800078ec0ff */
[-C--:B------:R-:W-:Y:S02]  /*4f50*/  DFMA R30, R20, R28.reuse, R30 ;  /* 0x0000001c141e722b */ /* 0x080fe4000000001e */
[----:B------:R-:W-:Y:S02]  /*4f60*/  DMUL R28, R12, R28 ;  /* 0x0000001c0c1c7228 */ /* 0x000fe40000000000 */
[----:B--2---:R-:W-:Y:S01]  /*4f70*/  DFMA R14, R16, R14, R32 ;  /* 0x0000000e100e722b */ /* 0x004fe20000000020 */
[----:B------:R-:W1:Y:S07]  /*4f80*/  F2F.F64.F32 R32, R34 ;  /* 0x0000002200207310 */ /* 0x000e6e0000201800 */
[----:B------:R-:W-:-:S08]  /*4f90*/  DFMA R30, R18, R14, R30 ;  /* 0x0000000e121e722b */ /* 0x000fd0000000001e */
[----:B-1----:R-:W-:Y:S02]  /*4fa0*/  DFMA R30, R16, R32, R30 ;  /* 0x00000020101e722b */ /* 0x002fe4000000001e */
[-C--:B------:R-:W-:Y:S01]  /*4fb0*/  DFMA R32, R20, R14.reuse, R28 ;  /* 0x0000000e1420722b */ /* 0x080fe2000000001c */
[----:B------:R-:W1:Y:S01]  /*4fc0*/  F2F.F64.F32 R28, R11 ;  /* 0x0000000b001c7310 */ /* 0x000e620000201800 */
[----:B------:R-:W-:-:S06]  /*4fd0*/  DMUL R14, R12, R14 ;  /* 0x0000000e0c0e7228 */ /* 0x000fcc0000000000 */
[----:B------:R-:W-:-:S08]  /*4fe0*/  DFMA R32, R18, R30, R32 ;  /* 0x0000001e1220722b */ /* 0x000fd00000000020 */
[----:B-1----:R-:W-:Y:S02]  /*4ff0*/  DFMA R28, R16, R28, R32 ;  /* 0x0000001c101c722b */ /* 0x002fe40000000020 */
[-C--:B------:R-:W-:Y:S01]  /*5000*/  DFMA R32, R20, R30.reuse, R14 ;  /* 0x0000001e1420722b */ /* 0x080fe2000000000e */
[----:B------:R-:W1:Y:S01]  /*5010*/  F2F.F64.F32 R14, R10 ;  /* 0x0000000a000e7310 */ /* 0x000e620000201800 */
[----:B------:R-:W-:-:S06]  /*5020*/  DMUL R30, R12, R30 ;  /* 0x0000001e0c1e7228 */ /* 0x000fcc0000000000 */
[-C--:B------:R-:W-:Y:S02]  /*5030*/  DFMA R32, R18, R28.reuse, R32 ;  /* 0x0000001c1220722b */ /* 0x080fe40000000020 */
[-C--:B------:R-:W-:Y:S02]  /*5040*/  DFMA R30, R20, R28.reuse, R30 ;  /* 0x0000001c141e722b */ /* 0x080fe4000000001e */
[----:B------:R-:W-:-:S04]  /*5050*/  DMUL R28, R12, R28 ;  /* 0x0000001c0c1c7228 */ /* 0x000fc80000000000 */
[----:B-1----:R-:W-:Y:S02]  /*5060*/  DFMA R14, R16, R14, R32 ;  /* 0x0000000e100e722b */ /* 0x002fe40000000020 */
[----:B------:R-:W1:Y:S06]  /*5070*/  F2F.F64.F32 R32, R9 ;  /* 0x0000000900207310 */ /* 0x000e6c0000201800 */
[-C--:B------:R-:W-:Y:S02]  /*5080*/  DFMA R30, R18, R14.reuse, R30 ;  /* 0x0000000e121e722b */ /* 0x080fe4000000001e */
[----:B------:R-:W-:-:S06]  /*5090*/  DMUL R10, R12, R14 ;  /* 0x0000000e0c0a7228 */ /* 0x000fcc0000000000 */
[----:B-1----:R-:W-:Y:S02]  /*50a0*/  DFMA R32, R16, R32, R30 ;  /* 0x000000201020722b */ /* 0x002fe4000000001e */
[C---:B------:R-:W-:Y:S01]  /*50b0*/  DFMA R30, R20.reuse, R14, R28 ;  /* 0x0000000e141e722b */ /* 0x040fe2000000001c */
[----:B------:R1:W2:Y:S05]  /*50c0*/  F2F.F64.F32 R28, R6 ;  /* 0x00000006001c7310 */ /* 0x0002aa0000201800 */
[-C--:B------:R-:W-:Y:S02]  /*50d0*/  DFMA R10, R20, R32.reuse, R10 ;  /* 0x00000020140a722b */ /* 0x080fe4000000000a */
[----:B------:R-:W-:Y:S01]  /*50e0*/  DFMA R30, R18, R32, R30 ;  /* 0x00000020121e722b */ /* 0x000fe2000000001e */
[----:B-1----:R-:W-:-:S05]  /*50f0*/  IADD3 R6, P2, PT, R26, 0x20, RZ ;  /* 0x000000201a067810 */ /* 0x002fca0007f5e0ff */
[----:B------:R-:W-:Y:S02]  /*5100*/  IMAD.X R9, RZ, RZ, R27, P2 ;  /* 0x000000ffff097224 */ /* 0x000fe400010e061b */
[----:B--2---:R-:W-:Y:S01]  /*5110*/  DFMA R14, R16, R28, R30 ;  /* 0x0000001c100e722b */ /* 0x004fe2000000001e */
[----:B0-----:R-:W-:Y:S01]  /*5120*/  IMAD.MOV.U32 R26, RZ, RZ, R6 ;  /* 0x000000ffff1a7224 */ /* 0x001fe200078e0006 */
[----:B------:R-:W0:Y:S01]  /*5130*/  F2F.F64.F32 R30, R7 ;  /* 0x00000007001e7310 */ /* 0x000e220000201800 */
[----:B------:R-:W-:-:S05]  /*5140*/  MOV R27, R9 ;  /* 0x00000009001b7202 */ /* 0x000fca0000000f00 */
[----:B------:R-:W-:-:S08]  /*5150*/  DFMA R10, R18, R14, R10 ;  /* 0x0000000e120a722b */ /* 0x000fd0000000000a */
[----:B0-----:R-:W-:-:S11]  /*5160*/  DFMA R30, R16, R30, R10 ;  /* 0x0000001e101e722b */ /* 0x001fd6000000000a */
.L_x_128:
[----:B------:R-:W-:Y:S05]  /*5170*/  BSYNC.RECONVERGENT B4 ;  /* 0x0000000000047941 */ /* 0x000fea0003800200 */
.L_x_127:
[----:B------:R-:W-:-:S13]  /*5180*/  ISETP.EQ.AND P1, PT, R8, RZ, PT ;  /* 0x000000ff0800720c */ /* 0x000fda0003f22270 */
[----:B------:R-:W-:Y:S05]  /*5190*/  @!P0 BREAK.RELIABLE P1, B1 ;  /* 0x0000000000018942 */ /* 0x000fea0000800100 */
[----:B------:R-:W-:Y:S05]  /*51a0*/  @!P0 BRA P1, `(.L_x_120) ;  /* 0x0000000000a88947 */ /* 0x000fea0000800000 */
.L_x_122:
[----:B------:R-:W-:Y:S05]  /*51b0*/  BSYNC.RELIABLE B1 ;  /* 0x0000000000017941 */ /* 0x000fea0003800100 */
.L_x_121:
[----:B------:R-:W-:Y:S01]  /*51c0*/  BSSY.RECONVERGENT B1, `(.L_x_120) ;  /* 0x0000028000017945 */ /* 0x000fe20003800200 */
[----:B------:R-:W-:-:S07]  /*51d0*/  LOP3.LUT R35, R2, 0x7ffffffc, RZ, 0xc0, !PT ;  /* 0x7ffffffc02237812 */ /* 0x000fce00078ec0ff */
.L_x_129:
[----:B------:R-:W4:Y:S04]  /*51e0*/  LDG.E.CONSTANT R9, desc[UR6][R24.64+-0x8] ;  /* 0xfffff80618097981 */ /* 0x000f28000c1e9900 */
[----:B------:R-:W5:Y:S04]  /*51f0*/  LDG.E.CONSTANT R34, desc[UR6][R24.64+-0x4] ;  /* 0xfffffc0618227981 */ /* 0x000f68000c1e9900 */
[----:B------:R-:W5:Y:S04]  /*5200*/  LDG.E.CONSTANT R6, desc[UR6][R24.64] ;  /* 0x0000000618067981 */ /* 0x000f68000c1e9900 */
[----:B------:R0:W5:Y:S01]  /*5210*/  LDG.E.CONSTANT R7, desc[UR6][R24.64+0x4] ;  /* 0x0000040618077981 */ /* 0x000162000c1e9900 */
[----:B---3--:R-:W-:Y:S01]  /*5220*/  DMUL R10, R12, R32 ;  /* 0x000000200c0a7228 */ /* 0x008fe20000000000 */
[----:B------:R-:W-:-:S04]  /*5230*/  IADD3 R8, PT, PT, R8, 0x4, RZ ;  /* 0x0000000408087810 */ /* 0x000fc80007ffe0ff */
[----:B------:R-:W-:-:S03]  /*5240*/  ISETP.NE.AND P0, PT, R8, RZ, PT ;  /* 0x000000ff0800720c */ /* 0x000fc60003f05270 */
[-C--:B--2---:R-:W-:Y:S01]  /*5250*/  DFMA R28, R20, R14.reuse, R10 ;  /* 0x0000000e141c722b */ /* 0x084fe2000000000a */
[----:B0-----:R-:W-:Y:S01]  /*5260*/  IADD3 R24, P1, PT, R24, 0x10, RZ ;  /* 0x0000001018187810 */ /* 0x001fe20007f3e0ff */
[----:B------:R-:W-:-:S03]  /*5270*/  DMUL R14, R12, R14 ;  /* 0x0000000e0c0e7228 */ /* 0x000fc60000000000 */
[----:B------:R-:W-:-:S03]  /*5280*/  IADD3.X R25, PT, PT, RZ, R25, RZ, P1, !PT ;  /* 0x00000019ff197210 */ /* 0x000fc60000ffe4ff */
[-C--:B------:R-:W-:Y:S02]  /*5290*/  DFMA R28, R18, R30.reuse, R28 ;  /* 0x0000001e121c722b */ /* 0x080fe4000000001c */
[-C--:B------:R-:W-:Y:S02]  /*52a0*/  DFMA R14, R20, R30.reuse, R14 ;  /* 0x0000001e140e722b */ /* 0x080fe4000000000e */
[----:B------:R-:W-:Y:S01]  /*52b0*/  DMUL R30, R12, R30 ;  /* 0x0000001e0c1e7228 */ /* 0x000fe20000000000 */
[----:B----4-:R-:W0:Y:S08]  /*52c0*/  F2F.F64.F32 R10, R9 ;  /* 0x00000009000a7310 */ /* 0x010e300000201800 */
[----:B-----5:R-:W1:Y:S01]  /*52d0*/  F2F.F64.F32 R32, R34 ;  /* 0x0000002200207310 */ /* 0x020e620000201800 */
[----:B0-----:R-:W-:Y:S01]  /*52e0*/  DFMA R10, R16, R10, R28 ;  /* 0x0000000a100a722b */ /* 0x001fe2000000001c */
[----:B------:R-:W-:-:S05]  /*52f0*/  IMAD.MOV.U32 R29, RZ, RZ, 0x7fffffff ;  /* 0x7fffffffff1d7424 */ /* 0x000fca00078e00ff */
[----:B------:R-:W-:Y:S02]  /*5300*/  STG.E desc[UR6][R26.64+-0x8], R29 ;  /* 0xfffff81d1a007986 */ /* 0x000fe4000c101906 */
[-C--:B------:R-:W-:Y:S02]  /*5310*/  DFMA R14, R18, R10.reuse, R14 ;  /* 0x0000000a120e722b */ /* 0x080fe4000000000e */
[-C--:B------:R-:W-:Y:S01]  /*5320*/  DFMA R30, R20, R10.reuse, R30 ;  /* 0x0000000a141e722b */ /* 0x080fe2000000001e */
[----:B------:R-:W-:Y:S01]  /*5330*/  STG.E desc[UR6][R26.64+-0x4], R29 ;  /* 0xfffffc1d1a007986 */ /* 0x000fe2000c101906 */
[----:B------:R-:W-:-:S03]  /*5340*/  DMUL R10, R12, R10 ;  /* 0x0000000a0c0a7228 */ /* 0x000fc60000000000 */
[----:B------:R-:W-:Y:S01]  /*5350*/  STG.E desc[UR6][R26.64], R29 ;  /* 0x0000001d1a007986 */ /* 0x000fe2000c101906 */
[----:B-1----:R-:W-:Y:S02]  /*5360*/  DFMA R32, R16, R32, R14 ;  /* 0x000000201020722b */ /* 0x002fe4000000000e */
[----:B------:R0:W1:Y:S01]  /*5370*/  F2F.F64.F32 R14, R6 ;  /* 0x00000006000e7310 */ /* 0x0000620000201800 */
[----:B------:R2:W-:Y:S05]  /*5380*/  STG.E desc[UR6][R26.64+0x4], R29 ;  /* 0x0000041d1a007986 */ /* 0x0005ea000c101906 */
[-C--:B------:R-:W-:Y:S02]  /*5390*/  DFMA R30, R18, R32.reuse, R30 ;  /* 0x00000020121e722b */ /* 0x080fe4000000001e */
[----:B------:R-:W-:Y:S01]  /*53a0*/  DFMA R10, R20, R32, R10 ;  /* 0x00000020140a722b */ /* 0x000fe2000000000a */
[----:B0-----:R-:W-:-:S05]  /*53b0*/  IADD3 R6, P2, PT, R26, 0x10, RZ ;  /* 0x000000101a067810 */ /* 0x001fca0007f5e0ff */
[----:B------:R-:W-:Y:S01]  /*53c0*/  IMAD.X R9, RZ, RZ, R27, P2 ;  /* 0x000000ffff097224 */ /* 0x000fe200010e061b */
[----:B-1----:R-:W-:Y:S01]  /*53d0*/  DFMA R14, R16, R14, R30 ;  /* 0x0000000e100e722b */ /* 0x002fe2000000001e */
[----:B--2---:R-:W-:Y:S01]  /*53e0*/  IMAD.MOV.U32 R26, RZ, RZ, R6 ;  /* 0x000000ffff1a7224 */ /* 0x004fe200078e0006 */
[----:B------:R-:W0:Y:S02]  /*53f0*/  F2F.F64.F32 R30, R7 ;  /* 0x00000007001e7310 */ /* 0x000e240000201800 */
[----:B------:R-:W-:-:S04]  /*5400*/  MOV R27, R9 ;  /* 0x00000009001b7202 */ /* 0x000fc80000000f00 */
[----:B------:R-:W-:-:S08]  /*5410*/  DFMA R10, R18, R14, R10 ;  /* 0x0000000e120a722b */ /* 0x000fd0000000000a */
[----:B0-----:R-:W-:Y:S01]  /*5420*/  DFMA R30, R16, R30, R10 ;  /* 0x0000001e101e722b */ /* 0x001fe2000000000a */
[----:B------:R-:W-:Y:S10]  /*5430*/  @P0 BRA `(.L_x_129) ;  /* 0xfffffffc00680947 */ /* 0x000ff4000383ffff */
[----:B------:R-:W-:Y:S05]  /*5440*/  BSYNC.RECONVERGENT B1 ;  /* 0x0000000000017941 */ /* 0x000fea0003800200 */
.L_x_120:
[----:B------:R-:W-:Y:S05]  /*5450*/  BSYNC.RECONVERGENT B2 ;  /* 0x0000000000027941 */ /* 0x000fea0003800200 */
.L_x_119:
[----:B------:R-:W-:Y:S01]  /*5460*/  ISETP.NE.AND P0, PT, R4, RZ, PT ;  /* 0x000000ff0400720c */ /* 0x000fe20003f05270 */
[----:B------:R-:W-:Y:S01]  /*5470*/  IMAD.MOV.U32 R11, RZ, RZ, R35 ;  /* 0x000000ffff0b7224 */ /* 0x000fe200078e0023 */
[----:B------:R-:W-:Y:S01]  /*5480*/  MOV R10, R2 ;  /* 0x00000002000a7202 */ /* 0x000fe20000000f00 */
[----:B------:R-:W-:Y:S01]  /*5490*/  IMAD.MOV.U32 R8, RZ, RZ, R30 ;  /* 0x000000ffff087224 */ /* 0x000fe200078e001e */
[----:B------:R-:W-:Y:S01]  /*54a0*/  MOV R9, R31 ;  /* 0x0000001f00097202 */ /* 0x000fe20000000f00 */
[----:B------:R-:W-:Y:S01]  /*54b0*/  IMAD.MOV.U32 R6, RZ, RZ, R14 ;  /* 0x000000ffff067224 */ /* 0x000fe200078e000e */
[----:B------:R-:W-:-:S07]  /*54c0*/  MOV R7, R15 ;  /* 0x0000000f00077202 */ /* 0x000fce0000000f00 */
[----:B------:R-:W-:Y:S05]  /*54d0*/  @!P0 BRA `(.L_x_118) ;  /* 0x0000000000c48947 */ /* 0x000fea0003800000 */
[----:B------:R-:W0:Y:S02]  /*54e0*/  LDC.64 R28, c[0x0][0x380] ;  /* 0x0000e000ff1c7b82 */ /* 0x000e240000000a00 */
[----:B0-----:R-:W-:-:S05]  /*54f0*/  IMAD.WIDE.U32 R28, R35, 0x4, R28 ;  /* 0x00000004231c7825 */ /* 0x001fca00078e001c */
[----:B------:R-:W4:Y:S01]  /*5500*/  LDG.E.CONSTANT R8, desc[UR6][R28.64] ;  /* 0x000000061c087981 */ /* 0x000f22000c1e9900 */
[----:B---3--:R-:W-:Y:S01]  /*5510*/  DMUL R6, R12, R32 ;  /* 0x000000200c067228 */ /* 0x008fe20000000000 */
[----:B------:R-:W-:Y:S01]  /*5520*/  IMAD.MOV.U32 R37, RZ, RZ, 0x7fffffff ;  /* 0x7fffffffff257424 */ /* 0x000fe200078e00ff */
[----:B------:R-:W-:Y:S01]  /*5530*/  ISETP.NE.AND P0, PT, R4, 0x1, PT ;  /* 0x000000010400780c */ /* 0x000fe20003f05270 */
[C---:B------:R-:W-:Y:S01]  /*5540*/  IMAD.WIDE.U32 R24, R35.reuse, 0x4, R22 ;  /* 0x0000000423187825 */ /* 0x040fe200078e0016 */
[----:B------:R-:W-:Y:S02]  /*5550*/  IADD3 R11, PT, PT, R35, 0x1, RZ ;  /* 0x00000001230b7810 */ /* 0x000fe40007ffe0ff */
[----:B------:R-:W-:Y:S01]  /*5560*/  MOV R32, R14 ;  /* 0x0000000e00207202 */ /* 0x000fe20000000f00 */
[----:B------:R-:W-:Y:S01]  /*5570*/  IMAD.MOV.U32 R10, RZ, RZ, R2 ;  /* 0x000000ffff0a7224 */ /* 0x000fe200078e0002 */
[----:B--2---:R-:W-:Y:S01]  /*5580*/  DFMA R6, R20, R14, R6 ;  /* 0x0000000e1406722b */ /* 0x004fe20000000006 */
[----:B------:R0:W-:Y:S01]  /*5590*/  STG.E desc[UR6][R24.64], R37 ;  /* 0x0000002518007986 */ /* 0x0001e2000c101906 */
[----:B------:R-:W-:-:S06]  /*55a0*/  IMAD.MOV.U32 R33, RZ, RZ, R15 ;  /* 0x000000ffff217224 */ /* 0x000fcc00078e000f */
[----:B------:R-:W-:Y:S01]  /*55b0*/  DFMA R6, R18, R30, R6 ;  /* 0x0000001e1206722b */ /* 0x000fe20000000006 */
[----:B----4-:R-:W1:Y:S07]  /*55c0*/  F2F.F64.F32 R26, R8 ;  /* 0x00000008001a7310 */ /* 0x010e6e0000201800 */
[----:B-1----:R-:W-:Y:S01]  /*55d0*/  DFMA R26, R16, R26, R6 ;  /* 0x0000001a101a722b */ /* 0x002fe20000000006 */
[----:B------:R-:W-:Y:S01]  /*55e0*/  MOV R6, R30 ;  /* 0x0000001e00067202 */ /* 0x000fe20000000f00 */
[----:B------:R-:W-:-:S08]  /*55f0*/  IMAD.MOV.U32 R7, RZ, RZ, R31 ;  /* 0x000000ffff077224 */ /* 0x000fd000078e001f */
[----:B------:R-:W-:Y:S01]  /*5600*/  MOV R8, R26 ;  /* 0x0000001a00087202 */ /* 0x000fe20000000f00 */
[----:B------:R-:W-:Y:S01]  /*5610*/  IMAD.MOV.U32 R9, RZ, RZ, R27 ;  /* 0x000000ffff097224 */ /* 0x000fe200078e001b */
[----:B0-----:R-:W-:Y:S06]  /*5620*/  @!P0 BRA `(.L_x_118) ;  /* 0x0000000000708947 */ /* 0x001fec0003800000 */
[----:B------:R-:W2:Y:S01]  /*5630*/  LDG.E.CONSTANT R10, desc[UR6][R28.64+0x4] ;  /* 0x000004061c0a7981 */ /* 0x000ea2000c1e9900 */
[----:B------:R-:W-:-:S13]  /*5640*/  ISETP.NE.AND P0, PT, R4, 0x2, PT ;  /* 0x000000020400780c */ /* 0x000fda0003f05270 */
[----:B------:R-:W3:Y:S01]  /*5650*/  @P0 LDG.E.CONSTANT R38, desc[UR6][R28.64+0x8] ;  /* 0x000008061c260981 */ /* 0x000ee2000c1e9900 */
[C---:B------:R-:W-:Y:S01]  /*5660*/  DMUL R14, R12.reuse, R14 ;  /* 0x0000000e0c0e7228 */ /* 0x040fe20000000000 */
[----:B------:R-:W-:Y:S01]  /*5670*/  MOV R32, R30 ;  /* 0x0000001e00207202 */ /* 0x000fe20000000f00 */
[-C--:B------:R-:W-:Y:S01]  /*5680*/  @P0 DMUL R8, R12, R30.reuse ;  /* 0x0000001e0c080228 */ /* 0x080fe20000000000 */
[----:B------:R0:W-:Y:S01]  /*5690*/  STG.E desc[UR6][R24.64+0x4], R37 ;  /* 0x0000042518007986 */ /* 0x0001e2000c101906 */
[----:B------:R-:W-:Y:S01]  /*56a0*/  IMAD.MOV.U32 R33, RZ, RZ, R31 ;  /* 0x000000ffff217224 */ /* 0x000fe200078e001f */
[C---:B------:R-:W-:Y:S01]  /*56b0*/  IADD3 R11, PT, PT, R35.reuse, 0x2, RZ ;  /* 0x00000002230b7810 */ /* 0x040fe20007ffe0ff */
[----:B------:R-:W-:Y:S01]  /*56c0*/  @P0 IMAD.MOV.U32 R32, RZ, RZ, R26 ;  /* 0x000000ffff200224 */ /* 0x000fe200078e001a */
[----:B------:R0:W-:Y:S01]  /*56d0*/  @P0 STG.E desc[UR6][R24.64+0x8], R37 ;  /* 0x0000082518000986 */ /* 0x0001e2000c101906 */
[C---:B------:R-:W-:Y:S01]  /*56e0*/  DFMA R6, R20.reuse, R30, R14 ;  /* 0x0000001e1406722b */ /* 0x040fe2000000000e */
[----:B------:R-:W-:Y:S01]  /*56f0*/  @P0 MOV R33, R27 ;  /* 0x0000001b00210202 */ /* 0x000fe20000000f00 */
[----:B------:R-:W-:Y:S01]  /*5700*/  @P0 DFMA R8, R20, R26, R8 ;  /* 0x0000001a1408022b */ /* 0x000fe20000000008 */
[----:B------:R-:W-:-:S05]  /*5710*/  @P0 VIADD R11, R35, 0x3 ;  /* 0x00000003230b0836 */ /* 0x000fca0000000000 */
[----:B------:R-:W-:Y:S01]  /*5720*/  DFMA R6, R18, R26, R6 ;  /* 0x0000001a1206722b */ /* 0x000fe20000000006 */
[----:B--2---:R1:W2:Y:S02]  /*5730*/  F2F.F64.F32 R14, R10 ;  /* 0x0000000a000e7310 */ /* 0x0042a40000201800 */
[----:B-1----:R-:W-:-:S06]  /*5740*/  MOV R10, R2 ;  /* 0x00000002000a7202 */ /* 0x002fcc0000000f00 */
[----:B---3--:R-:W1:Y:S01]  /*5750*/  @P0 F2F.F64.F32 R38, R38 ;  /* 0x0000002600260310 */ /* 0x008e620000201800 */
[----:B--2---:R-:W-:Y:S01]  /*5760*/  DFMA R14, R16, R14, R6 ;  /* 0x0000000e100e722b */ /* 0x004fe20000000006 */
[----:B------:R-:W-:Y:S01]  /*5770*/  IMAD.MOV.U32 R6, RZ, RZ, R26 ;  /* 0x000000ffff067224 */ /* 0x000fe200078e001a */
[----:B------:R-:W-:-:S06]  /*5780*/  MOV R7, R27 ;  /* 0x0000001b00077202 */ /* 0x000fcc0000000f00 */
[----:B------:R-:W-:Y:S02]  /*5790*/  @P0 DFMA R28, R18, R14, R8 ;  /* 0x0000000e121c022b */ /* 0x000fe40000000008 */
[-C--:B------:R-:W-:Y:S01]  /*57a0*/  MOV R8, R14.reuse ;  /* 0x0000000e00087202 */ /* 0x080fe20000000f00 */
[--C-:B------:R-:W-:Y:S01]  /*57b0*/  IMAD.MOV.U32 R9, RZ, RZ, R15.reuse ;  /* 0x000000ffff097224 */ /* 0x100fe200078e000f */
[----:B------:R-:W-:Y:S01]  /*57c0*/  @P0 MOV R6, R14 ;  /* 0x0000000e00060202 */ /* 0x000fe20000000f00 */
[----:B------:R-:W-:-:S03]  /*57d0*/  @P0 IMAD.MOV.U32 R7, RZ, RZ, R15 ;  /* 0x000000ffff070224 */ /* 0x000fc600078e000f */
[----:B01----:R-:W-:-:S11]  /*57e0*/  @P0 DFMA R8, R16, R38, R28 ;  /* 0x000000261008022b */ /* 0x003fd6000000001c */
.L_x_118:
[----:B------:R-:W-:Y:S05]  /*57f0*/  BSYNC.RECONVERGENT B3 ;  /* 0x0000000000037941 */ /* 0x000fea0003800200 */
.L_x_117:
[----:B------:R-:W-:-:S13]  /*5800*/  ISETP.GE.U32.AND P0, PT, R10, R5, PT ;  /* 0x000000050a00720c */ /* 0x000fda0003f06070 */
[----:B------:R-:W-:Y:S05]  /*5810*/  @P0 BRA `(.L_x_71) ;  /* 0x0000000400940947 */ /* 0x000fea0003800000 */
[----:B------:R-:W-:Y:S01]  /*5820*/  IMAD.IADD R2, R5, 0x1, -R10 ;  /* 0x0000000105027824 */ /* 0x000fe200078e0a0a */
[----:B------:R-:W-:Y:S01]  /*5830*/  IADD3 R4, PT, PT, R10, -R5, RZ ;  /* 0x800000050a047210 */ /* 0x000fe20007ffe0ff */
[----:B------:R-:W-:Y:S01]  /*5840*/  BSSY.RECONVERGENT B1, `(.L_x_130) ;  /* 0x000003a000017945 */ /* 0x000fe20003800200 */
[----:B------:R-:W-:Y:S01]  /*5850*/  IMAD.MOV.U32 R35, RZ, RZ, R11 ;  /* 0x000000ffff237224 */ /* 0x000fe200078e000b */
[----:B------:R-:W-:Y:S01]  /*5860*/  MOV R24, R6 ;  /* 0x0000000600187202 */ /* 0x000fe20000000f00 */
[----:B------:R-:W-:Y:S01]  /*5870*/  IMAD.MOV.U32 R25, RZ, RZ, R7 ;  /* 0x000000ffff197224 */ /* 0x000fe200078e0007 */
[----:B------:R-:W-:Y:S01]  /*5880*/  LOP3.LUT P0, R2, R2, 0x3, RZ, 0xc0, !PT ;  /* 0x0000000302027812 */ /* 0x000fe2000780c0ff */
[----:B------:R-:W-:Y:S01]  /*5890*/  IMAD.MOV.U32 R15, RZ, RZ, R9 ;  /* 0x000000ffff0f7224 */ /* 0x000fe200078e0009 */
[----:B------:R-:W-:Y:S02]  /*58a0*/  ISETP.GT.U32.AND P1, PT, R4, -0x4, PT ;  /* 0xfffffffc0400780c */ /* 0x000fe40003f24070 */
[----:B------:R-:W-:-:S09]  /*58b0*/  MOV R14, R8 ;  /* 0x00000008000e7202 */ /* 0x000fd20000000f00 */
[----:B------:R-:W-:Y:S05]  /*58c0*/  @!P0 BRA `(.L_x_131) ;  /* 0x0000000000c48947 */ /* 0x000fea0003800000 */
[----:B------:R-:W0:Y:S02]  /*58d0*/  LDC.64 R26, c[0x0][0x380] ;  /* 0x0000e000ff1a7b82 */ /* 0x000e240000000a00 */
[----:B0-----:R-:W-:-:S05]  /*58e0*/  IMAD.WIDE.U32 R26, R11, 0x4, R26 ;  /* 0x000000040b1a7825 */ /* 0x001fca00078e001a */
[----:B------:R-:W4:Y:S01]  /*58f0*/  LDG.E.CONSTANT R4, desc[UR6][R26.64] ;  /* 0x000000061a047981 */ /* 0x000f22000c1e9900 */
[----:B---3--:R-:W-:Y:S01]  /*5900*/  DMUL R14, R12, R32 ;  /* 0x000000200c0e7228 */ /* 0x008fe20000000000 */
[C---:B------:R-:W-:Y:S01]  /*5910*/  IMAD.WIDE.U32 R30, R11.reuse, 0x4, R22 ;  /* 0x000000040b1e7825 */ /* 0x040fe200078e0016 */
[----:B------:R-:W-:Y:S02]  /*5920*/  ISETP.NE.AND P0, PT, R2, 0x1, PT ;  /* 0x000000010200780c */ /* 0x000fe40003f05270 */
[----:B------:R-:W-:Y:S01]  /*5930*/  IADD3 R35, PT, PT, R11, 0x1, RZ ;  /* 0x000000010b237810 */ /* 0x000fe20007ffe0ff */
[----:B------:R-:W-:Y:S01]  /*5940*/  IMAD.MOV.U32 R24, RZ, RZ, R8 ;  /* 0x000000ffff187224 */ /* 0x000fe200078e0008 */
[----:B------:R-:W-:Y:S01]  /*5950*/  MOV R25, R9 ;  /* 0x0000000900197202 */ /* 0x000fe20000000f00 */
[----:B------:R-:W-:Y:S01]  /*5960*/  IMAD.MOV.U32 R32, RZ, RZ, R6 ;  /* 0x000000ffff207224 */ /* 0x000fe200078e0006 */
[----:B--2---:R-:W-:Y:S01]  /*5970*/  DFMA R14, R20, R6, R14 ;  /* 0x00000006140e722b */ /* 0x004fe2000000000e */
[----:B------:R-:W-:-:S07]  /*5980*/  MOV R33, R7 ;  /* 0x0000000700217202 */ /* 0x000fce0000000f00 */
[----:B------:R-:W-:Y:S01]  /*5990*/  DFMA R14, R18, R8, R14 ;  /* 0x00000008120e722b */ /* 0x000fe2000000000e */
[----:B----4-:R-:W0:Y:S07]  /*59a0*/  F2F.F64.F32 R28, R4 ;  /* 0x00000004001c7310 */ /* 0x010e2e0000201800 */
        /* <DEDUP_REMOVED lines=12> */
[----:B------:R-:W-:Y:S01]  /*5a70*/  MOV R33, R9 ;  /* 0x0000000900217202 */ /* 0x000fe20000000f00 */
[C---:B------:R-:W-:Y:S01]  /*5a80*/  VIADD R35, R11.reuse, 0x2 ;  /* 0x000000020b237836 */ /* 0x040fe20000000000 */
[----:B------:R-:W-:Y:S01]  /*5a90*/  @P0 MOV R32, R28 ;  /* 0x0000001c00200202 */ /* 0x000fe20000000f00 */
[----:B------:R-:W-:Y:S01]  /*5aa0*/  @P0 IMAD.MOV.U32 R33, RZ, RZ, R29 ;  /* 0x000000ffff210224 */ /* 0x000fe200078e001d */
[----:B------:R-:W-:Y:S01]  /*5ab0*/  @P0 IADD3 R35, PT, PT, R11, 0x3, RZ ;  /* 0x000000030b230810 */ /* 0x000fe20007ffe0ff */
[C---:B------:R-:W-:Y:S02]  /*5ac0*/  DFMA R6, R20.reuse, R8, R6 ;  /* 0x000000081406722b */ /* 0x040fe40000000006 */
[----:B------:R-:W-:-:S06]  /*5ad0*/  @P0 DFMA R24, R20, R28, R24 ;  /* 0x0000001c1418022b */ /* 0x000fcc0000000018 */
[----:B------:R-:W-:Y:S01]  /*5ae0*/  DFMA R6, R18, R28, R6 ;  /* 0x0000001c1206722b */ /* 0x000fe20000000006 */
[----:B--2---:R-:W1:Y:S07]  /*5af0*/  F2F.F64.F32 R14, R4 ;  /* 0x00000004000e7310 */ /* 0x004e6e0000201800 */
[----:B-1----:R-:W-:Y:S02]  /*5b00*/  DFMA R14, R16, R14, R6 ;  /* 0x0000000e100e722b */ /* 0x002fe40000000006 */
[----:B---3--:R-:W1:Y:S06]  /*5b10*/  @P0 F2F.F64.F32 R6, R2 ;  /* 0x0000000200060310 */ /* 0x008e6c0000201800 */
[----:B------:R-:W-:-:S02]  /*5b20*/  @P0 DFMA R24, R18, R14, R24 ;  /* 0x0000000e1218022b */ /* 0x000fc40000000018 */
[----:B0-----:R-:W0:Y:S06]  /*5b30*/  F2F.F32.F64 R37, R14 ;  /* 0x0000000e00257310 */ /* 0x001e2c0000301000 */
[----:B-1----:R-:W-:Y:S01]  /*5b40*/  @P0 DFMA R6, R16, R6, R24 ;  /* 0x000000061006022b */ /* 0x002fe20000000018 */
[----:B------:R-:W-:Y:S01]  /*5b50*/  IMAD.MOV.U32 R24, RZ, RZ, R28 ;  /* 0x000000ffff187224 */ /* 0x000fe200078e001c */
[----:B------:R-:W-:Y:S01]  /*5b60*/  MOV R25, R29 ;  /* 0x0000001d00197202 */ /* 0x000fe20000000f00 */
[----:B------:R-:W-:Y:S01]  /*5b70*/  @P0 IMAD.MOV.U32 R25, RZ, RZ, R15 ;  /* 0x000000ffff190224 */ /* 0x000fe200078e000f */
[----:B------:R-:W-:-:S02]  /*5b80*/  @P0 MOV R24, R14 ;  /* 0x0000000e00180202 */ /* 0x000fc40000000f00 */
[----:B------:R-:W1:Y:S01]  /*5b90*/  @P0 F2F.F32.F64 R27, R6 ;  /* 0x00000006001b0310 */ /* 0x000e620000301000 */
[----:B0-----:R4:W-:Y:S03]  /*5ba0*/  STG.E desc[UR6][R30.64+0x4], R37 ;  /* 0x000004251e007986 */ /* 0x0019e6000c101906 */
[----:B------:R-:W-:Y:S01]  /*5bb0*/  @P0 MOV R14, R6 ;  /* 0x00000006000e0202 */ /* 0x000fe20000000f00 */
[----:B------:R-:W-:Y:S01]  /*5bc0*/  @P0 IMAD.MOV.U32 R15, RZ, RZ, R7 ;  /* 0x000000ffff0f0224 */ /* 0x000fe200078e0007 */
[----:B-1----:R4:W-:Y:S06]  /*5bd0*/  @P0 STG.E desc[UR6][R30.64+0x8], R27 ;  /* 0x0000081b1e000986 */ /* 0x0029ec000c101906 */
.L_x_131:
[----:B------:R-:W-:Y:S05]  /*5be0*/  BSYNC.RECONVERGENT B1 ;  /* 0x0000000000017941 */ /* 0x000fea0003800200 */
.L_x_130:
[----:B------:R-:W-:Y:S05]  /*5bf0*/  @P1 BRA `(.L_x_71) ;  /* 0x00000000009c1947 */ /* 0x000fea0003800000 */
[----:B------:R-:W1:Y:S01]  /*5c00*/  LDC.64 R6, c[0x0][0x380] ;  /* 0x0000e000ff067b82 */ /* 0x000e620000000a00 */
[----:B------:R-:W-:-:S07]  /*5c10*/  IADD3 R10, PT, PT, -R10, R5, R11 ;  /* 0x000000050a0a7210 */ /* 0x000fce0007ffe10b */
.L_x_132:
[----:B-12-4-:R-:W-:-:S05]  /*5c20*/  IMAD.WIDE.U32 R26, R35, 0x4, R6 ;  /* 0x00000004231a7825 */ /* 0x016fca00078e0006 */
[----:B------:R-:W4:Y:S04]  /*5c30*/  LDG.E.CONSTANT R11, desc[UR6][R26.64] ;  /* 0x000000061a0b7981 */ /* 0x000f28000c1e9900 */
[----:B0-----:R-:W5:Y:S04]  /*5c40*/  LDG.E.CONSTANT R30, desc[UR6][R26.64+0x4] ;  /* 0x000004061a1e7981 */ /* 0x001f68000c1e9900 */
[----:B------:R-:W5:Y:S04]  /*5c50*/  LDG.E.CONSTANT R4, desc[UR6][R26.64+0x8] ;  /* 0x000008061a047981 */ /* 0x000f68000c1e9900 */
[----:B------:R0:W5:Y:S01]  /*5c60*/  LDG.E.CONSTANT R2, desc[UR6][R26.64+0xc] ;  /* 0x00000c061a027981 */ /* 0x000162000c1e9900 */
[----:B---3--:R-:W-:-:S08]  /*5c70*/  DMUL R28, R12, R32 ;  /* 0x000000200c1c7228 */ /* 0x008fd00000000000 */
[-C--:B--2---:R-:W-:Y:S02]  /*5c80*/  DFMA R28, R20, R24.reuse, R28 ;  /* 0x00000018141c722b */ /* 0x084fe4000000001c */
[----:B------:R-:W-:-:S06]  /*5c90*/  DMUL R24, R12, R24 ;  /* 0x000000180c187228 */ /* 0x000fcc0000000000 */
[-C--:B------:R-:W-:Y:S02]  /*5ca0*/  DFMA R28, R18, R14.reuse, R28 ;  /* 0x0000000e121c722b */ /* 0x080fe4000000001c */
[-C--:B------:R-:W-:Y:S02]  /*5cb0*/  DFMA R24, R20, R14.reuse, R24 ;  /* 0x0000000e1418722b */ /* 0x080fe40000000018 */
[----:B------:R-:W-:Y:S01]  /*5cc0*/  DMUL R14, R12, R14 ;  /* 0x0000000e0c0e7228 */ /* 0x000fe20000000000 */
[----:B----4-:R-:W1:Y:S08]  /*5cd0*/  F2F.F64.F32 R8, R11 ;  /* 0x0000000b00087310 */ /* 0x010e700000201800 */
[----:B-----5:R-:W2:Y:S01]  /*5ce0*/  F2F.F64.F32 R32, R30 ;  /* 0x0000001e00207310 */ /* 0x020ea20000201800 */
[----:B-1----:R-:W-:-:S07]  /*5cf0*/  DFMA R8, R16, R8, R28 ;  /* 0x000000081008722b */ /* 0x002fce000000001c */
[----:B------:R-:W1:Y:S01]  /*5d00*/  F2F.F64.F32 R4, R4 ;  /* 0x0000000400047310 */ /* 0x000e620000201800 */
[----:B------:R-:W-:-:S07]  /*5d10*/  DFMA R24, R18, R8, R24 ;  /* 0x000000081218722b */ /* 0x000fce0000000018 */
[----:B------:R-:W3:Y:S01]  /*5d20*/  F2F.F32.F64 R11, R8 ;  /* 0x00000008000b7310 */ /* 0x000ee20000301000 */
[-C--:B------:R-:W-:Y:S02]  /*5d30*/  DFMA R14, R20, R8.reuse, R14 ;  /* 0x00000008140e722b */ /* 0x080fe4000000000e */
[----:B0-----:R-:W-:Y:S02]  /*5d40*/  DMUL R26, R12, R8 ;  /* 0x000000080c1a7228 */ /* 0x001fe40000000000 */
[----:B--2---:R-:W-:-:S06]  /*5d50*/  DFMA R32, R16, R32, R24 ;  /* 0x000000201020722b */ /* 0x004fcc0000000018 */
[----:B------:R-:W0:Y:S02]  /*5d60*/  F2F.F32.F64 R29, R32 ;  /* 0x00000020001d7310 */ /* 0x000e240000301000 */
[-C--:B------:R-:W-:Y:S02]  /*5d70*/  DFMA R14, R18, R32.reuse, R14 ;  /* 0x00000020120e722b */ /* 0x080fe4000000000e */
[----:B------:R-:W-:-:S06]  /*5d80*/  DFMA R26, R20, R32, R26 ;  /* 0x00000020141a722b */ /* 0x000fcc000000001a */
[----:B-1----:R-:W-:Y:S02]  /*5d90*/  DFMA R24, R16, R4, R14 ;  /* 0x000000041018722b */ /* 0x002fe4000000000e */
[----:B------:R-:W1:Y:S01]  /*5da0*/  F2F.F64.F32 R14, R2 ;  /* 0x00000002000e7310 */ /* 0x000e620000201800 */
[----:B------:R-:W-:-:S04]  /*5db0*/  IMAD.WIDE.U32 R4, R35, 0x4, R22 ;  /* 0x0000000423047825 */ /* 0x000fc800078e0016 */
[----:B------:R-:W-:Y:S01]  /*5dc0*/  VIADD R35, R35, 0x4 ;  /* 0x0000000423237836 */ /* 0x000fe20000000000 */
[----:B------:R-:W-:Y:S01]  /*5dd0*/  DFMA R26, R18, R24, R26 ;  /* 0x00000018121a722b */ /* 0x000fe2000000001a */
[----:B---3--:R2:W-:Y:S01]  /*5de0*/  STG.E desc[UR6][R4.64], R11 ;  /* 0x0000000b04007986 */ /* 0x0085e2000c101906 */
[----:B------:R-:W3:Y:S02]  /*5df0*/  F2F.F32.F64 R31, R24 ;  /* 0x00000018001f7310 */ /* 0x000ee40000301000 */
[----:B------:R-:W-:Y:S01]  /*5e00*/  ISETP.NE.AND P0, PT, R35, R10, PT ;  /* 0x0000000a2300720c */ /* 0x000fe20003f05270 */
[----:B0-----:R2:W-:Y:S03]  /*5e10*/  STG.E desc[UR6][R4.64+0x4], R29 ;  /* 0x0000041d04007986 */ /* 0x0015e6000c101906 */
[----:B-1----:R-:W-:-:S06]  /*5e20*/  DFMA R14, R16, R14, R26 ;  /* 0x0000000e100e722b */ /* 0x002fcc000000001a */
[----:B------:R-:W0:Y:S01]  /*5e30*/  F2F.F32.F64 R27, R14 ;  /* 0x0000000e001b7310 */ /* 0x000e220000301000 */
[----:B---3--:R2:W-:Y:S04]  /*5e40*/  STG.E desc[UR6][R4.64+0x8], R31 ;  /* 0x0000081f04007986 */ /* 0x0085e8000c101906 */
[----:B0-----:R2:W-:Y:S01]  /*5e50*/  STG.E desc[UR6][R4.64+0xc], R27 ;  /* 0x00000c1b04007986 */ /* 0x0015e2000c101906 */
[----:B------:R-:W-:Y:S05]  /*5e60*/  @P0 BRA `(.L_x_132) ;  /* 0xfffffffc006c0947 */ /* 0x000fea000383ffff */
.L_x_71:
[----:B------:R-:W-:Y:S05]  /*5e70*/  BSYNC.RECONVERGENT B0 ;  /* 0x0000000000007941 */ /* 0x000fea0003800200 */
.L_x_70:
[----:B------:R-:W5:Y:S01]  /*5e80*/  LDCU UR4, c[0x0][0x3a8] ;  /* 0x00007500ff0477ac */ /* 0x000f620008000800 */
[----:B------:R-:W-:-:S04]  /*5e90*/  IADD3 R0, PT, PT, R3, R0, RZ ;  /* 0x0000000003007210 */ /* 0x000fc80007ffe0ff */
[----:B-----5:R-:W-:-:S13]  /*5ea0*/  ISETP.GE.AND P0, PT, R0, UR4, PT ;  /* 0x0000000400007c0c */ /* 0x020fda000bf06270 */
[----:B------:R-:W-:Y:S05]  /*5eb0*/  @!P0 BRA `(.L_x_133) ;  /* 0xffffffa0007c8947 */ /* 0x000fea000383ffff */
[----:B------:R-:W-:Y:S05]  /*5ec0*/  EXIT ;  /* 0x000000000000794d */ /* 0x000fea0003800000 */
.L_x_134:
        /* <DEDUP_REMOVED lines=11> */
.L_x_136:


//--------------------- .nv.shared.reserved.0     --------------------------
	.section	.nv.shared.reserved.0,"aw",@nobits
	.weak		__nv_reservedSMEM_offset_0_alias
	.size		__nv_reservedSMEM_offset_0_alias, 0, 64
	.other		__nv_reservedSMEM_offset_0_alias,@"STO_CUDA_RESERVED_SHARED STV_DEFAULT"
__nv_reservedSMEM_offset_0_alias:
	.zero		0
	.zero		64


//--------------------- .nv.constant0.gaussian_many_series_one_param_f32 --------------------------
	.section	.nv.constant0.gaussian_many_series_one_param_f32,"a",@progbits
	.sectionflags	@""
	.align	4
.nv.constant0.gaussian_many_series_one_param_f32:
	.zero		944


//--------------------- .nv.constant0.gaussian_batch_f32 --------------------------
	.section	.nv.constant0.gaussian_batch_f32,"a",@progbits
	.sectionflags	@""
	.align	4
.nv.constant0.gaussian_batch_f32:
	.zero		952


//--------------------- SYMBOLS --------------------------

	.type		.nv.reservedSmem.offset0,@object
	.size		.nv.reservedSmem.offset0,0x4
